def matmul_kernel(
    a_ptr,
    b_ptr,
    c_ptr,
    M,
    N,
    K,
    stride_am,
    stride_ak,
    stride_bk,
    stride_bn,
    stride_cm,
    stride_cn,
    BLOCK_M: tl.constexpr,
    BLOCK_N: tl.constexpr,
    BLOCK_K: tl.constexpr,
    GROUP_M: tl.constexpr,
):
    pid = tl.program_id(axis=0)
    num_pid_m = tl.cdiv(M, BLOCK_M)
    num_pid_n = tl.cdiv(N, BLOCK_N)
    num_pid_in_group = GROUP_M * num_pid_n
    group_id = pid // num_pid_in_group
    first_pid_m = group_id * GROUP_M
    group_size_m = min(num_pid_m - first_pid_m, GROUP_M)
    pid_m = first_pid_m + ((pid % num_pid_in_group) % group_size_m)
    pid_n = (pid % num_pid_in_group) // group_size_m

    offs_am = (pid_m * BLOCK_M + tl.arange(0, BLOCK_M)) % M
    offs_bn = (pid_n * BLOCK_N + tl.arange(0, BLOCK_N)) % N
    offs_k = tl.arange(0, BLOCK_K)
    a_ptrs = a_ptr + offs_am[:, None] * stride_am + offs_k[None, :] * stride_ak
    b_ptrs = b_ptr + offs_k[:, None] * stride_bk + offs_bn[None, :] * stride_bn

    acc = tl.zeros((BLOCK_M, BLOCK_N), dtype=tl.float32)
    for kk in range(0, tl.cdiv(K, BLOCK_K)):
        a = tl.load(a_ptrs, mask=offs_k[None, :] < K - kk * BLOCK_K, other=0.0)
        b = tl.load(b_ptrs, mask=offs_k[:, None] < K - kk * BLOCK_K, other=0.0)
        acc = tl.dot(a, b, acc)
        a_ptrs += BLOCK_K * stride_ak
        b_ptrs += BLOCK_K * stride_bk

    c = acc.to(c_ptr.dtype.element_ty)
    offs_cm = pid_m * BLOCK_M + tl.arange(0, BLOCK_M)
    offs_cn = pid_n * BLOCK_N + tl.arange(0, BLOCK_N)
    c_ptrs = c_ptr + offs_cm[:, None] * stride_cm + offs_cn[None, :] * stride_cn
    mask = (offs_cm[:, None] < M) & (offs_cn[None, :] < N)
    tl.store(c_ptrs, c, mask=mask)

# config = {"BLOCK_K": 64, "BLOCK_M": 256, "BLOCK_N": 32, "GROUP_M": 8, "arch": "sm_90", "dtype": "bf16", "num_ctas": 1, "num_stages": 2, "num_warps": 2}
# arch = sm_90


// ===== COMPILED SASS (sm_90a) =====

	.target	sm_90a

	.elftype	@"ET_EXEC"


//--------------------- .note.nv.tkinfo           --------------------------
	.section	.note.nv.tkinfo,"",@"SHT_NOTE"
	.sectionflags	@"SHF_NOTE_NV_TKINFO"
	.tkinfo
        /*0018*/ 	.word	0x00000002
        /*0030*/ 	.string	""
        /*0030*/ 	.string	"ptxas"
        /*0030*/ 	.string	"Cuda compilation tools, release 13.0, V13.0.88"
        /*0030*/ 	.string	"Build cuda_13.0.r13.0/compiler.36424714_0"
        /*0030*/ 	.string	"-v  -suppress-debug-info  -lineinfo  -arch sm_90a "



//--------------------- .note.nv.cuinfo           --------------------------
	.section	.note.nv.cuinfo,"",@"SHT_NOTE"
	.sectionflags	@"SHF_NOTE_NV_CUINFO"
        /*0018*/ 	.short	0x0002
        /*001a*/ 	.short	0x005a
        /*001c*/ 	.short	0x0082
	.zero		2


//--------------------- .nv.info                  --------------------------
	.section	.nv.info,"",@"SHT_CUDA_INFO"
	.align	4


	//----- nvinfo : EIATTR_REGCOUNT
	.align		4
        /*0000*/ 	.byte	0x04, 0x2f
        /*0002*/ 	.short	(.L_1 - .L_0)
	.align		4
.L_0:
        /*0004*/ 	.word	index@(matmul_kernel)
        /*0008*/ 	.word	0x00000020


	//----- nvinfo : EIATTR_FRAME_SIZE
	.align		4
.L_1:
        /*000c*/ 	.byte	0x04, 0x11
        /*000e*/ 	.short	(.L_3 - .L_2)
	.align		4
.L_2:
        /*0010*/ 	.word	index@(matmul_kernel)
        /*0014*/ 	.word	0x00001d10


	//----- nvinfo : EIATTR_MIN_STACK_SIZE
	.align		4
.L_3:
        /*0018*/ 	.byte	0x04, 0x12
        /*001a*/ 	.short	(.L_5 - .L_4)
	.align		4
.L_4:
        /*001c*/ 	.word	index@(matmul_kernel)
        /*0020*/ 	.word	0x00001d10
.L_5:


//--------------------- .nv.compat                --------------------------
	.section	.nv.compat,"",@"SHT_CUDA_COMPAT_INFO"
	.align	4
        /*0000*/ 	.byte	0x02, 0x09, 0x01, 0x00, 0x02, 0x02, 0x01, 0x00, 0x02, 0x05, 0x05, 0x00, 0x03, 0x07, 0x01, 0x01
        /*0010*/ 	.byte	0x02, 0x03, 0x00, 0x00, 0x02, 0x06, 0x01, 0x00, 0x04, 0x0b, 0x08, 0x00, 0x00, 0x00, 0x00, 0x00
        /*0020*/ 	.byte	0x00, 0x00, 0x00, 0x00


//--------------------- .nv.info.matmul_kernel    --------------------------
	.section	.nv.info.matmul_kernel,"",@"SHT_CUDA_INFO"
	.sectionflags	@""
	.align	4


	//----- nvinfo : EIATTR_CUDA_API_VERSION
	.align		4
        /*0000*/ 	.byte	0x04, 0x37
        /*0002*/ 	.short	(.L_7 - .L_6)
.L_6:
        /*0004*/ 	.word	0x00000082


	//----- nvinfo : EIATTR_KPARAM_INFO
	.align		4
.L_7:
        /*0008*/ 	.byte	0x04, 0x17
        /*000a*/ 	.short	(.L_9 - .L_8)
.L_8:
        /*000c*/ 	.word	0x00000000
        /*0010*/ 	.short	0x000d
        /*0012*/ 	.short	0x0048
        /*0014*/ 	.byte	0x00, 0xf4, 0x21, 0x00


	//----- nvinfo : EIATTR_KPARAM_INFO
	.align		4
.L_9:
        /*0018*/ 	.byte	0x04, 0x17
        /*001a*/ 	.short	(.L_11 - .L_10)
.L_10:
        /*001c*/ 	.word	0x00000000
        /*0020*/ 	.short	0x000c
        /*0022*/ 	.short	0x0040
        /*0024*/ 	.byte	0x00, 0xf4, 0x21, 0x00


	//----- nvinfo : EIATTR_KPARAM_INFO
	.align		4
.L_11:
        /*0028*/ 	.byte	0x04, 0x17
        /*002a*/ 	.short	(.L_13 - .L_12)
.L_12:
        /*002c*/ 	.word	0x00000000
        /*0030*/ 	.short	0x000b
        /*0032*/ 	.short	0x0038
        /*0034*/ 	.byte	0x00, 0xf0, 0x11, 0x00


	//----- nvinfo : EIATTR_KPARAM_INFO
	.align		4
.L_13:
        /*0038*/ 	.byte	0x04, 0x17
        /*003a*/ 	.short	(.L_15 - .L_14)
.L_14:
        /*003c*/ 	.word	0x00000000
        /*0040*/ 	.short	0x000a
        /*0042*/ 	.short	0x0034
        /*0044*/ 	.byte	0x00, 0xf0, 0x11, 0x00


	//----- nvinfo : EIATTR_KPARAM_INFO
	.align		4
.L_15:
        /*0048*/ 	.byte	0x04, 0x17
        /*004a*/ 	.short	(.L_17 - .L_16)
.L_16:
        /*004c*/ 	.word	0x00000000
        /*0050*/ 	.short	0x0009
        /*0052*/ 	.short	0x0030
        /*0054*/ 	.byte	0x00, 0xf0, 0x11, 0x00


	//----- nvinfo : EIATTR_KPARAM_INFO
	.align		4
.L_17:
        /*0058*/ 	.byte	0x04, 0x17
        /*005a*/ 	.short	(.L_19 - .L_18)
.L_18:
        /*005c*/ 	.word	0x00000000
        /*0060*/ 	.short	0x0008
        /*0062*/ 	.short	0x002c
        /*0064*/ 	.byte	0x00, 0xf0, 0x11, 0x00


	//----- nvinfo : EIATTR_KPARAM_INFO
	.align		4
.L_19:
        /*0068*/ 	.byte	0x04, 0x17
        /*006a*/ 	.short	(.L_21 - .L_20)
.L_20:
        /*006c*/ 	.word	0x00000000
        /*0070*/ 	.short	0x0007
        /*0072*/ 	.short	0x0028
        /*0074*/ 	.byte	0x00, 0xf0, 0x11, 0x00


	//----- nvinfo : EIATTR_KPARAM_INFO
	.align		4
.L_21:
        /*0078*/ 	.byte	0x04, 0x17
        /*007a*/ 	.short	(.L_23 - .L_22)
.L_22:
        /*007c*/ 	.word	0x00000000
        /*0080*/ 	.short	0x0006
        /*0082*/ 	.short	0x0024
        /*0084*/ 	.byte	0x00, 0xf0, 0x11, 0x00


	//----- nvinfo : EIATTR_KPARAM_INFO
	.align		4
.L_23:
        /*0088*/ 	.byte	0x04, 0x17
        /*008a*/ 	.short	(.L_25 - .L_24)
.L_24:
        /*008c*/ 	.word	0x00000000
        /*0090*/ 	.short	0x0005
        /*0092*/ 	.short	0x0020
        /*0094*/ 	.byte	0x00, 0xf0, 0x11, 0x00


	//----- nvinfo : EIATTR_KPARAM_INFO
	.align		4
.L_25:
        /*0098*/ 	.byte	0x04, 0x17
        /*009a*/ 	.short	(.L_27 - .L_26)
.L_26:
        /*009c*/ 	.word	0x00000000
        /*00a0*/ 	.short	0x0004
        /*00a2*/ 	.short	0x001c
        /*00a4*/ 	.byte	0x00, 0xf0, 0x11, 0x00


	//----- nvinfo : EIATTR_KPARAM_INFO
	.align		4
.L_27:
        /*00a8*/ 	.byte	0x04, 0x17
        /*00aa*/ 	.short	(.L_29 - .L_28)
.L_28:
        /*00ac*/ 	.word	0x00000000
        /*00b0*/ 	.short	0x0003
        /*00b2*/ 	.short	0x0018
        /*00b4*/ 	.byte	0x00, 0xf0, 0x11, 0x00


	//----- nvinfo : EIATTR_KPARAM_INFO
	.align		4
.L_29:
        /*00b8*/ 	.byte	0x04, 0x17
        /*00ba*/ 	.short	(.L_31 - .L_30)
.L_30:
        /*00bc*/ 	.word	0x00000000
        /*00c0*/ 	.short	0x0002
        /*00c2*/ 	.short	0x0010
        /*00c4*/ 	.byte	0x00, 0xf4, 0x21, 0x00


	//----- nvinfo : EIATTR_KPARAM_INFO
	.align		4
.L_31:
        /*00c8*/ 	.byte	0x04, 0x17
        /*00ca*/ 	.short	(.L_33 - .L_32)
.L_32:
        /*00cc*/ 	.word	0x00000000
        /*00d0*/ 	.short	0x0001
        /*00d2*/ 	.short	0x0008
        /*00d4*/ 	.byte	0x00, 0xf4, 0x21, 0x00


	//----- nvinfo : EIATTR_KPARAM_INFO
	.align		4
.L_33:
        /*00d8*/ 	.byte	0x04, 0x17
        /*00da*/ 	.short	(.L_35 - .L_34)
.L_34:
        /*00dc*/ 	.word	0x00000000
        /*00e0*/ 	.short	0x0000
        /*00e2*/ 	.short	0x0000
        /*00e4*/ 	.byte	0x00, 0xf4, 0x21, 0x00


	//----- nvinfo : EIATTR_SPARSE_MMA_MASK
	.align		4
.L_35:
        /*00e8*/ 	.byte	0x03, 0x50
        /*00ea*/ 	.short	0x0000


	//----- nvinfo : EIATTR_MAXREG_COUNT
	.align		4
        /*00ec*/ 	.byte	0x03, 0x1b
        /*00ee*/ 	.short	0x00ff


	//----- nvinfo : EIATTR_NUM_BARRIERS
	.align		4
        /*00f0*/ 	.byte	0x02, 0x4c
        /*00f2*/ 	.byte	0x01
	.zero		1


	//----- nvinfo : EIATTR_ANNOTATIONS
	.align		4
        /*00f4*/ 	.byte	0x04, 0x55
        /*00f6*/ 	.short	(.L_37 - .L_36)


	//   ....[0]....
.L_36:
        /*00f8*/ 	.word	0x00000001
        /*00fc*/ 	.byte	0xe0, 0x00, 0x00, 0x00, 0x01, 0x00, 0x00, 0x00, 0x00, 0x01, 0x00, 0x00, 0x01, 0x00, 0x00, 0x00
        /* <DEDUP_REMOVED lines=2812> */
        /*b0cc*/ 	.byte	0xa0, 0x83, 0x02, 0x00, 0x01, 0x00, 0x00, 0x00, 0xc0, 0x83, 0x02, 0x00


	//----- nvinfo : EIATTR_MERCURY_ISA_VERSION
	.align		4
.L_37:
        /*b0d8*/ 	.byte	0x03, 0x5f
        /*b0da*/ 	.short	0x0101


	//----- nvinfo : EIATTR_EXIT_INSTR_OFFSETS
	.align		4
        /*b0dc*/ 	.byte	0x04, 0x1c
        /*b0de*/ 	.short	(.L_39 - .L_38)


	//   ....[0]....
.L_38:
        /*b0e0*/ 	.word	0x000284e0


	//   ....[1]....
        /*b0e4*/ 	.word	0x00028510


	//----- nvinfo : EIATTR_REQNTID
	.align		4
.L_39:
        /*b0e8*/ 	.byte	0x04, 0x10
        /*b0ea*/ 	.short	(.L_41 - .L_40)
.L_40:
        /*b0ec*/ 	.word	0x00000040
        /*b0f0*/ 	.word	0x00000001
        /*b0f4*/ 	.word	0x00000001


	//----- nvinfo : EIATTR_CBANK_PARAM_SIZE
	.align		4
.L_41:
        /*b0f8*/ 	.byte	0x03, 0x19
        /*b0fa*/ 	.short	0x0050


	//----- nvinfo : EIATTR_PARAM_CBANK
	.align		4
        /*b0fc*/ 	.byte	0x04, 0x0a
        /*b0fe*/ 	.short	(.L_43 - .L_42)
	.align		4
.L_42:
        /*b100*/ 	.word	index@(.nv.constant0.matmul_kernel)
        /*b104*/ 	.short	0x0210
        /*b106*/ 	.short	0x0050


	//----- nvinfo : EIATTR_SW_WAR
	.align		4
.L_43:
        /*b108*/ 	.byte	0x04, 0x36
        /*b10a*/ 	.short	(.L_45 - .L_44)
.L_44:
        /*b10c*/ 	.word	0x00000008
.L_45:


//--------------------- .nv.callgraph             --------------------------
	.section	.nv.callgraph,"",@"SHT_CUDA_CALLGRAPH"
	.align	4
	.sectionentsize	8
	.align		4
        /*0000*/ 	.word	0x00000000
	.align		4
        /*0004*/ 	.word	0xffffffff
	.align		4
        /*0008*/ 	.word	0x00000000
	.align		4
        /*000c*/ 	.word	0xfffffffe
	.align		4
        /*0010*/ 	.word	0x00000000
	.align		4
        /*0014*/ 	.word	0xfffffffd
	.align		4
        /*0018*/ 	.word	0x00000000
	.align		4
        /*001c*/ 	.word	0xfffffffc


//--------------------- .text.matmul_kernel       --------------------------
	.section	.text.matmul_kernel,"ax",@progbits
	.align	128
        .global         matmul_kernel
        .type           matmul_kernel,@function
        .size           matmul_kernel,(.L_x_3 - matmul_kernel)
        .other          matmul_kernel,@"STO_CUDA_ENTRY STV_DEFAULT"
matmul_kernel:
.text.matmul_kernel:
[----:B------:R-:W0:Y:S08]  /*0000*/  LDC R1, c[0x0][0x28] ;  /* 0x00000a00ff017b82 */ /* 0x000e300000000800 */
[----:B------:R-:W1:Y:S01]  /*0010*/  LDC.64 R2, c[0x0][0x228] ;  /* 0x00008a00ff027b82 */ /* 0x000e620000000a00 */
[----:B0-----:R-:W-:Y:S01]  /*0020*/  VIADD R1, R1, 0xffffe2f0 ;  /* 0xffffe2f001017836 */ /* 0x001fe20000000000 */
[----:B------:R-:W-:Y:S01]  /*0030*/  UMOV UR4, 0x400 ;  /* 0x0000040000047882 */ /* 0x000fe20000000000 */
[----:B------:R-:W-:-:S02]  /*0040*/  CS2R R14, SRZ ;  /* 0x00000000000e7805 */ /* 0x000fc4000001ff00 */
[----:B------:R-:W-:Y:S02]  /*0050*/  CS2R R16, SRZ ;  /* 0x0000000000107805 */ /* 0x000fe4000001ff00 */
[----:B------:R-:W-:Y:S02]  /*0060*/  CS2R R18, SRZ ;  /* 0x0000000000127805 */ /* 0x000fe4000001ff00 */
[----:B------:R-:W-:Y:S02]  /*0070*/  CS2R R20, SRZ ;  /* 0x0000000000147805 */ /* 0x000fe4000001ff00 */
[----:B------:R-:W-:Y:S01]  /*0080*/  CS2R R22, SRZ ;  /* 0x0000000000167805 */ /* 0x000fe2000001ff00 */
[----:B------:R-:W0:Y:S01]  /*0090*/  LDC R29, c[0x0][0x230] ;  /* 0x00008c00ff1d7b82 */ /* 0x000e220000000800 */
[----:B------:R-:W-:Y:S02]  /*00a0*/  CS2R R24, SRZ ;  /* 0x0000000000187805 */ /* 0x000fe4000001ff00 */
[----:B------:R-:W-:-:S05]  /*00b0*/  CS2R R26, SRZ ;  /* 0x00000000001a7805 */ /* 0x000fca000001ff00 */
[----:B------:R-:W2:Y:S01]  /*00c0*/  S2UR UR5, SR_CgaCtaId ;  /* 0x00000000000579c3 */ /* 0x000ea20000008800 */
[----:B-1----:R-:W-:Y:S01]  /*00d0*/  VIADD R0, R3, 0x1f ;  /* 0x0000001f03007836 */ /* 0x002fe20000000000 */
[----:B------:R1:W-:Y:S04]  /*00e0*/  STL [R1+0xeec], R3 ;  /* 0x000eec0301007387 */ /* 0x0003e80000100800 */
[----:B------:R-:W-:Y:S01]  /*00f0*/  SHF.R.S32.HI R5, RZ, 0x1f, R0 ;  /* 0x0000001fff057819 */ /* 0x000fe20000011400 */
[----:B------:R3:W-:Y:S01]  /*0100*/  STL [R1+0xef0], R2 ;  /* 0x000ef00201007387 */ /* 0x0007e20000100800 */
[----:B0-----:R-:W-:Y:S02]  /*0110*/  VIADD R29, R29, 0x3f ;  /* 0x0000003f1d1d7836 */ /* 0x001fe40000000000 */
[----:B------:R-:W-:Y:S01]  /*0120*/  LEA.HI R5, R5, R0, RZ, 0x5 ;  /* 0x0000000005057211 */ /* 0x000fe200078f28ff */
[----:B------:R-:W-:Y:S03]  /*0130*/  STL [R1+0x90], RZ ;  /* 0x000090ff01007387 */ /* 0x000fe60000100800 */
[----:B------:R-:W-:Y:S01]  /*0140*/  SHF.R.S32.HI R0, RZ, 0x5, R5 ;  /* 0x00000005ff007819 */ /* 0x000fe20000011405 */
[----:B------:R-:W-:Y:S01]  /*0150*/  STL [R1+0x94], RZ ;  /* 0x000094ff01007387 */ /* 0x000fe20000100800 */
[----:B------:R-:W-:Y:S01]  /*0160*/  ULDC.64 UR8, c[0x0][0x208] ;  /* 0x0000820000087ab9 */ /* 0x000fe20000000a00 */
[----:B--2---:R-:W-:-:S02]  /*0170*/  ULEA UR4, UR5, UR4, 0x18 ;  /* 0x0000000405047291 */ /* 0x004fc4000f8ec03f */
[----:B------:R-:W-:Y:S01]  /*0180*/  IMAD.SHL.U32 R0, R0, 0x8, RZ ;  /* 0x0000000800007824 */ /* 0x000fe200078e00ff */
[----:B------:R-:W0:Y:S04]  /*0190*/  S2R R5, SR_CTAID.X ;  /* 0x0000000000057919 */ /* 0x000e280000002500 */
[-C--:B------:R-:W-:Y:S01]  /*01a0*/  IABS R9, R0.reuse ;  /* 0x0000000000097213 */ /* 0x080fe20000000000 */
[----:B------:R-:W-:Y:S01]  /*01b0*/  STL [R1+0x98], RZ ;  /* 0x000098ff01007387 */ /* 0x000fe20000100800 */
[----:B------:R-:W-:Y:S02]  /*01c0*/  IABS R12, R0 ;  /* 0x00000000000c7213 */ /* 0x000fe40000000000 */
[----:B------:R-:W2:Y:S01]  /*01d0*/  I2F.RP R4, R9 ;  /* 0x0000000900047306 */ /* 0x000ea20000209400 */
[----:B------:R-:W-:Y:S04]  /*01e0*/  STL [R1+0x9c], RZ ;  /* 0x00009cff01007387 */ /* 0x000fe80000100800 */
[----:B------:R-:W-:Y:S04]  /*01f0*/  STL [R1+0x80], RZ ;  /* 0x000080ff01007387 */ /* 0x000fe80000100800 */
[----:B------:R-:W-:Y:S04]  /*0200*/  STL [R1+0x84], RZ ;  /* 0x000084ff01007387 */ /* 0x000fe80000100800 */
[----:B------:R-:W-:Y:S01]  /*0210*/  STL [R1+0x88], RZ ;  /* 0x000088ff01007387 */ /* 0x000fe20000100800 */
[----:B--2---:R-:W2:Y:S03]  /*0220*/  MUFU.RCP R4, R4 ;  /* 0x0000000400047308 */ /* 0x004ea60000001000 */
[----:B------:R-:W-:Y:S04]  /*0230*/  STL [R1+0x8c], RZ ;  /* 0x00008cff01007387 */ /* 0x000fe80000100800 */
[----:B------:R-:W-:Y:S01]  /*0240*/  STL [R1+0x70], RZ ;  /* 0x000070ff01007387 */ /* 0x000fe20000100800 */
[----:B0-----:R-:W-:-:S03]  /*0250*/  IABS R10, R5 ;  /* 0x00000005000a7213 */ /* 0x001fc60000000000 */
[----:B------:R-:W-:Y:S04]  /*0260*/  STL [R1+0x74], RZ ;  /* 0x000074ff01007387 */ /* 0x000fe80000100800 */
[----:B------:R-:W-:Y:S01]  /*0270*/  STL [R1+0x78], RZ ;  /* 0x000078ff01007387 */ /* 0x000fe20000100800 */
[----:B--2---:R-:W-:-:S03]  /*0280*/  VIADD R6, R4, 0xffffffe ;  /* 0x0ffffffe04067836 */ /* 0x004fc60000000000 */
[----:B------:R-:W-:Y:S01]  /*0290*/  STL [R1+0x7c], RZ ;  /* 0x00007cff01007387 */ /* 0x000fe20000100800 */
[----:B------:R-:W-:Y:S01]  /*02a0*/  IMAD.MOV R4, RZ, RZ, -R12 ;  /* 0x000000ffff047224 */ /* 0x000fe200078e0a0c */
[----:B------:R-:W-:Y:S01]  /*02b0*/  CS2R R12, SRZ ;  /* 0x00000000000c7805 */ /* 0x000fe2000001ff00 */
[----:B------:R0:W2:Y:S01]  /*02c0*/  F2I.FTZ.U32.TRUNC.NTZ R7, R6 ;  /* 0x0000000600077305 */ /* 0x0000a2000021f000 */
[----:B------:R-:W-:Y:S04]  /*02d0*/  STL [R1+0x60], RZ ;  /* 0x000060ff01007387 */ /* 0x000fe80000100800 */
[----:B------:R-:W-:Y:S01]  /*02e0*/  STL [R1+0x64], RZ ;  /* 0x000064ff01007387 */ /* 0x000fe20000100800 */
[----:B0-----:R-:W-:-:S03]  /*02f0*/  IMAD.MOV.U32 R6, RZ, RZ, RZ ;  /* 0x000000ffff067224 */ /* 0x001fc600078e00ff */
[----:B------:R-:W-:Y:S04]  /*0300*/  STL [R1+0x68], RZ ;  /* 0x000068ff01007387 */ /* 0x000fe80000100800 */
[----:B------:R-:W-:Y:S01]  /*0310*/  STL [R1+0x6c], RZ ;  /* 0x00006cff01007387 */ /* 0x000fe20000100800 */
[----:B--2---:R-:W-:-:S03]  /*0320*/  IMAD.MOV R8, RZ, RZ, -R7 ;  /* 0x000000ffff087224 */ /* 0x004fc600078e0a07 */
[----:B------:R-:W-:Y:S01]  /*0330*/  STL [R1+0x50], RZ ;  /* 0x000050ff01007387 */ /* 0x000fe20000100800 */
[----:B------:R-:W-:Y:S02]  /*0340*/  IMAD R11, R8, R9, RZ ;  /* 0x00000009080b7224 */ /* 0x000fe400078e02ff */
[----:B------:R-:W-:Y:S01]  /*0350*/  IMAD.MOV.U32 R8, RZ, RZ, R10 ;  /* 0x000000ffff087224 */ /* 0x000fe200078e000a */
[----:B------:R-:W-:Y:S01]  /*0360*/  STL [R1+0x54], RZ ;  /* 0x000054ff01007387 */ /* 0x000fe20000100800 */
[----:B------:R-:W-:-:S03]  /*0370*/  IMAD.HI.U32 R7, R7, R11, R6 ;  /* 0x0000000b07077227 */ /* 0x000fc600078e0006 */
[----:B------:R-:W-:Y:S03]  /*0380*/  STL [R1+0x58], RZ ;  /* 0x000058ff01007387 */ /* 0x000fe60000100800 */
[----:B------:R-:W-:Y:S01]  /*0390*/  IMAD.HI.U32 R7, R7, R8, RZ ;  /* 0x0000000807077227 */ /* 0x000fe200078e00ff */
[----:B------:R-:W-:Y:S03]  /*03a0*/  STL [R1+0x5c], RZ ;  /* 0x00005cff01007387 */ /* 0x000fe60000100800 */
[----:B------:R-:W-:Y:S01]  /*03b0*/  IMAD R4, R7, R4, R8 ;  /* 0x0000000407047224 */ /* 0x000fe200078e0208 */
[----:B------:R-:W-:Y:S04]  /*03c0*/  STL [R1+0x40], RZ ;  /* 0x000040ff01007387 */ /* 0x000fe80000100800 */
[----:B------:R-:W-:Y:S01]  /*03d0*/  ISETP.GT.U32.AND P1, PT, R9, R4, PT ;  /* 0x000000040900720c */ /* 0x000fe20003f24070 */
[----:B------:R-:W-:Y:S04]  /*03e0*/  STL [R1+0x44], RZ ;  /* 0x000044ff01007387 */ /* 0x000fe80000100800 */
[----:B------:R-:W-:Y:S04]  /*03f0*/  STL [R1+0x48], RZ ;  /* 0x000048ff01007387 */ /* 0x000fe80000100800 */
[----:B------:R-:W-:Y:S04]  /*0400*/  STL [R1+0x4c], RZ ;  /* 0x00004cff01007387 */ /* 0x000fe80000100800 */
[----:B------:R-:W-:Y:S01]  /*0410*/  @!P1 IMAD.IADD R4, R4, 0x1, -R9 ;  /* 0x0000000104049824 */ /* 0x000fe200078e0a09 */
[----:B------:R-:W-:Y:S01]  /*0420*/  STL [R1+0x30], RZ ;  /* 0x000030ff01007387 */ /* 0x000fe20000100800 */
[----:B------:R-:W-:Y:S01]  /*0430*/  @!P1 VIADD R7, R7, 0x1 ;  /* 0x0000000107079836 */ /* 0x000fe20000000000 */
[----:B------:R-:W-:-:S02]  /*0440*/  ISETP.NE.AND P1, PT, R0, RZ, PT ;  /* 0x000000ff0000720c */ /* 0x000fc40003f25270 */
[----:B------:R-:W-:Y:S01]  /*0450*/  ISETP.GE.U32.AND P0, PT, R4, R9, PT ;  /* 0x000000090400720c */ /* 0x000fe20003f06070 */
[----:B------:R-:W-:Y:S01]  /*0460*/  STL [R1+0x34], RZ ;  /* 0x000034ff01007387 */ /* 0x000fe20000100800 */
[----:B------:R-:W-:-:S03]  /*0470*/  LOP3.LUT R4, R5, R0, RZ, 0x3c, !PT ;  /* 0x0000000005047212 */ /* 0x000fc600078e3cff */
[----:B------:R-:W-:Y:S01]  /*0480*/  STL [R1+0x38], RZ ;  /* 0x000038ff01007387 */ /* 0x000fe20000100800 */
[----:B------:R-:W-:Y:S01]  /*0490*/  ISETP.GE.AND P2, PT, R4, RZ, PT ;  /* 0x000000ff0400720c */ /* 0x000fe20003f46270 */
[----:B------:R-:W-:Y:S02]  /*04a0*/  VIADD R4, R2, 0xff ;  /* 0x000000ff02047836 */ /* 0x000fe40000000000 */
[----:B------:R-:W-:Y:S04]  /*04b0*/  STL [R1+0x3c], RZ ;  /* 0x00003cff01007387 */ /* 0x000fe80000100800 */
[----:B------:R-:W-:Y:S01]  /*04c0*/  @P0 VIADD R7, R7, 0x1 ;  /* 0x0000000107070836 */ /* 0x000fe20000000000 */
[----:B------:R-:W-:Y:S03]  /*04d0*/  STL [R1+0x20], RZ ;  /* 0x000020ff01007387 */ /* 0x000fe60000100800 */
[----:B------:R-:W-:Y:S01]  /*04e0*/  IMAD.MOV.U32 R6, RZ, RZ, R7 ;  /* 0x000000ffff067224 */ /* 0x000fe200078e0007 */
[----:B------:R-:W-:Y:S01]  /*04f0*/  SHF.R.S32.HI R7, RZ, 0x1f, R4 ;  /* 0x0000001fff077819 */ /* 0x000fe20000011404 */
[----:B------:R-:W-:Y:S02]  /*0500*/  STL [R1+0x24], RZ ;  /* 0x000024ff01007387 */ /* 0x000fe40000100800 */
[----:B------:R-:W-:Y:S01]  /*0510*/  @!P2 IMAD.MOV R6, RZ, RZ, -R6 ;  /* 0x000000ffff06a224 */ /* 0x000fe200078e0a06 */
[----:B------:R-:W-:Y:S01]  /*0520*/  @!P1 LOP3.LUT R6, RZ, R0, RZ, 0x33, !PT ;  /* 0x00000000ff069212 */ /* 0x000fe200078e33ff */
[----:B------:R-:W-:Y:S01]  /*0530*/  STL [R1+0x28], RZ ;  /* 0x000028ff01007387 */ /* 0x000fe20000100800 */
[----:B------:R-:W-:-:S03]  /*0540*/  LEA.HI R7, R7, R4, RZ, 0x8 ;  /* 0x0000000407077211 */ /* 0x000fc600078f40ff */
[----:B------:R-:W-:Y:S01]  /*0550*/  IMAD.SHL.U32 R28, R6, 0x8, RZ ;  /* 0x00000008061c7824 */ /* 0x000fe200078e00ff */
[----:B------:R-:W-:Y:S01]  /*0560*/  STL [R1+0x2c], RZ ;  /* 0x00002cff01007387 */ /* 0x000fe20000100800 */
[----:B------:R-:W-:-:S03]  /*0570*/  IMAD.MOV R6, RZ, RZ, -R6 ;  /* 0x000000ffff067224 */ /* 0x000fc600078e0a06 */
[----:B------:R-:W-:Y:S01]  /*0580*/  LEA.HI.SX32 R4, R7, -R28, 0x18 ;  /* 0x8000001c07047211 */ /* 0x000fe200078fc2ff */
[----:B------:R-:W-:Y:S01]  /*0590*/  IMAD R11, R0, R6, R5 ;  /* 0x00000006000b7224 */ /* 0x000fe200078e0205 */
[----:B------:R-:W-:Y:S01]  /*05a0*/  STL [R1+0x10], RZ ;  /* 0x000010ff01007387 */ /* 0x000fe20000100800 */
[----:B------:R-:W-:Y:S01]  /*05b0*/  IMAD.MOV.U32 R6, RZ, RZ, RZ ;  /* 0x000000ffff067224 */ /* 0x000fe200078e00ff */
[----:B------:R-:W-:Y:S02]  /*05c0*/  VIMNMX R4, R4, 0x8, PT ;  /* 0x0000000804047848 */ /* 0x000fe40003fe0100 */
[----:B------:R-:W-:Y:S02]  /*05d0*/  STL [R1+0x14], RZ ;  /* 0x000014ff01007387 */ /* 0x000fe40000100800 */
[-C--:B------:R-:W-:Y:S02]  /*05e0*/  IABS R10, R4.reuse ;  /* 0x00000004000a7213 */ /* 0x080fe40000000000 */
[----:B------:R-:W-:Y:S01]  /*05f0*/  IABS R0, R4 ;  /* 0x0000000400007213 */ /* 0x000fe20000000000 */
[----:B------:R-:W-:Y:S01]  /*0600*/  STL [R1+0x18], RZ ;  /* 0x000018ff01007387 */ /* 0x000fe20000100800 */
[----:B------:R-:W0:Y:S03]  /*0610*/  I2F.RP R8, R10 ;  /* 0x0000000a00087306 */ /* 0x000e260000209400 */
[----:B------:R-:W-:Y:S04]  /*0620*/  STL [R1+0x1c], RZ ;  /* 0x00001cff01007387 */ /* 0x000fe80000100800 */
[----:B------:R-:W-:Y:S04]  /*0630*/  STL [R1], RZ ;  /* 0x000000ff01007387 */ /* 0x000fe80000100800 */
[----:B------:R-:W-:Y:S01]  /*0640*/  STL [R1+0x4], RZ ;  /* 0x000004ff01007387 */ /* 0x000fe20000100800 */
[----:B0-----:R-:W0:Y:S03]  /*0650*/  MUFU.RCP R8, R8 ;  /* 0x0000000800087308 */ /* 0x001e260000001000 */
[----:B------:R-:W-:Y:S04]  /*0660*/  STL [R1+0x8], RZ ;  /* 0x000008ff01007387 */ /* 0x000fe80000100800 */
[----:B------:R-:W-:Y:S01]  /*0670*/  STL [R1+0xc], RZ ;  /* 0x00000cff01007387 */ /* 0x000fe20000100800 */
[----:B-1----:R-:W1:Y:S01]  /*0680*/  S2R R3, SR_TID.X ;  /* 0x0000000000037919 */ /* 0x002e620000002100 */
[----:B0-----:R-:W-:-:S06]  /*0690*/  VIADD R7, R8, 0xffffffe ;  /* 0x0ffffffe08077836 */ /* 0x001fcc0000000000 */
[----:B------:R-:W0:Y:S02]  /*06a0*/  F2I.FTZ.U32.TRUNC.NTZ R7, R7 ;  /* 0x0000000700077305 */ /* 0x000e24000021f000 */
[----:B0-----:R-:W-:Y:S01]  /*06b0*/  IMAD.MOV R9, RZ, RZ, -R7 ;  /* 0x000000ffff097224 */ /* 0x001fe200078e0a07 */
[----:B-1----:R-:W-:-:S03]  /*06c0*/  LOP3.LUT R3, R3, 0x3f, RZ, 0xc0, !PT ;  /* 0x0000003f03037812 */ /* 0x002fc600078ec0ff */
[----:B------:R-:W-:Y:S01]  /*06d0*/  IMAD.MOV.U32 R5, RZ, RZ, R9 ;  /* 0x000000ffff057224 */ /* 0x000fe200078e0009 */
[----:B------:R-:W-:-:S03]  /*06e0*/  IABS R9, R11 ;  /* 0x0000000b00097213 */ /* 0x000fc60000000000 */
[----:B------:R-:W-:-:S04]  /*06f0*/  IMAD R5, R5, R10, RZ ;  /* 0x0000000a05057224 */ /* 0x000fc800078e02ff */
[----:B------:R-:W-:-:S04]  /*0700*/  IMAD.HI.U32 R6, R7, R5, R6 ;  /* 0x0000000507067227 */ /* 0x000fc800078e0006 */
[----:B------:R-:W-:Y:S02]  /*0710*/  IMAD.MOV R5, RZ, RZ, -R0 ;  /* 0x000000ffff057224 */ /* 0x000fe400078e0a00 */
[----:B------:R-:W-:Y:S01]  /*0720*/  IMAD.HI.U32 R0, R6, R9, RZ ;  /* 0x0000000906007227 */ /* 0x000fe200078e00ff */
[----:B------:R-:W-:-:S03]  /*0730*/  CS2R R6, SRZ ;  /* 0x0000000000067805 */ /* 0x000fc6000001ff00 */
[----:B------:R-:W-:Y:S01]  /*0740*/  IMAD R5, R0, R5, R9 ;  /* 0x0000000500057224 */ /* 0x000fe200078e0209 */
[----:B------:R-:W-:-:S04]  /*0750*/  CS2R R8, SRZ ;  /* 0x0000000000087805 */ /* 0x000fc8000001ff00 */
[----:B------:R-:W-:-:S13]  /*0760*/  ISETP.GT.U32.AND P1, PT, R10, R5, PT ;  /* 0x000000050a00720c */ /* 0x000fda0003f24070 */
[----:B------:R-:W-:Y:S02]  /*0770*/  @!P1 IMAD.IADD R5, R5, 0x1, -R10 ;  /* 0x0000000105059824 */ /* 0x000fe400078e0a0a */
[----:B------:R-:W-:Y:S01]  /*0780*/  @!P1 VIADD R0, R0, 0x1 ;  /* 0x0000000100009836 */ /* 0x000fe20000000000 */
[----:B------:R-:W-:Y:S02]  /*0790*/  ISETP.NE.AND P1, PT, R4, RZ, PT ;  /* 0x000000ff0400720c */ /* 0x000fe40003f25270 */
[----:B------:R-:W-:Y:S02]  /*07a0*/  ISETP.GE.U32.AND P0, PT, R5, R10, PT ;  /* 0x0000000a0500720c */ /* 0x000fe40003f06070 */
[----:B------:R-:W-:-:S04]  /*07b0*/  LOP3.LUT R5, R11, R4, RZ, 0x3c, !PT ;  /* 0x000000040b057212 */ /* 0x000fc800078e3cff */
[----:B------:R-:W-:-:S07]  /*07c0*/  ISETP.GE.AND P2, PT, R5, RZ, PT ;  /* 0x000000ff0500720c */ /* 0x000fce0003f46270 */
[----:B------:R-:W-:Y:S01]  /*07d0*/  @P0 VIADD R0, R0, 0x1 ;  /* 0x0000000100000836 */ /* 0x000fe20000000000 */
[----:B------:R-:W-:-:S05]  /*07e0*/  ISETP.GE.AND P0, PT, R29, 0x40, PT ;  /* 0x000000401d00780c */ /* 0x000fca0003f06270 */
[----:B------:R-:W-:Y:S01]  /*07f0*/  @!P2 IMAD.MOV R0, RZ, RZ, -R0 ;  /* 0x000000ffff00a224 */ /* 0x000fe200078e0a00 */
[----:B------:R-:W-:-:S05]  /*0800*/  @!P1 LOP3.LUT R0, RZ, R4, RZ, 0x33, !PT ;  /* 0x00000004ff009212 */ /* 0x000fca00078e33ff */
[----:B---3--:R-:W-:Y:S02]  /*0810*/  IMAD.SHL.U32 R2, R0, 0x20, RZ ;  /* 0x0000002000027824 */ /* 0x008fe400078e00ff */
[----:B------:R-:W-:Y:S02]  /*0820*/  IMAD.MOV R5, RZ, RZ, -R0 ;  /* 0x000000ffff057224 */ /* 0x000fe400078e0a00 */
[C---:B------:R-:W-:Y:S01]  /*0830*/  VIADD R0, R2.reuse, 0x1 ;  /* 0x0000000102007836 */ /* 0x040fe20000000000 */
[----:B------:R-:W-:Y:S01]  /*0840*/  STL [R1+0x5d0], R2 ;  /* 0x0005d00201007387 */ /* 0x000fe20000100800 */
[----:B------:R-:W-:Y:S02]  /*0850*/  VIADD R29, R2, 0x2 ;  /* 0x00000002021d7836 */ /* 0x000fe40000000000 */
[----:B------:R-:W-:Y:S01]  /*0860*/  IMAD R5, R4, R5, R11 ;  /* 0x0000000504057224 */ /* 0x000fe200078e020b */
[----:B------:R0:W-:Y:S01]  /*0870*/  STL [R1+0x110], R0 ;  /* 0x0001100001007387 */ /* 0x0001e20000100800 */
[----:B------:R-:W-:-:S02]  /*0880*/  CS2R R10, SRZ ;  /* 0x00000000000a7805 */ /* 0x000fc4000001ff00 */
[----:B------:R-:W-:Y:S01]  /*0890*/  IMAD.IADD R28, R28, 0x1, R5 ;  /* 0x000000011c1c7824 */ /* 0x000fe200078e0205 */
[----:B------:R1:W-:Y:S01]  /*08a0*/  STL [R1+0x10c], R29 ;  /* 0x00010c1d01007387 */ /* 0x0003e20000100800 */
[----:B------:R-:W-:Y:S02]  /*08b0*/  CS2R R4, SRZ ;  /* 0x0000000000047805 */ /* 0x000fe4000001ff00 */
[----:B------:R-:W-:Y:S02]  /*08c0*/  IMAD R3, R28, 0x100, R3 ;  /* 0x000001001c037824 */ /* 0x000fe400078e0203 */
[C---:B------:R-:W-:Y:S02]  /*08d0*/  VIADD R28, R2.reuse, 0x1d ;  /* 0x0000001d021c7836 */ /* 0x040fe40000000000 */
[C---:B0-----:R-:W-:Y:S02]  /*08e0*/  VIADD R0, R2.reuse, 0x3 ;  /* 0x0000000302007836 */ /* 0x041fe40000000000 */
[----:B-1----:R-:W-:-:S03]  /*08f0*/  VIADD R29, R2, 0x4 ;  /* 0x00000004021d7836 */ /* 0x002fc60000000000 */
[----:B------:R0:W-:Y:S04]  /*0900*/  STL [R1+0x108], R0 ;  /* 0x0001080001007387 */ /* 0x0001e80000100800 */
[----:B------:R1:W-:Y:S01]  /*0910*/  STL [R1+0x104], R29 ;  /* 0x0001041d01007387 */ /* 0x0003e20000100800 */
        /* <DEDUP_REMOVED lines=41> */
[----:B-1----:R-:W-:-:S05]  /*0bb0*/  VIADD R29, R2, 0x1a ;  /* 0x0000001a021d7836 */ /* 0x002fca0000000000 */
[----:B------:R0:W-:Y:S02]  /*0bc0*/  STL [R1+0xac], R29 ;  /* 0x0000ac1d01007387 */ /* 0x0001e40000100800 */
[----:B0-----:R-:W-:-:S05]  /*0bd0*/  VIADD R29, R2, 0x1b ;  /* 0x0000001b021d7836 */ /* 0x001fca0000000000 */
[----:B------:R0:W-:Y:S02]  /*0be0*/  STL [R1+0xa8], R29 ;  /* 0x0000a81d01007387 */ /* 0x0001e40000100800 */
[----:B0-----:R-:W-:-:S05]  /*0bf0*/  VIADD R29, R2, 0x1c ;  /* 0x0000001c021d7836 */ /* 0x001fca0000000000 */
[----:B------:R0:W-:Y:S04]  /*0c00*/  STL [R1+0xa4], R29 ;  /* 0x0000a41d01007387 */ /* 0x0001e80000100800 */
[----:B------:R1:W-:Y:S04]  /*0c10*/  STL [R1+0xa0], R28 ;  /* 0x0000a01c01007387 */ /* 0x0003e80000100800 */
[----:B------:R-:W-:Y:S01]  /*0c20*/  STL [R1+0xeb4], R3 ;  /* 0x000eb40301007387 */ /* 0x000fe20000100800 */
[C---:B0-----:R-:W-:Y:S02]  /*0c30*/  VIADD R29, R2.reuse, 0x1e ;  /* 0x0000001e021d7836 */ /* 0x041fe40000000000 */
[----:B-1----:R-:W-:-:S02]  /*0c40*/  VIADD R28, R2, 0x1f ;  /* 0x0000001f021c7836 */ /* 0x002fc40000000000 */
[----:B------:R-:W-:-:S05]  /*0c50*/  VIADD R2, R3, 0x40 ;  /* 0x0000004003027836 */ /* 0x000fca0000000000 */
[----:B------:R0:W-:Y:S02]  /*0c60*/  STL [R1+0xeb8], R2 ;  /* 0x000eb80201007387 */ /* 0x0001e40000100800 */
[C---:B0-----:R-:W-:Y:S02]  /*0c70*/  VIADD R2, R3.reuse, 0x80 ;  /* 0x0000008003027836 */ /* 0x041fe40000000000 */
[----:B------:R-:W-:-:S03]  /*0c80*/  VIADD R3, R3, 0xc0 ;  /* 0x000000c003037836 */ /* 0x000fc60000000000 */
[----:B------:R0:W-:Y:S04]  /*0c90*/  STL [R1+0xec0], R2 ;  /* 0x000ec00201007387 */ /* 0x0001e80000100800 */
[----:B0-----:R0:W5:Y:S04]  /*0ca0*/  LDL.LU R2, [R1+0xef0] ;  /* 0x000ef00001027983 */ /* 0x0011680000300800 */
[----:B------:R1:W-:Y:S04]  /*0cb0*/  STL [R1+0xebc], R3 ;  /* 0x000ebc0301007387 */ /* 0x0003e80000100800 */
[----:B-1----:R0:W5:Y:S01]  /*0cc0*/  LDL.LU R3, [R1+0xeec] ;  /* 0x000eec0001037983 */ /* 0x0021620000300800 */
[----:B------:R-:W-:Y:S05]  /*0cd0*/  @!P0 BRA `(.L_x_0) ;  /* 0x0000024000408947 */ /* 0x000fea0003800000 */
[----:B------:R-:W2:Y:S01]  /*0ce0*/  LDL.LU R23, [R1+0xac] ;  /* 0x0000ac0001177983 */ /* 0x000ea20000300800 */
[----:B------:R-:W-:Y:S01]  /*0cf0*/  IMAD.MOV.U32 R21, RZ, RZ, R0 ;  /* 0x000000ffff157224 */ /* 0x000fe200078e0000 */
[----:B-----5:R-:W-:Y:S01]  /*0d00*/  IABS R6, R2 ;  /* 0x0000000200067213 */ /* 0x020fe20000000000 */
[----:B------:R-:W-:Y:S01]  /*0d10*/  IMAD.MOV.U32 R24, RZ, RZ, RZ ;  /* 0x000000ffff187224 */ /* 0x000fe200078e00ff */
[----:B------:R-:W3:Y:S01]  /*0d20*/  LDL.LU R27, [R1+0xbc] ;  /* 0x0000bc00011b7983 */ /* 0x000ee20000300800 */
[----:B------:R-:W-:Y:S01]  /*0d30*/  ISETP.GE.AND P0, PT, R28, RZ, PT ;  /* 0x000000ff1c00720c */ /* 0x000fe20003f06270 */
[----:B------:R-:W-:Y:S01]  /*0d40*/  ULDC UR5, c[0x0][0x23c] ;  /* 0x00008f0000057ab9 */ /* 0x000fe20000000800 */
[----:B------:R-:W-:Y:S01]  /*0d50*/  ISETP.GE.AND P5, PT, R29, RZ, PT ;  /* 0x000000ff1d00720c */ /* 0x000fe20003fa6270 */
[----:B------:R-:W4:Y:S01]  /*0d60*/  LDL.LU R25, [R1+0xb4] ;  /* 0x0000b40001197983 */ /* 0x000f220000300800 */
[----:B------:R-:W-:Y:S01]  /*0d70*/  ULDC.64 UR6, c[0x0][0x218] ;  /* 0x0000860000067ab9 */ /* 0x000fe20000000a00 */
[----:B------:R-:W-:-:S02]  /*0d80*/  ULDC.64 UR10, c[0x0][0x210] ;  /* 0x00008400000a7ab9 */ /* 0x000fc40000000a00 */
[----:B------:R-:W3:Y:S04]  /*0d90*/  LDL.LU R26, [R1+0xb8] ;  /* 0x0000b800011a7983 */ /* 0x000ee80000300800 */
[----:B------:R-:W3:Y:S04]  /*0da0*/  LDL R16, [R1+0xec0] ;  /* 0x000ec00001107983 */ /* 0x000ee80000100800 */
[----:B------:R-:W3:Y:S01]  /*0db0*/  LDL R17, [R1+0xebc] ;  /* 0x000ebc0001117983 */ /* 0x000ee20000100800 */
[----:B------:R-:W-:Y:S01]  /*0dc0*/  IABS R0, R3 ;  /* 0x0000000300007213 */ /* 0x000fe20000000000 */
[----:B------:R-:W1:Y:S08]  /*0dd0*/  I2F.RP R5, R6 ;  /* 0x0000000600057306 */ /* 0x000e700000209400 */
[----:B------:R-:W0:Y:S08]  /*0de0*/  I2F.RP R4, R0 ;  /* 0x0000000000047306 */ /* 0x000e300000209400 */
[----:B-1----:R-:W1:Y:S01]  /*0df0*/  MUFU.RCP R5, R5 ;  /* 0x0000000500057308 */ /* 0x002e620000001000 */
[----:B--2---:R-:W-:-:S05]  /*0e00*/  IMAD.MOV.U32 R20, RZ, RZ, R23 ;  /* 0x000000ffff147224 */ /* 0x004fca00078e0017 */
[----:B------:R2:W-:Y:S04]  /*0e10*/  STL [R1+0xf48], R20 ;  /* 0x000f481401007387 */ /* 0x0005e80000100800 */
[----:B--2---:R-:W2:Y:S01]  /*0e20*/  LDL R20, [R1+0xeb4] ;  /* 0x000eb40001147983 */ /* 0x004ea20000100800 */
[----:B----4-:R-:W-:-:S03]  /*0e30*/  IMAD.MOV.U32 R22, RZ, RZ, R25 ;  /* 0x000000ffff167224 */ /* 0x010fc600078e0019 */
[----:B------:R-:W4:Y:S04]  /*0e40*/  LDL.LU R18, [R1+0xa0] ;  /* 0x0000a00001127983 */ /* 0x000f280000300800 */
[----:B------:R-:W4:Y:S04]  /*0e50*/  LDL.LU R19, [R1+0xa4] ;  /* 0x0000a40001137983 */ /* 0x000f280000300800 */
[----:B------:R-:W4:Y:S04]  /*0e60*/  LDL.LU R23, [R1+0xa8] ;  /* 0x0000a80001177983 */ /* 0x000f280000300800 */
[----:B------:R0:W-:Y:S04]  /*0e70*/  STL [R1+0xf24], R3 ;  /* 0x000f240301007387 */ /* 0x0001e80000100800 */
[----:B0-----:R-:W4:Y:S01]  /*0e80*/  LDL R3, [R1+0xeb8] ;  /* 0x000eb80001037983 */ /* 0x001f220000100800 */
[----:B------:R-:W0:Y:S01]  /*0e90*/  MUFU.RCP R4, R4 ;  /* 0x0000000400047308 */ /* 0x000e220000001000 */
[----:B-1----:R-:W-:-:S07]  /*0ea0*/  VIADD R5, R5, 0xffffffe ;  /* 0x0ffffffe05057836 */ /* 0x002fce0000000000 */
[----:B------:R-:W1:Y:S01]  /*0eb0*/  F2I.FTZ.U32.TRUNC.NTZ R5, R5 ;  /* 0x0000000500057305 */ /* 0x000e62000021f000 */
[----:B0-----:R-:W-:-:S07]  /*0ec0*/  VIADD R4, R4, 0xffffffe ;  /* 0x0ffffffe04047836 */ /* 0x001fce0000000000 */
[----:B------:R1:W0:Y:S02]  /*0ed0*/  F2I.FTZ.U32.TRUNC.NTZ R25, R4 ;  /* 0x0000000400197305 */ /* 0x000224000021f000 */
[----:B-1----:R-:W-:-:S04]  /*0ee0*/  IMAD.MOV R4, RZ, RZ, -R5 ;  /* 0x000000ffff047224 */ /* 0x002fc800078e0a05 */
[----:B------:R-:W-:Y:S02]  /*0ef0*/  IMAD R10, R4, R6, RZ ;  /* 0x00000006040a7224 */ /* 0x000fe400078e02ff */
[----:B------:R-:W-:Y:S02]  /*0f00*/  IMAD.MOV.U32 R4, RZ, RZ, RZ ;  /* 0x000000ffff047224 */ /* 0x000fe400078e00ff */
[----:B0-----:R-:W-:Y:S02]  /*0f10*/  IMAD.MOV R11, RZ, RZ, -R25 ;  /* 0x000000ffff0b7224 */ /* 0x001fe400078e0a19 */
[----:B------:R-:W-:Y:S01]  /*0f20*/  IMAD.HI.U32 R10, R5, R10, R4 ;  /* 0x0000000a050a7227 */ /* 0x000fe200078e0004 */
[----:B---3--:R-:W-:Y:S02]  /*0f30*/  IABS R5, R16 ;  /* 0x0000001000057213 */ /* 0x008fe40000000000 */
[----:B------:R-:W-:Y:S01]  /*0f40*/  IABS R4, R17 ;  /* 0x0000001100047213 */ /* 0x000fe20000000000 */
[----:B------:R-:W-:-:S04]  /*0f50*/  IMAD R11, R11, R0, RZ ;  /* 0x000000000b0b7224 */ /* 0x000fc800078e02ff */
[----:B------:R-:W-:-:S04]  /*0f60*/  IMAD.HI.U32 R24, R25, R11, R24 ;  /* 0x0000000b19187227 */ /* 0x000fc800078e0018 */
[----:B------:R-:W-:-:S04]  /*0f70*/  IMAD.HI.U32 R11, R10, R5, RZ ;  /* 0x000000050a0b7227 */ /* 0x000fc800078e00ff */
[----:B------:R-:W-:-:S04]  /*0f80*/  IMAD.MOV R11, RZ, RZ, -R11 ;  /* 0x000000ffff0b7224 */ /* 0x000fc800078e0a0b */
[----:B------:R-:W-:-:S05]  /*0f90*/  IMAD R5, R6, R11, R5 ;  /* 0x0000000b06057224 */ /* 0x000fca00078e0205 */
[----:B------:R-:W-:-:S13]  /*0fa0*/  ISETP.GT.U32.AND P3, PT, R6, R5, PT ;  /* 0x000000050600720c */ /* 0x000fda0003f64070 */
[----:B------:R-:W-:-:S05]  /*0fb0*/  @!P3 IMAD.IADD R5, R5, 0x1, -R6 ;  /* 0x000000010505b824 */ /* 0x000fca00078e0a06 */
[----:B------:R-:W-:Y:S02]  /*0fc0*/  ISETP.GT.U32.AND P3, PT, R6, R5, PT ;  /* 0x000000050600720c */ /* 0x000fe40003f64070 */
[----:B--2---:R-:W-:Y:S02]  /*0fd0*/  IABS R8, R20 ;  /* 0x0000001400087213 */ /* 0x004fe40000000000 */
[----:B----4-:R-:W-:-:S03]  /*0fe0*/  IABS R11, R18 ;  /* 0x00000012000b7213 */ /* 0x010fc60000000000 */
[----:B------:R-:W-:-:S04]  /*0ff0*/  IMAD.HI.U32 R9, R10, R8, RZ ;  /* 0x000000080a097227 */ /* 0x000fc800078e00ff */
[----:B------:R-:W-:Y:S01]  /*1000*/  IMAD.MOV R13, RZ, RZ, -R9 ;  /* 0x000000ffff0d7224 */ /* 0x000fe200078e0a09 */
[----:B------:R-:W-:Y:S02]  /*1010*/  IABS R9, R28 ;  /* 0x0000001c00097213 */ /* 0x000fe40000000000 */
[----:B------:R-:W-:Y:S01]  /*1020*/  IABS R7, R3 ;  /* 0x0000000300077213 */ /* 0x000fe20000000000 */
[----:B------:R-:W-:Y:S01]  /*1030*/  IMAD R8, R6, R13, R8 ;  /* 0x0000000d06087224 */ /* 0x000fe200078e0208 */
[----:B------:R-:W-:Y:S01]  /*1040*/  IABS R13, R23 ;  /* 0x00000017000d7213 */ /* 0x000fe20000000000 */
[----:B------:R-:W-:Y:S02]  /*1050*/  @!P3 IMAD.IADD R5, R5, 0x1, -R6 ;  /* 0x000000010505b824 */ /* 0x000fe400078e0a06 */
[----:B------:R-:W-:Y:S01]  /*1060*/  IMAD.HI.U32 R12, R10, R7, RZ ;  /* 0x000000070a0c7227 */ /* 0x000fe200078e00ff */
[----:B------:R-:W-:-:S03]  /*1070*/  ISETP.GT.U32.AND P1, PT, R6, R8, PT ;  /* 0x000000080600720c */ /* 0x000fc60003f24070 */
[----:B------:R-:W-:-:S04]  /*1080*/  IMAD.HI.U32 R10, R10, R4, RZ ;  /* 0x000000040a0a7227 */ /* 0x000fc800078e00ff */
[----:B------:R-:W-:Y:S02]  /*1090*/  IMAD.MOV R10, RZ, RZ, -R10 ;  /* 0x000000ffff0a7224 */ /* 0x000fe400078e0a0a */
[----:B------:R-:W-:Y:S02]  /*10a0*/  IMAD.MOV R12, RZ, RZ, -R12 ;  /* 0x000000ffff0c7224 */ /* 0x000fe400078e0a0c */
[----:B------:R-:W-:Y:S01]  /*10b0*/  IMAD R4, R6, R10, R4 ;  /* 0x0000000a06047224 */ /* 0x000fe200078e0204 */
[----:B------:R-:W-:Y:S01]  /*10c0*/  IABS R10, R29 ;  /* 0x0000001d000a7213 */ /* 0x000fe20000000000 */
[----:B------:R-:W-:Y:S01]  /*10d0*/  @!P1 IMAD.IADD R8, R8, 0x1, -R6 ;  /* 0x0000000108089824 */ /* 0x000fe200078e0a06 */
[----:B------:R-:W-:Y:S01]  /*10e0*/  ISETP.GE.AND P1, PT, R20, RZ, PT ;  /* 0x000000ff1400720c */ /* 0x000fe20003f26270 */
[C---:B------:R-:W-:Y:S01]  /*10f0*/  IMAD R7, R6.reuse, R12, R7 ;  /* 0x0000000c06077224 */ /* 0x040fe200078e0207 */
[----:B------:R-:W2:Y:S01]  /*1100*/  LDL.LU R20, [R1+0xf48] ;  /* 0x000f480001147983 */ /* 0x000ea20000300800 */
[----:B------:R-:W-:Y:S01]  /*1110*/  ISETP.GT.U32.AND P4, PT, R6, R4, PT ;  /* 0x000000040600720c */ /* 0x000fe20003f84070 */
[----:B------:R-:W-:Y:S01]  /*1120*/  IMAD.HI.U32 R12, R24, R9, RZ ;  /* 0x00000009180c7227 */ /* 0x000fe200078e00ff */
[----:B------:R-:W-:-:S02]  /*1130*/  ISETP.GT.U32.AND P6, PT, R6, R8, PT ;  /* 0x000000080600720c */ /* 0x000fc40003fc4070 */
[----:B------:R-:W-:Y:S01]  /*1140*/  ISETP.GT.U32.AND P2, PT, R6, R7, PT ;  /* 0x000000070600720c */ /* 0x000fe20003f44070 */
[----:B------:R-:W-:Y:S02]  /*1150*/  IMAD.MOV R12, RZ, RZ, -R12 ;  /* 0x000000ffff0c7224 */ /* 0x000fe400078e0a0c */
[----:B------:R-:W-:-:S04]  /*1160*/  IMAD.HI.U32 R15, R24, R10, RZ ;  /* 0x0000000a180f7227 */ /* 0x000fc800078e00ff */
[----:B------:R-:W-:Y:S01]  /*1170*/  IMAD R9, R0, R12, R9 ;  /* 0x0000000c00097224 */ /* 0x000fe200078e0209 */
[----:B------:R-:W-:Y:S01]  /*1180*/  IABS R12, R19 ;  /* 0x00000013000c7213 */ /* 0x000fe20000000000 */
[--C-:B------:R-:W-:Y:S02]  /*1190*/  @!P4 IMAD.IADD R4, R4, 0x1, -R6.reuse ;  /* 0x000000010404c824 */ /* 0x100fe400078e0a06 */
[----:B------:R-:W-:Y:S02]  /*11a0*/  IMAD.MOV R15, RZ, RZ, -R15 ;  /* 0x000000ffff0f7224 */ /* 0x000fe400078e0a0f */
[----:B------:R-:W-:Y:S01]  /*11b0*/  @!P2 IMAD.IADD R7, R7, 0x1, -R6 ;  /* 0x000000010707a824 */ /* 0x000fe200078e0a06 */
[----:B------:R-:W-:Y:S01]  /*11c0*/  ISETP.GT.U32.AND P4, PT, R6, R4, PT ;  /* 0x000000040600720c */ /* 0x000fe20003f84070 */
[----:B------:R-:W-:Y:S02]  /*11d0*/  IMAD R10, R0, R15, R10 ;  /* 0x0000000f000a7224 */ /* 0x000fe400078e020a */
[----:B------:R-:W-:Y:S01]  /*11e0*/  IMAD.HI.U32 R14, R24, R11, RZ ;  /* 0x0000000b180e7227 */ /* 0x000fe200078e00ff */
[----:B------:R-:W-:-:S02]  /*11f0*/  ISETP.GT.U32.AND P2, PT, R6, R7, PT ;  /* 0x000000070600720c */ /* 0x000fc40003f44070 */
[----:B------:R-:W-:Y:S01]  /*1200*/  ISETP.GT.U32.AND P3, PT, R0, R9, PT ;  /* 0x000000090000720c */ /* 0x000fe20003f64070 */
[----:B------:R-:W-:Y:S02]  /*1210*/  @!P6 IMAD.IADD R8, R8, 0x1, -R6 ;  /* 0x000000010808e824 */ /* 0x000fe400078e0a06 */
[----:B------:R-:W-:-:S04]  /*1220*/  IMAD.MOV R14, RZ, RZ, -R14 ;  /* 0x000000ffff0e7224 */ /* 0x000fc800078e0a0e */
[----:B------:R-:W-:Y:S01]  /*1230*/  @!P4 IMAD.IADD R4, R4, 0x1, -R6 ;  /* 0x000000010404c824 */ /* 0x000fe200078e0a06 */
[----:B------:R-:W-:Y:S01]  /*1240*/  ISETP.GT.U32.AND P4, PT, R0, R10, PT ;  /* 0x0000000a0000720c */ /* 0x000fe20003f84070 */
[----:B------:R-:W-:Y:S01]  /*1250*/  @!P1 IMAD.MOV R8, RZ, RZ, -R8 ;  /* 0x000000ffff089224 */ /* 0x000fe200078e0a08 */
[----:B------:R-:W-:Y:S01]  /*1260*/  ISETP.GE.AND P6, PT, R3, RZ, PT ;  /* 0x000000ff0300720c */ /* 0x000fe20003fc6270 */
[----:B------:R-:W-:Y:S01]  /*1270*/  @!P2 IMAD.IADD R7, R7, 0x1, -R6 ;  /* 0x000000010707a824 */ /* 0x000fe200078e0a06 */
[----:B------:R-:W-:Y:S01]  /*1280*/  ISETP.GE.AND P2, PT, R16, RZ, PT ;  /* 0x000000ff1000720c */ /* 0x000fe20003f46270 */
[----:B------:R-:W-:Y:S01]  /*1290*/  IMAD R11, R0, R14, R11 ;  /* 0x0000000e000b7224 */ /* 0x000fe200078e020b */
[----:B------:R-:W-:Y:S01]  /*12a0*/  ISETP.GE.AND P1, PT, R17, RZ, PT ;  /* 0x000000ff1100720c */ /* 0x000fe20003f26270 */
[----:B------:R-:W-:Y:S02]  /*12b0*/  @!P3 IMAD.IADD R9, R9, 0x1, -R0 ;  /* 0x000000010909b824 */ /* 0x000fe400078e0a00 */
[----:B------:R-:W-:Y:S01]  /*12c0*/  IMAD.HI.U32 R14, R24, R12, RZ ;  /* 0x0000000c180e7227 */ /* 0x000fe200078e00ff */
[----:B------:R-:W-:-:S03]  /*12d0*/  ISETP.GT.U32.AND P3, PT, R0, R11, PT ;  /* 0x0000000b0000720c */ /* 0x000fc60003f64070 */
[----:B------:R-:W-:Y:S01]  /*12e0*/  @!P4 IMAD.IADD R10, R10, 0x1, -R0 ;  /* 0x000000010a0ac824 */ /* 0x000fe200078e0a00 */
[----:B------:R-:W-:Y:S01]  /*12f0*/  ISETP.GT.U32.AND P4, PT, R0, R9, PT ;  /* 0x000000090000720c */ /* 0x000fe20003f84070 */
[----:B------:R-:W-:Y:S02]  /*1300*/  IMAD.MOV R14, RZ, RZ, -R14 ;  /* 0x000000ffff0e7224 */ /* 0x000fe400078e0a0e */
[----:B------:R-:W-:Y:S01]  /*1310*/  @!P6 IMAD.MOV R7, RZ, RZ, -R7 ;  /* 0x000000ffff07e224 */ /* 0x000fe200078e0a07 */
[----:B------:R-:W-:Y:S01]  /*1320*/  ISETP.NE.AND P6, PT, R2, RZ, PT ;  /* 0x000000ff0200720c */ /* 0x000fe20003fc5270 */
[----:B------:R-:W-:Y:S01]  /*1330*/  @!P2 IMAD.MOV R5, RZ, RZ, -R5 ;  /* 0x000000ffff05a224 */ /* 0x000fe200078e0a05 */
[----:B------:R-:W-:Y:S01]  /*1340*/  LOP3.LUT R2, RZ, R2, RZ, 0x33, !PT ;  /* 0x00000002ff027212 */ /* 0x000fe200078e33ff */
[----:B------:R-:W-:Y:S02]  /*1350*/  @!P1 IMAD.MOV R4, RZ, RZ, -R4 ;  /* 0x000000ffff049224 */ /* 0x000fe400078e0a04 */
[----:B------:R-:W-:Y:S01]  /*1360*/  IMAD R12, R0, R14, R12 ;  /* 0x0000000e000c7224 */ /* 0x000fe200078e020c */
[C---:B------:R-:W-:Y:S01]  /*1370*/  SEL R8, R2.reuse, R8, !P6 ;  /* 0x0000000802087207 */ /* 0x040fe20007000000 */
[----:B------:R-:W-:Y:S01]  /*1380*/  @!P3 IMAD.IADD R11, R11, 0x1, -R0 ;  /* 0x000000010b0bb824 */ /* 0x000fe200078e0a00 */
[----:B------:R-:W-:-:S02]  /*1390*/  SEL R7, R2, R7, !P6 ;  /* 0x0000000702077207 */ /* 0x000fc40007000000 */
[C---:B------:R-:W-:Y:S02]  /*13a0*/  SEL R3, R2.reuse, R5, !P6 ;  /* 0x0000000502037207 */ /* 0x040fe40007000000 */
[----:B------:R-:W-:Y:S02]  /*13b0*/  SEL R2, R2, R4, !P6 ;  /* 0x0000000402027207 */ /* 0x000fe40007000000 */
[C---:B------:R-:W-:Y:S01]  /*13c0*/  ISETP.GT.U32.AND P6, PT, R0.reuse, R12, PT ;  /* 0x0000000c0000720c */ /* 0x040fe20003fc4070 */
[----:B------:R-:W-:Y:S01]  /*13d0*/  @!P4 IMAD.IADD R9, R9, 0x1, -R0 ;  /* 0x000000010909c824 */ /* 0x000fe200078e0a00 */
[C---:B------:R-:W-:Y:S02]  /*13e0*/  ISETP.GT.U32.AND P4, PT, R0.reuse, R11, PT ;  /* 0x0000000b0000720c */ /* 0x040fe40003f84070 */
[----:B------:R-:W-:Y:S01]  /*13f0*/  ISETP.GT.U32.AND P2, PT, R0, R10, PT ;  /* 0x0000000a0000720c */ /* 0x000fe20003f44070 */
[----:B------:R-:W-:Y:S01]  /*1400*/  STL [R1+0x40], R8 ;  /* 0x0000400801007387 */ /* 0x000fe20000100800 */
[----:B------:R-:W-:-:S03]  /*1410*/  ISETP.GE.AND P1, PT, R18, RZ, PT ;  /* 0x000000ff1200720c */ /* 0x000fc60003f26270 */
[----:B------:R-:W-:Y:S04]  /*1420*/  STL [R1+0x3c], R7 ;  /* 0x00003c0701007387 */ /* 0x000fe80000100800 */
[--C-:B------:R-:W-:Y:S01]  /*1430*/  @!P6 IMAD.IADD R12, R12, 0x1, -R0.reuse ;  /* 0x000000010c0ce824 */ /* 0x100fe200078e0a00 */
[----:B------:R0:W-:Y:S01]  /*1440*/  STL [R1+0x48], R3 ;  /* 0x0000480301007387 */ /* 0x0001e20000100800 */
[--C-:B------:R-:W-:Y:S01]  /*1450*/  @!P4 IMAD.IADD R11, R11, 0x1, -R0.reuse ;  /* 0x000000010b0bc824 */ /* 0x100fe200078e0a00 */
[----:B------:R-:W-:Y:S02]  /*1460*/  ISETP.GE.AND P6, PT, R23, RZ, PT ;  /* 0x000000ff1700720c */ /* 0x000fe40003fc6270 */
[----:B------:R-:W-:Y:S01]  /*1470*/  ISETP.GT.U32.AND P4, PT, R0, R12, PT ;  /* 0x0000000c0000720c */ /* 0x000fe20003f84070 */
[----:B------:R-:W-:Y:S01]  /*1480*/  STL [R1+0x44], R2 ;  /* 0x0000440201007387 */ /* 0x000fe20000100800 */
[----:B------:R-:W-:-:S02]  /*1490*/  @!P2 IMAD.IADD R10, R10, 0x1, -R0 ;  /* 0x000000010a0aa824 */ /* 0x000fc400078e0a00 */
[----:B------:R-:W-:Y:S01]  /*14a0*/  IMAD.HI.U32 R15, R24, R13, RZ ;  /* 0x0000000d180f7227 */ /* 0x000fe200078e00ff */
[----:B------:R-:W3:Y:S03]  /*14b0*/  LDL.LU R23, [R1+0xc0] ;  /* 0x0000c00001177983 */ /* 0x000ee60000300800 */
[----:B0-----:R-:W-:Y:S01]  /*14c0*/  IMAD.MOV.U32 R3, RZ, RZ, R9 ;  /* 0x000000ffff037224 */ /* 0x001fe200078e0009 */
[----:B------:R-:W4:Y:S03]  /*14d0*/  LDL.LU R25, [R1+0xc4] ;  /* 0x0000c40001197983 */ /* 0x000f260000300800 */
[----:B------:R-:W-:Y:S01]  /*14e0*/  @!P0 IMAD.MOV R3, RZ, RZ, -R3 ;  /* 0x000000ffff038224 */ /* 0x000fe200078e0a03 */
[----:B------:R-:W4:Y:S01]  /*14f0*/  LDL.LU R16, [R1+0xc8] ;  /* 0x0000c80001107983 */ /* 0x000f220000300800 */
[----:B------:R-:W-:Y:S01]  /*1500*/  IMAD.MOV.U32 R8, RZ, RZ, R10 ;  /* 0x000000ffff087224 */ /* 0x000fe200078e000a */
[----:B------:R-:W-:Y:S01]  /*1510*/  ISETP.GE.AND P2, PT, R19, RZ, PT ;  /* 0x000000ff1300720c */ /* 0x000fe20003f46270 */
[----:B------:R-:W-:Y:S01]  /*1520*/  IMAD.MOV R6, RZ, RZ, -R15 ;  /* 0x000000ffff067224 */ /* 0x000fe200078e0a0f */
[----:B------:R0:W-:Y:S01]  /*1530*/  STL [R1+0x1c], R3 ;  /* 0x00001c0301007387 */ /* 0x0001e20000100800 */
[----:B------:R-:W-:-:S02]  /*1540*/  @!P5 IMAD.MOV R8, RZ, RZ, -R8 ;  /* 0x000000ffff08d224 */ /* 0x000fc400078e0a08 */
[----:B------:R-:W-:Y:S02]  /*1550*/  IMAD R6, R0, R6, R13 ;  /* 0x0000000600067224 */ /* 0x000fe400078e020d */
[----:B0-----:R-:W-:Y:S02]  /*1560*/  IMAD.MOV.U32 R3, RZ, RZ, R11 ;  /* 0x000000ffff037224 */ /* 0x001fe400078e000b */
[----:B------:R-:W-:Y:S02]  /*1570*/  @!P4 IMAD.IADD R12, R12, 0x1, -R0 ;  /* 0x000000010c0cc824 */ /* 0x000fe400078e0a00 */
[----:B------:R-:W-:Y:S01]  /*1580*/  @!P1 IMAD.MOV R3, RZ, RZ, -R3 ;  /* 0x000000ffff039224 */ /* 0x000fe200078e0a03 */
[----:B------:R-:W-:Y:S04]  /*1590*/  STL [R1+0x18], R8 ;  /* 0x0000180801007387 */ /* 0x000fe80000100800 */
[----:B------:R0:W-:Y:S02]  /*15a0*/  STL [R1+0x14], R3 ;  /* 0x0000140301007387 */ /* 0x0001e40000100800 */
[----:B0-----:R-:W-:-:S04]  /*15b0*/  IMAD.MOV.U32 R3, RZ, RZ, R12 ;  /* 0x000000ffff037224 */ /* 0x001fc800078e000c */
[----:B------:R-:W-:Y:S01]  /*15c0*/  @!P2 IMAD.MOV R3, RZ, RZ, -R3 ;  /* 0x000000ffff03a224 */ /* 0x000fe200078e0a03 */
[----:B------:R-:W-:-:S04]  /*15d0*/  ISETP.GE.AND P2, PT, R27, RZ, PT ;  /* 0x000000ff1b00720c */ /* 0x000fc80003f46270 */
[----:B------:R0:W-:Y:S01]  /*15e0*/  STL [R1+0x10], R3 ;  /* 0x0000100301007387 */ /* 0x0001e20000100800 */
[----:B--2---:R-:W-:-:S05]  /*15f0*/  IABS R13, R20 ;  /* 0x00000014000d7213 */ /* 0x004fca0000000000 */
[----:B------:R-:W-:-:S04]  /*1600*/  IMAD.HI.U32 R29, R24, R13, RZ ;  /* 0x0000000d181d7227 */ /* 0x000fc800078e00ff */
[----:B------:R-:W-:-:S04]  /*1610*/  IMAD.MOV R29, RZ, RZ, -R29 ;  /* 0x000000ffff1d7224 */ /* 0x000fc800078e0a1d */
[C---:B------:R-:W-:Y:S01]  /*1620*/  IMAD R29, R0.reuse, R29, R13 ;  /* 0x0000001d001d7224 */ /* 0x040fe200078e020d */
[----:B------:R-:W-:Y:S02]  /*1630*/  IABS R13, R27 ;  /* 0x0000001b000d7213 */ /* 0x000fe40000000000 */
[----:B------:R-:W2:Y:S01]  /*1640*/  LDL.LU R27, [R1+0xcc] ;  /* 0x0000cc00011b7983 */ /* 0x000ea20000300800 */
[----:B------:R-:W-:Y:S02]  /*1650*/  ISETP.GT.U32.AND P3, PT, R0, R6, PT ;  /* 0x000000060000720c */ /* 0x000fe40003f64070 */
[----:B------:R-:W-:-:S11]  /*1660*/  IABS R2, R21 ;  /* 0x0000001500027213 */ /* 0x000fd60000000000 */
[----:B------:R-:W-:-:S05]  /*1670*/  @!P3 IMAD.IADD R6, R6, 0x1, -R0 ;  /* 0x000000010606b824 */ /* 0x000fca00078e0a00 */
[----:B------:R-:W-:Y:S01]  /*1680*/  ISETP.GT.U32.AND P0, PT, R0, R6, PT ;  /* 0x000000060000720c */ /* 0x000fe20003f04070 */
[----:B------:R-:W-:Y:S01]  /*1690*/  IMAD.HI.U32 R5, R24, R2, RZ ;  /* 0x0000000218057227 */ /* 0x000fe200078e00ff */
[----:B------:R-:W-:-:S03]  /*16a0*/  ISETP.GT.U32.AND P3, PT, R0, R29, PT ;  /* 0x0000001d0000720c */ /* 0x000fc60003f64070 */
[----:B------:R-:W-:Y:S01]  /*16b0*/  IMAD.MOV R5, RZ, RZ, -R5 ;  /* 0x000000ffff057224 */ /* 0x000fe200078e0a05 */
[----:B------:R-:W-:-:S03]  /*16c0*/  IABS R12, R26 ;  /* 0x0000001a000c7213 */ /* 0x000fc60000000000 */
[----:B------:R-:W-:-:S04]  /*16d0*/  IMAD R9, R0, R5, R2 ;  /* 0x0000000500097224 */ /* 0x000fc800078e0202 */
[----:B------:R-:W-:-:S04]  /*16e0*/  @!P0 IMAD.IADD R6, R6, 0x1, -R0 ;  /* 0x0000000106068824 */ /* 0x000fc800078e0a00 */
[----:B0-----:R-:W-:Y:S02]  /*16f0*/  IMAD.MOV.U32 R3, RZ, RZ, R6 ;  /* 0x000000ffff037224 */ /* 0x001fe400078e0006 */
[----:B------:R-:W-:-:S04]  /*1700*/  IMAD.HI.U32 R2, R24, R12, RZ ;  /* 0x0000000c18027227 */ /* 0x000fc800078e00ff */
[----:B------:R-:W-:Y:S01]  /*1710*/  @!P6 IMAD.MOV R3, RZ, RZ, -R3 ;  /* 0x000000ffff03e224 */ /* 0x000fe200078e0a03 */
[----:B------:R-:W-:Y:S01]  /*1720*/  ISETP.GT.U32.AND P6, PT, R0, R9, PT ;  /* 0x000000090000720c */ /* 0x000fe20003fc4070 */
[----:B------:R-:W-:Y:S01]  /*1730*/  @!P3 IMAD.IADD R29, R29, 0x1, -R0 ;  /* 0x000000011d1db824 */ /* 0x000fe200078e0a00 */
[----:B------:R-:W-:Y:S01]  /*1740*/  IABS R4, R22 ;  /* 0x0000001600047213 */ /* 0x000fe20000000000 */
[----:B------:R-:W-:-:S03]  /*1750*/  IMAD.MOV R2, RZ, RZ, -R2 ;  /* 0x000000ffff027224 */ /* 0x000fc600078e0a02 */
[C---:B------:R-:W-:Y:S01]  /*1760*/  ISETP.GT.U32.AND P3, PT, R0.reuse, R29, PT ;  /* 0x0000001d0000720c */ /* 0x040fe20003f64070 */
[----:B------:R-:W-:Y:S02]  /*1770*/  IMAD R12, R0, R2, R12 ;  /* 0x00000002000c7224 */ /* 0x000fe400078e020c */
[----:B------:R-:W-:Y:S01]  /*1780*/  IMAD.HI.U32 R7, R24, R4, RZ ;  /* 0x0000000418077227 */ /* 0x000fe200078e00ff */
[----:B------:R0:W-:Y:S03]  /*1790*/  STL [R1+0x4], R3 ;  /* 0x0000040301007387 */ /* 0x0001e60000100800 */
[----:B------:R-:W-:Y:S01]  /*17a0*/  @!P6 IMAD.IADD R9, R9, 0x1, -R0 ;  /* 0x000000010909e824 */ /* 0x000fe200078e0a00 */
[C---:B------:R-:W-:Y:S01]  /*17b0*/  ISETP.GT.U32.AND P6, PT, R0.reuse, R12, PT ;  /* 0x0000000c0000720c */ /* 0x040fe20003fc4070 */
[----:B------:R-:W-:Y:S01]  /*17c0*/  IMAD.MOV R7, RZ, RZ, -R7 ;  /* 0x000000ffff077224 */ /* 0x000fe200078e0a07 */
[----:B0-----:R-:W4:Y:S04]  /*17d0*/  LDL.LU R3, [R1+0xd0] ;  /* 0x0000d00001037983 */ /* 0x001f280000300800 */
[----:B------:R-:W4:Y:S01]  /*17e0*/  LDL.LU R19, [R1+0xd4] ;  /* 0x0000d40001137983 */ /* 0x000f220000300800 */
[----:B------:R-:W-:-:S02]  /*17f0*/  IMAD R10, R0, R7, R4 ;  /* 0x00000007000a7224 */ /* 0x000fc400078e0204 */
[--C-:B------:R-:W-:Y:S01]  /*1800*/  @!P3 IMAD.IADD R29, R29, 0x1, -R0.reuse ;  /* 0x000000011d1db824 */ /* 0x100fe200078e0a00 */
[----:B---3--:R-:W-:Y:S02]  /*1810*/  IABS R14, R23 ;  /* 0x00000017000e7213 */ /* 0x008fe40000000000 */
[----:B------:R-:W-:Y:S01]  /*1820*/  ISETP.GT.U32.AND P3, PT, R0, R10, PT ;  /* 0x0000000a0000720c */ /* 0x000fe20003f64070 */
[----:B------:R-:W-:Y:S01]  /*1830*/  @!P6 IMAD.IADD R12, R12, 0x1, -R0 ;  /* 0x000000010c0ce824 */ /* 0x000fe200078e0a00 */
[----:B------:R-:W-:Y:S01]  /*1840*/  ISETP.GE.AND P5, PT, R20, RZ, PT ;  /* 0x000000ff1400720c */ /* 0x000fe20003fa6270 */
[----:B------:R-:W-:Y:S01]  /*1850*/  IMAD.HI.U32 R5, R24, R14, RZ ;  /* 0x0000000e18057227 */ /* 0x000fe200078e00ff */
[----:B------:R-:W-:Y:S02]  /*1860*/  ISETP.GE.AND P0, PT, R26, RZ, PT ;  /* 0x000000ff1a00720c */ /* 0x000fe40003f06270 */
[C---:B------:R-:W-:Y:S01]  /*1870*/  ISETP.GT.U32.AND P6, PT, R0.reuse, R12, PT ;  /* 0x0000000c0000720c */ /* 0x040fe20003fc4070 */
[----:B------:R-:W-:Y:S01]  /*1880*/  IMAD.MOV R5, RZ, RZ, -R5 ;  /* 0x000000ffff057224 */ /* 0x000fe200078e0a05 */
[----:B------:R-:W3:Y:S03]  /*1890*/  LDL.LU R26, [R1+0xd8] ;  /* 0x0000d800011a7983 */ /* 0x000ee60000300800 */
[----:B------:R-:W-:-:S02]  /*18a0*/  IMAD R14, R0, R5, R14 ;  /* 0x00000005000e7224 */ /* 0x000fc400078e020e */
[----:B------:R-:W-:Y:S01]  /*18b0*/  @!P3 IMAD.IADD R10, R10, 0x1, -R0 ;  /* 0x000000010a0ab824 */ /* 0x000fe200078e0a00 */
[----:B------:R-:W-:Y:S01]  /*18c0*/  ISETP.GT.U32.AND P3, PT, R0, R9, PT ;  /* 0x000000090000720c */ /* 0x000fe20003f64070 */
[----:B------:R-:W-:-:S03]  /*18d0*/  @!P5 IMAD.MOV R29, RZ, RZ, -R29 ;  /* 0x000000ffff1dd224 */ /* 0x000fc600078e0a1d */
[----:B------:R-:W-:Y:S01]  /*18e0*/  ISETP.GT.U32.AND P5, PT, R0, R10, PT ;  /* 0x0000000a0000720c */ /* 0x000fe20003fa4070 */
[----:B------:R-:W-:Y:S01]  /*18f0*/  @!P6 IMAD.IADD R12, R12, 0x1, -R0 ;  /* 0x000000010c0ce824 */ /* 0x000fe200078e0a00 */
[----:B------:R-:W-:Y:S02]  /*1900*/  ISETP.GE.AND P1, PT, R21, RZ, PT ;  /* 0x000000ff1500720c */ /* 0x000fe40003f26270 */
[----:B------:R-:W-:Y:S01]  /*1910*/  ISETP.GE.AND P4, PT, R22, RZ, PT ;  /* 0x000000ff1600720c */ /* 0x000fe20003f86270 */
[----:B------:R-:W-:Y:S01]  /*1920*/  @!P0 IMAD.MOV R12, RZ, RZ, -R12 ;  /* 0x000000ffff0c8224 */ /* 0x000fe200078e0a0c */
[----:B------:R-:W3:Y:S03]  /*1930*/  LDL.LU R21, [R1+0xdc] ;  /* 0x0000dc0001157983 */ /* 0x000ee60000300800 */
[----:B------:R-:W-:-:S04]  /*1940*/  @!P3 IMAD.IADD R9, R9, 0x1, -R0 ;  /* 0x000000010909b824 */ /* 0x000fc800078e0a00 */
[----:B------:R-:W-:Y:S02]  /*1950*/  @!P5 IMAD.IADD R10, R10, 0x1, -R0 ;  /* 0x000000010a0ad824 */ /* 0x000fe400078e0a00 */
[----:B------:R-:W-:Y:S02]  /*1960*/  @!P1 IMAD.MOV R9, RZ, RZ, -R9 ;  /* 0x000000ffff099224 */ /* 0x000fe400078e0a09 */
[----:B------:R-:W-:Y:S01]  /*1970*/  @!P4 IMAD.MOV R10, RZ, RZ, -R10 ;  /* 0x000000ffff0ac224 */ /* 0x000fe200078e0a0a */
[----:B------:R-:W-:Y:S04]  /*1980*/  STL [R1+0xf18], R29 ;  /* 0x000f181d01007387 */ /* 0x000fe80000100800 */
[----:B------:R-:W-:Y:S04]  /*1990*/  STL [R1+0xf1c], R9 ;  /* 0x000f1c0901007387 */ /* 0x000fe80000100800 */
[----:B------:R-:W-:Y:S04]  /*19a0*/  STL [R1+0xf20], R10 ;  /* 0x000f200a01007387 */ /* 0x000fe80000100800 */
[----:B------:R-:W-:Y:S01]  /*19b0*/  STL [R1+0xf28], R12 ;  /* 0x000f280c01007387 */ /* 0x000fe20000100800 */
[----:B--2---:R-:W-:-:S05]  /*19c0*/  IABS R18, R27 ;  /* 0x0000001b00127213 */ /* 0x004fca0000000000 */
[----:B------:R-:W-:-:S04]  /*19d0*/  IMAD.HI.U32 R5, R24, R18, RZ ;  /* 0x0000001218057227 */ /* 0x000fc800078e00ff */
[----:B------:R-:W-:-:S04]  /*19e0*/  IMAD.MOV R5, RZ, RZ, -R5 ;  /* 0x000000ffff057224 */ /* 0x000fc800078e0a05 */
[----:B------:R-:W-:-:S05]  /*19f0*/  IMAD R18, R0, R5, R18 ;  /* 0x0000000500127224 */ /* 0x000fca00078e0212 */
[----:B------:R-:W-:-:S13]  /*1a00*/  ISETP.GT.U32.AND P0, PT, R0, R18, PT ;  /* 0x000000120000720c */ /* 0x000fda0003f04070 */
[----:B------:R-:W-:Y:S01]  /*1a10*/  @!P0 IMAD.IADD R18, R18, 0x1, -R0 ;  /* 0x0000000112128824 */ /* 0x000fe200078e0a00 */
[----:B------:R-:W-:Y:S02]  /*1a20*/  ISETP.GE.AND P0, PT, R27, RZ, PT ;  /* 0x000000ff1b00720c */ /* 0x000fe40003f06270 */
[----:B------:R-:W2:Y:S01]  /*1a30*/  LDL.LU R27, [R1+0xe0] ;  /* 0x0000e000011b7983 */ /* 0x000ea20000300800 */
[----:B----4-:R-:W-:Y:S02]  /*1a40*/  IABS R15, R25 ;  /* 0x00000019000f7213 */ /* 0x010fe40000000000 */
[----:B------:R-:W-:Y:S01]  /*1a50*/  IABS R17, R16 ;  /* 0x0000001000117213 */ /* 0x000fe20000000000 */
[----:B------:R-:W-:-:S04]  /*1a60*/  IMAD.HI.U32 R6, R24, R13, RZ ;  /* 0x0000000d18067227 */ /* 0x000fc800078e00ff */
[----:B------:R-:W-:-:S04]  /*1a70*/  IMAD.HI.U32 R4, R24, R15, RZ ;  /* 0x0000000f18047227 */ /* 0x000fc800078e00ff */
[----:B------:R-:W-:-:S04]  /*1a80*/  IMAD.HI.U32 R2, R24, R17, RZ ;  /* 0x0000001118027227 */ /* 0x000fc800078e00ff */
[----:B------:R-:W-:Y:S02]  /*1a90*/  IMAD.MOV R6, RZ, RZ, -R6 ;  /* 0x000000ffff067224 */ /* 0x000fe400078e0a06 */
[----:B------:R-:W-:Y:S02]  /*1aa0*/  IMAD.MOV R4, RZ, RZ, -R4 ;  /* 0x000000ffff047224 */ /* 0x000fe400078e0a04 */
[----:B------:R-:W-:Y:S02]  /*1ab0*/  IMAD.MOV R2, RZ, RZ, -R2 ;  /* 0x000000ffff027224 */ /* 0x000fe400078e0a02 */
[C---:B------:R-:W-:Y:S02]  /*1ac0*/  IMAD R13, R0.reuse, R6, R13 ;  /* 0x00000006000d7224 */ /* 0x040fe400078e020d */
[C---:B------:R-:W-:Y:S02]  /*1ad0*/  IMAD R15, R0.reuse, R4, R15 ;  /* 0x00000004000f7224 */ /* 0x040fe400078e020f */
[C---:B------:R-:W-:Y:S01]  /*1ae0*/  IMAD R17, R0.reuse, R2, R17 ;  /* 0x0000000200117224 */ /* 0x040fe200078e0211 */
[----:B------:R-:W-:-:S02]  /*1af0*/  ISETP.GT.U32.AND P3, PT, R0, R13, PT ;  /* 0x0000000d0000720c */ /* 0x000fc40003f64070 */
[C---:B------:R-:W-:Y:S02]  /*1b00*/  ISETP.GT.U32.AND P1, PT, R0.reuse, R14, PT ;  /* 0x0000000e0000720c */ /* 0x040fe40003f24070 */
[C---:B------:R-:W-:Y:S02]  /*1b10*/  ISETP.GT.U32.AND P5, PT, R0.reuse, R15, PT ;  /* 0x0000000f0000720c */ /* 0x040fe40003fa4070 */
[----:B------:R-:W-:Y:S02]  /*1b20*/  ISETP.GT.U32.AND P6, PT, R0, R17, PT ;  /* 0x000000110000720c */ /* 0x000fe40003fc4070 */
[----:B------:R-:W-:Y:S02]  /*1b30*/  IABS R20, R3 ;  /* 0x0000000300147213 */ /* 0x000fe40000000000 */
[----:B------:R-:W-:-:S03]  /*1b40*/  IABS R22, R19 ;  /* 0x0000001300167213 */ /* 0x000fc60000000000 */
[--C-:B------:R-:W-:Y:S02]  /*1b50*/  @!P3 IMAD.IADD R13, R13, 0x1, -R0.reuse ;  /* 0x000000010d0db824 */ /* 0x100fe400078e0a00 */
[--C-:B------:R-:W-:Y:S02]  /*1b60*/  @!P1 IMAD.IADD R14, R14, 0x1, -R0.reuse ;  /* 0x000000010e0e9824 */ /* 0x100fe400078e0a00 */
[--C-:B------:R-:W-:Y:S02]  /*1b70*/  @!P5 IMAD.IADD R15, R15, 0x1, -R0.reuse ;  /* 0x000000010f0fd824 */ /* 0x100fe400078e0a00 */
[----:B------:R-:W-:Y:S01]  /*1b80*/  @!P6 IMAD.IADD R17, R17, 0x1, -R0 ;  /* 0x000000011111e824 */ /* 0x000fe200078e0a00 */
[----:B------:R-:W-:Y:S01]  /*1b90*/  ISETP.GT.U32.AND P1, PT, R0, R13, PT ;  /* 0x0000000d0000720c */ /* 0x000fe20003f24070 */
[----:B------:R-:W-:Y:S01]  /*1ba0*/  IMAD.HI.U32 R4, R24, R20, RZ ;  /* 0x0000001418047227 */ /* 0x000fe200078e00ff */
[C---:B------:R-:W-:Y:S02]  /*1bb0*/  ISETP.GT.U32.AND P5, PT, R0.reuse, R14, PT ;  /* 0x0000000e0000720c */ /* 0x040fe40003fa4070 */
[----:B------:R-:W-:Y:S01]  /*1bc0*/  ISETP.GT.U32.AND P4, PT, R0, R15, PT ;  /* 0x0000000f0000720c */ /* 0x000fe20003f84070 */
[----:B------:R-:W-:Y:S01]  /*1bd0*/  IMAD.HI.U32 R2, R24, R22, RZ ;  /* 0x0000001618027227 */ /* 0x000fe200078e00ff */
[----:B------:R-:W-:-:S03]  /*1be0*/  ISETP.GT.U32.AND P6, PT, R0, R17, PT ;  /* 0x000000110000720c */ /* 0x000fc60003fc4070 */
[----:B------:R-:W-:Y:S02]  /*1bf0*/  IMAD.MOV R4, RZ, RZ, -R4 ;  /* 0x000000ffff047224 */ /* 0x000fe400078e0a04 */
[----:B------:R-:W-:Y:S02]  /*1c00*/  IMAD.MOV R2, RZ, RZ, -R2 ;  /* 0x000000ffff027224 */ /* 0x000fe400078e0a02 */
[C---:B------:R-:W-:Y:S02]  /*1c10*/  IMAD R20, R0.reuse, R4, R20 ;  /* 0x0000000400147224 */ /* 0x040fe400078e0214 */
[C---:B------:R-:W-:Y:S01]  /*1c20*/  IMAD R22, R0.reuse, R2, R22 ;  /* 0x0000000200167224 */ /* 0x040fe200078e0216 */
[----:B------:R-:W-:Y:S01]  /*1c30*/  ISETP.GE.AND P3, PT, R23, RZ, PT ;  /* 0x000000ff1700720c */ /* 0x000fe20003f66270 */
[--C-:B------:R-:W-:Y:S01]  /*1c40*/  @!P1 IMAD.IADD R13, R13, 0x1, -R0.reuse ;  /* 0x000000010d0d9824 */ /* 0x100fe200078e0a00 */
[----:B------:R-:W-:Y:S01]  /*1c50*/  ISETP.GT.U32.AND P1, PT, R0, R20, PT ;  /* 0x000000140000720c */ /* 0x000fe20003f24070 */
[--C-:B------:R-:W-:Y:S01]  /*1c60*/  @!P5 IMAD.IADD R14, R14, 0x1, -R0.reuse ;  /* 0x000000010e0ed824 */ /* 0x100fe200078e0a00 */
[----:B------:R-:W-:Y:S01]  /*1c70*/  ISETP.GE.AND P5, PT, R25, RZ, PT ;  /* 0x000000ff1900720c */ /* 0x000fe20003fa6270 */
[--C-:B------:R-:W-:Y:S01]  /*1c80*/  @!P4 IMAD.IADD R15, R15, 0x1, -R0.reuse ;  /* 0x000000010f0fc824 */ /* 0x100fe200078e0a00 */
[----:B------:R-:W-:Y:S01]  /*1c90*/  ISETP.GT.U32.AND P4, PT, R0, R22, PT ;  /* 0x000000160000720c */ /* 0x000fe20003f84070 */
[----:B------:R-:W-:Y:S01]  /*1ca0*/  @!P6 IMAD.IADD R17, R17, 0x1, -R0 ;  /* 0x000000011111e824 */ /* 0x000fe200078e0a00 */
[----:B---3--:R-:W-:-:S02]  /*1cb0*/  IABS R23, R26 ;  /* 0x0000001a00177213 */ /* 0x008fc40000000000 */
[----:B------:R-:W-:Y:S02]  /*1cc0*/  ISETP.GE.AND P6, PT, R16, RZ, PT ;  /* 0x000000ff1000720c */ /* 0x000fe40003fc6270 */
[----:B------:R-:W3:Y:S01]  /*1cd0*/  LDL.LU R16, [R1+0xe4] ;  /* 0x0000e40001107983 */ /* 0x000ee20000300800 */
[----:B------:R-:W-:-:S04]  /*1ce0*/  IMAD.HI.U32 R4, R24, R23, RZ ;  /* 0x0000001718047227 */ /* 0x000fc800078e00ff */
[----:B------:R-:W-:Y:S02]  /*1cf0*/  IMAD.MOV R4, RZ, RZ, -R4 ;  /* 0x000000ffff047224 */ /* 0x000fe400078e0a04 */
[----:B------:R-:W-:Y:S02]  /*1d00*/  @!P2 IMAD.MOV R13, RZ, RZ, -R13 ;  /* 0x000000ffff0da224 */ /* 0x000fe400078e0a0d */
[----:B------:R-:W-:Y:S02]  /*1d10*/  @!P3 IMAD.MOV R14, RZ, RZ, -R14 ;  /* 0x000000ffff0eb224 */ /* 0x000fe400078e0a0e */
[--C-:B------:R-:W-:Y:S02]  /*1d20*/  @!P1 IMAD.IADD R20, R20, 0x1, -R0.reuse ;  /* 0x0000000114149824 */ /* 0x100fe400078e0a00 */
[----:B------:R-:W-:Y:S02]  /*1d30*/  @!P4 IMAD.IADD R22, R22, 0x1, -R0 ;  /* 0x000000011616c824 */ /* 0x000fe400078e0a00 */
[----:B------:R-:W-:-:S02]  /*1d40*/  @!P5 IMAD.MOV R15, RZ, RZ, -R15 ;  /* 0x000000ffff0fd224 */ /* 0x000fc400078e0a0f */
[C---:B------:R-:W-:Y:S02]  /*1d50*/  IMAD R23, R0.reuse, R4, R23 ;  /* 0x0000000400177224 */ /* 0x040fe400078e0217 */
[----:B------:R-:W-:Y:S01]  /*1d60*/  @!P6 IMAD.MOV R17, RZ, RZ, -R17 ;  /* 0x000000ffff11e224 */ /* 0x000fe200078e0a11 */
[----:B------:R-:W-:Y:S01]  /*1d70*/  STL [R1+0xf2c], R13 ;  /* 0x000f2c0d01007387 */ /* 0x000fe20000100800 */
[C---:B------:R-:W-:Y:S02]  /*1d80*/  ISETP.GT.U32.AND P3, PT, R0.reuse, R20, PT ;  /* 0x000000140000720c */ /* 0x040fe40003f64070 */
[C---:B------:R-:W-:Y:S01]  /*1d90*/  ISETP.GT.U32.AND P4, PT, R0.reuse, R22, PT ;  /* 0x000000160000720c */ /* 0x040fe20003f84070 */
[----:B------:R-:W-:Y:S01]  /*1da0*/  STL [R1+0xf30], R14 ;  /* 0x000f300e01007387 */ /* 0x000fe20000100800 */
[----:B------:R-:W-:Y:S02]  /*1db0*/  ISETP.GT.U32.AND P5, PT, R0, R23, PT ;  /* 0x000000170000720c */ /* 0x000fe40003fa4070 */
[----:B------:R-:W-:Y:S01]  /*1dc0*/  ISETP.GE.AND P6, PT, R19, RZ, PT ;  /* 0x000000ff1300720c */ /* 0x000fe20003fc6270 */
[----:B------:R-:W-:Y:S04]  /*1dd0*/  STL [R1+0xf34], R15 ;  /* 0x000f340f01007387 */ /* 0x000fe80000100800 */
[----:B------:R-:W-:Y:S04]  /*1de0*/  STL [R1+0xf38], R17 ;  /* 0x000f381101007387 */ /* 0x000fe80000100800 */
[----:B------:R-:W4:Y:S01]  /*1df0*/  LDL.LU R19, [R1+0xe8] ;  /* 0x0000e80001137983 */ /* 0x000f220000300800 */
[--C-:B------:R-:W-:Y:S01]  /*1e00*/  @!P3 IMAD.IADD R20, R20, 0x1, -R0.reuse ;  /* 0x000000011414b824 */ /* 0x100fe200078e0a00 */
[----:B------:R-:W-:Y:S01]  /*1e10*/  IABS R25, R21 ;  /* 0x0000001500197213 */ /* 0x000fe20000000000 */
[--C-:B------:R-:W-:Y:S01]  /*1e20*/  @!P4 IMAD.IADD R22, R22, 0x1, -R0.reuse ;  /* 0x000000011616c824 */ /* 0x100fe200078e0a00 */
[----:B------:R-:W-:Y:S01]  /*1e30*/  ISETP.GE.AND P3, PT, R26, RZ, PT ;  /* 0x000000ff1a00720c */ /* 0x000fe20003f66270 */
[----:B------:R-:W-:Y:S01]  /*1e40*/  @!P5 IMAD.IADD R23, R23, 0x1, -R0 ;  /* 0x000000011717d824 */ /* 0x000fe200078e0a00 */
[----:B------:R-:W-:-:S02]  /*1e50*/  ISETP.GE.AND P4, PT, R21, RZ, PT ;  /* 0x000000ff1500720c */ /* 0x000fc40003f86270 */
[----:B------:R-:W-:Y:S01]  /*1e60*/  ISETP.GT.U32.AND P2, PT, R0, R18, PT ;  /* 0x000000120000720c */ /* 0x000fe20003f44070 */
[----:B------:R-:W4:Y:S01]  /*1e70*/  LDL.LU R21, [R1+0xec] ;  /* 0x0000ec0001157983 */ /* 0x000f220000300800 */
[----:B------:R-:W-:-:S11]  /*1e80*/  ISETP.GE.AND P1, PT, R3, RZ, PT ;  /* 0x000000ff0300720c */ /* 0x000fd60003f26270 */
[----:B------:R-:W-:Y:S02]  /*1e90*/  @!P2 IMAD.IADD R18, R18, 0x1, -R0 ;  /* 0x000000011212a824 */ /* 0x000fe400078e0a00 */
[----:B------:R-:W-:Y:S02]  /*1ea0*/  @!P1 IMAD.MOV R20, RZ, RZ, -R20 ;  /* 0x000000ffff149224 */ /* 0x000fe400078e0a14 */
[----:B------:R-:W-:Y:S02]  /*1eb0*/  @!P0 IMAD.MOV R18, RZ, RZ, -R18 ;  /* 0x000000ffff128224 */ /* 0x000fe400078e0a12 */
[----:B------:R-:W-:Y:S01]  /*1ec0*/  @!P6 IMAD.MOV R22, RZ, RZ, -R22 ;  /* 0x000000ffff16e224 */ /* 0x000fe200078e0a16 */
[----:B--2---:R-:W-:Y:S02]  /*1ed0*/  IABS R26, R27 ;  /* 0x0000001b001a7213 */ /* 0x004fe40000000000 */
[----:B------:R-:W-:Y:S02]  /*1ee0*/  ISETP.GE.AND P5, PT, R27, RZ, PT ;  /* 0x000000ff1b00720c */ /* 0x000fe40003fa6270 */
[----:B------:R-:W2:Y:S04]  /*1ef0*/  LDL.LU R27, [R1+0xf0] ;  /* 0x0000f000011b7983 */ /* 0x000ea80000300800 */
[----:B------:R-:W-:Y:S04]  /*1f00*/  STL [R1+0xf3c], R18 ;  /* 0x000f3c1201007387 */ /* 0x000fe80000100800 */
[----:B------:R0:W-:Y:S04]  /*1f10*/  STL [R1+0xf40], R20 ;  /* 0x000f401401007387 */ /* 0x0001e80000100800 */
[----:B0-----:R-:W2:Y:S04]  /*1f20*/  LDL.LU R20, [R1+0xf4] ;  /* 0x0000f40001147983 */ /* 0x001ea80000300800 */
[----:B------:R0:W-:Y:S04]  /*1f30*/  STL [R1+0xf44], R22 ;  /* 0x000f441601007387 */ /* 0x0001e80000100800 */
[----:B------:R-:W2:Y:S04]  /*1f40*/  LDL.LU R17, [R1+0xf8] ;  /* 0x0000f80001117983 */ /* 0x000ea80000300800 */
[----:B------:R-:W2:Y:S04]  /*1f50*/  LDL.LU R13, [R1+0xfc] ;  /* 0x0000fc00010d7983 */ /* 0x000ea80000300800 */
[----:B------:R-:W2:Y:S04]  /*1f60*/  LDL.LU R12, [R1+0x100] ;  /* 0x00010000010c7983 */ /* 0x000ea80000300800 */
[----:B------:R-:W2:Y:S04]  /*1f70*/  LDL.LU R3, [R1+0x104] ;  /* 0x0001040001037983 */ /* 0x000ea80000300800 */
[----:B------:R-:W2:Y:S04]  /*1f80*/  LDL.LU R9, [R1+0x108] ;  /* 0x0001080001097983 */ /* 0x000ea80000300800 */
[----:B------:R-:W2:Y:S04]  /*1f90*/  LDL.LU R29, [R1+0x10c] ;  /* 0x00010c00011d7983 */ /* 0x000ea80000300800 */
[----:B------:R-:W2:Y:S04]  /*1fa0*/  LDL.LU R15, [R1+0x110] ;  /* 0x00011000010f7983 */ /* 0x000ea80000300800 */
[----:B------:R-:W2:Y:S01]  /*1fb0*/  LDL R10, [R1+0x5d0] ;  /* 0x0005d000010a7983 */ /* 0x000ea20000100800 */
[----:B------:R-:W-:Y:S01]  /*1fc0*/  ISETP.GT.U32.AND P0, PT, R0, R23, PT ;  /* 0x000000170000720c */ /* 0x000fe20003f04070 */
[----:B------:R-:W-:-:S04]  /*1fd0*/  IMAD.HI.U32 R5, R24, R26, RZ ;  /* 0x0000001a18057227 */ /* 0x000fc800078e00ff */
[----:B------:R-:W-:-:S04]  /*1fe0*/  IMAD.HI.U32 R2, R24, R25, RZ ;  /* 0x0000001918027227 */ /* 0x000fc800078e00ff */
[----:B------:R-:W-:Y:S02]  /*1ff0*/  IMAD.MOV R5, RZ, RZ, -R5 ;  /* 0x000000ffff057224 */ /* 0x000fe400078e0a05 */
[----:B------:R-:W-:Y:S02]  /*2000*/  IMAD.MOV R2, RZ, RZ, -R2 ;  /* 0x000000ffff027224 */ /* 0x000fe400078e0a02 */
[C---:B------:R-:W-:Y:S02]  /*2010*/  IMAD R26, R0.reuse, R5, R26 ;  /* 0x00000005001a7224 */ /* 0x040fe400078e021a */
[C---:B------:R-:W-:Y:S01]  /*2020*/  IMAD R25, R0.reuse, R2, R25 ;  /* 0x0000000200197224 */ /* 0x040fe200078e0219 */
[----:B---3--:R-:W-:Y:S01]  /*2030*/  IABS R2, R16 ;  /* 0x0000001000027213 */ /* 0x008fe20000000000 */
[----:B------:R-:W-:Y:S01]  /*2040*/  @!P0 IMAD.IADD R23, R23, 0x1, -R0 ;  /* 0x0000000117178824 */ /* 0x000fe200078e0a00 */
[----:B------:R-:W-:-:S03]  /*2050*/  ISETP.GT.U32.AND P0, PT, R0, R26, PT ;  /* 0x0000001a0000720c */ /* 0x000fc60003f04070 */
[----:B------:R-:W-:-:S04]  /*2060*/  IMAD.HI.U32 R4, R24, R2, RZ ;  /* 0x0000000218047227 */ /* 0x000fc800078e00ff */
[----:B------:R-:W-:-:S04]  /*2070*/  IMAD.MOV R4, RZ, RZ, -R4 ;  /* 0x000000ffff047224 */ /* 0x000fc800078e0a04 */
[----:B------:R-:W-:Y:S02]  /*2080*/  IMAD R2, R0, R4, R2 ;  /* 0x0000000400027224 */ /* 0x000fe400078e0202 */
[----:B------:R-:W-:Y:S02]  /*2090*/  @!P0 IMAD.IADD R26, R26, 0x1, -R0 ;  /* 0x000000011a1a8824 */ /* 0x000fe400078e0a00 */
[----:B------:R-:W-:Y:S01]  /*20a0*/  @!P3 IMAD.MOV R23, RZ, RZ, -R23 ;  /* 0x000000ffff17b224 */ /* 0x000fe200078e0a17 */
[C---:B------:R-:W-:Y:S02]  /*20b0*/  ISETP.GT.U32.AND P3, PT, R0.reuse, R2, PT ;  /* 0x000000020000720c */ /* 0x040fe40003f64070 */
[----:B------:R-:W-:Y:S02]  /*20c0*/  ISETP.GT.U32.AND P0, PT, R0, R26, PT ;  /* 0x0000001a0000720c */ /* 0x000fe40003f04070 */
[----:B----4-:R-:W-:-:S05]  /*20d0*/  IABS R4, R19 ;  /* 0x0000001300047213 */ /* 0x010fca0000000000 */
[----:B------:R-:W-:-:S04]  /*20e0*/  IMAD.HI.U32 R11, R24, R4, RZ ;  /* 0x00000004180b7227 */ /* 0x000fc800078e00ff */
[----:B------:R-:W-:-:S04]  /*20f0*/  IMAD.MOV R11, RZ, RZ, -R11 ;  /* 0x000000ffff0b7224 */ /* 0x000fc800078e0a0b */
[----:B------:R-:W-:Y:S02]  /*2100*/  IMAD R4, R0, R11, R4 ;  /* 0x0000000b00047224 */ /* 0x000fe400078e0204 */
[--C-:B------:R-:W-:Y:S01]  /*2110*/  @!P0 IMAD.IADD R26, R26, 0x1, -R0.reuse ;  /* 0x000000011a1a8824 */ /* 0x100fe200078e0a00 */
[----:B------:R-:W-:Y:S01]  /*2120*/  IABS R5, R21 ;  /* 0x0000001500057213 */ /* 0x000fe20000000000 */
[----:B------:R-:W-:Y:S01]  /*2130*/  @!P3 IMAD.IADD R2, R2, 0x1, -R0 ;  /* 0x000000010202b824 */ /* 0x000fe200078e0a00 */
[C---:B------:R-:W-:Y:S02]  /*2140*/  ISETP.GT.U32.AND P0, PT, R0.reuse, R4, PT ;  /* 0x000000040000720c */ /* 0x040fe40003f04070 */
[----:B------:R-:W-:Y:S01]  /*2150*/  ISETP.GT.U32.AND P2, PT, R0, R25, PT ;  /* 0x000000190000720c */ /* 0x000fe20003f44070 */
[----:B------:R-:W-:Y:S01]  /*2160*/  IMAD.HI.U32 R8, R24, R5, RZ ;  /* 0x0000000518087227 */ /* 0x000fe200078e00ff */
[----:B------:R-:W-:-:S03]  /*2170*/  ISETP.GT.U32.AND P3, PT, R0, R2, PT ;  /* 0x000000020000720c */ /* 0x000fc60003f64070 */
[----:B------:R-:W-:-:S04]  /*2180*/  IMAD.MOV R8, RZ, RZ, -R8 ;  /* 0x000000ffff087224 */ /* 0x000fc800078e0a08 */
[----:B------:R-:W-:Y:S02]  /*2190*/  IMAD R5, R0, R8, R5 ;  /* 0x0000000800057224 */ /* 0x000fe400078e0205 */
[--C-:B------:R-:W-:Y:S02]  /*21a0*/  @!P0 IMAD.IADD R4, R4, 0x1, -R0.reuse ;  /* 0x0000000104048824 */ /* 0x100fe400078e0a00 */
[--C-:B------:R-:W-:Y:S02]  /*21b0*/  @!P2 IMAD.IADD R25, R25, 0x1, -R0.reuse ;  /* 0x000000011919a824 */ /* 0x100fe400078e0a00 */
[----:B------:R-:W-:Y:S01]  /*21c0*/  @!P3 IMAD.IADD R2, R2, 0x1, -R0 ;  /* 0x000000010202b824 */ /* 0x000fe200078e0a00 */
[----:B------:R-:W-:Y:S02]  /*21d0*/  ISETP.GT.U32.AND P3, PT, R0, R5, PT ;  /* 0x000000050000720c */ /* 0x000fe40003f64070 */
[----:B------:R-:W-:Y:S02]  /*21e0*/  ISETP.GE.AND P1, PT, R16, RZ, PT ;  /* 0x000000ff1000720c */ /* 0x000fe40003f26270 */
[C---:B------:R-:W-:Y:S01]  /*21f0*/  ISETP.GT.U32.AND P2, PT, R0.reuse, R25, PT ;  /* 0x000000190000720c */ /* 0x040fe20003f44070 */
[----:B------:R-:W-:Y:S01]  /*2200*/  @!P5 IMAD.MOV R26, RZ, RZ, -R26 ;  /* 0x000000ffff1ad224 */ /* 0x000fe200078e0a1a */
[----:B------:R-:W-:-:S02]  /*2210*/  ISETP.GT.U32.AND P5, PT, R0, R4, PT ;  /* 0x000000040000720c */ /* 0x000fc40003fa4070 */
[----:B------:R-:W-:-:S05]  /*2220*/  ISETP.GE.AND P6, PT, R19, RZ, PT ;  /* 0x000000ff1300720c */ /* 0x000fca0003fc6270 */
[----:B------:R-:W-:-:S04]  /*2230*/  @!P3 IMAD.IADD R5, R5, 0x1, -R0 ;  /* 0x000000010505b824 */ /* 0x000fc800078e0a00 */
[--C-:B------:R-:W-:Y:S01]  /*2240*/  @!P2 IMAD.IADD R25, R25, 0x1, -R0.reuse ;  /* 0x000000011919a824 */ /* 0x100fe200078e0a00 */
[----:B------:R-:W-:Y:S02]  /*2250*/  ISETP.GE.AND P2, PT, R21, RZ, PT ;  /* 0x000000ff1500720c */ /* 0x000fe40003f46270 */
[----:B------:R-:W-:Y:S01]  /*2260*/  ISETP.GT.U32.AND P3, PT, R0, R5, PT ;  /* 0x000000050000720c */ /* 0x000fe20003f64070 */
[----:B------:R-:W-:Y:S02]  /*2270*/  @!P5 IMAD.IADD R4, R4, 0x1, -R0 ;  /* 0x000000010404d824 */ /* 0x000fe400078e0a00 */
[----:B------:R-:W-:-:S10]  /*2280*/  @!P4 IMAD.MOV R25, RZ, RZ, -R25 ;  /* 0x000000ffff19c224 */ /* 0x000fd400078e0a19 */
[----:B------:R-:W-:Y:S02]  /*2290*/  @!P3 IMAD.IADD R5, R5, 0x1, -R0 ;  /* 0x000000010505b824 */ /* 0x000fe400078e0a00 */
[----:B------:R-:W-:Y:S02]  /*22a0*/  @!P1 IMAD.MOV R2, RZ, RZ, -R2 ;  /* 0x000000ffff029224 */ /* 0x000fe400078e0a02 */
[----:B------:R-:W-:Y:S02]  /*22b0*/  @!P2 IMAD.MOV R5, RZ, RZ, -R5 ;  /* 0x000000ffff05a224 */ /* 0x000fe400078e0a05 */
[----:B------:R-:W-:Y:S01]  /*22c0*/  @!P6 IMAD.MOV R4, RZ, RZ, -R4 ;  /* 0x000000ffff04e224 */ /* 0x000fe200078e0a04 */
[----:B--2---:R-:W-:-:S05]  /*22d0*/  IABS R6, R27 ;  /* 0x0000001b00067213 */ /* 0x004fca0000000000 */
[----:B------:R-:W-:-:S04]  /*22e0*/  IMAD.HI.U32 R11, R24, R6, RZ ;  /* 0x00000006180b7227 */ /* 0x000fc800078e00ff */
[----:B------:R-:W-:-:S04]  /*22f0*/  IMAD.MOV R11, RZ, RZ, -R11 ;  /* 0x000000ffff0b7224 */ /* 0x000fc800078e0a0b */
[----:B------:R-:W-:-:S05]  /*2300*/  IMAD R6, R0, R11, R6 ;  /* 0x0000000b00067224 */ /* 0x000fca00078e0206 */
[----:B------:R-:W-:Y:S02]  /*2310*/  ISETP.GT.U32.AND P0, PT, R0, R6, PT ;  /* 0x000000060000720c */ /* 0x000fe40003f04070 */
[----:B------:R-:W-:-:S05]  /*2320*/  IABS R7, R20 ;  /* 0x0000001400077213 */ /* 0x000fca0000000000 */
[----:B------:R-:W-:-:S04]  /*2330*/  IMAD.HI.U32 R16, R24, R7, RZ ;  /* 0x0000000718107227 */ /* 0x000fc800078e00ff */
[----:B------:R-:W-:Y:S01]  /*2340*/  IMAD.MOV R16, RZ, RZ, -R16 ;  /* 0x000000ffff107224 */ /* 0x000fe200078e0a10 */
[----:B------:R-:W-:Y:S01]  /*2350*/  IABS R11, R13 ;  /* 0x0000000d000b7213 */ /* 0x000fe20000000000 */
[----:B------:R-:W-:Y:S02]  /*2360*/  @!P0 IMAD.IADD R6, R6, 0x1, -R0 ;  /* 0x0000000106068824 */ /* 0x000fe400078e0a00 */
[----:B------:R-:W-:Y:S01]  /*2370*/  IMAD R7, R0, R16, R7 ;  /* 0x0000001000077224 */ /* 0x000fe200078e0207 */
[----:B------:R-:W-:Y:S01]  /*2380*/  IABS R8, R17 ;  /* 0x0000001100087213 */ /* 0x000fe20000000000 */
[----:B------:R-:W-:Y:S01]  /*2390*/  IMAD.HI.U32 R16, R24, R11, RZ ;  /* 0x0000000b18107227 */ /* 0x000fe200078e00ff */
[----:B------:R-:W-:Y:S02]  /*23a0*/  ISETP.GT.U32.AND P0, PT, R0, R6, PT ;  /* 0x000000060000720c */ /* 0x000fe40003f04070 */
[----:B------:R-:W-:Y:S01]  /*23b0*/  IABS R19, R12 ;  /* 0x0000000c00137213 */ /* 0x000fe20000000000 */
[----:B------:R-:W-:-:S02]  /*23c0*/  IMAD.MOV R16, RZ, RZ, -R16 ;  /* 0x000000ffff107224 */ /* 0x000fc400078e0a10 */
[----:B------:R-:W-:Y:S01]  /*23d0*/  IMAD.HI.U32 R21, R24, R8, RZ ;  /* 0x0000000818157227 */ /* 0x000fe200078e00ff */
[----:B------:R-:W-:-:S03]  /*23e0*/  ISETP.GT.U32.AND P5, PT, R0, R7, PT ;  /* 0x000000070000720c */ /* 0x000fc60003fa4070 */
[----:B------:R-:W-:-:S04]  /*23f0*/  IMAD.HI.U32 R28, R24, R19, RZ ;  /* 0x00000013181c7227 */ /* 0x000fc800078e00ff */
[----:B------:R-:W-:Y:S01]  /*2400*/  IMAD R11, R0, R16, R11 ;  /* 0x00000010000b7224 */ /* 0x000fe200078e020b */
[----:B------:R-:W-:Y:S01]  /*2410*/  IABS R16, R9 ;  /* 0x0000000900107213 */ /* 0x000fe20000000000 */
[----:B------:R-:W-:Y:S02]  /*2420*/  IMAD.MOV R21, RZ, RZ, -R21 ;  /* 0x000000ffff157224 */ /* 0x000fe400078e0a15 */
[----:B------:R-:W-:Y:S02]  /*2430*/  IMAD.MOV R28, RZ, RZ, -R28 ;  /* 0x000000ffff1c7224 */ /* 0x000fe400078e0a1c */
[----:B------:R-:W-:Y:S01]  /*2440*/  @!P0 IMAD.IADD R6, R6, 0x1, -R0 ;  /* 0x0000000106068824 */ /* 0x000fe200078e0a00 */
[C---:B------:R-:W-:Y:S01]  /*2450*/  ISETP.GT.U32.AND P0, PT, R0.reuse, R11, PT ;  /* 0x0000000b0000720c */ /* 0x040fe20003f04070 */
[----:B------:R-:W-:Y:S02]  /*2460*/  IMAD R8, R0, R21, R8 ;  /* 0x0000001500087224 */ /* 0x000fe400078e0208 */
[----:B0-----:R-:W-:Y:S01]  /*2470*/  IMAD.HI.U32 R22, R24, R16, RZ ;  /* 0x0000001018167227 */ /* 0x001fe200078e00ff */
[----:B------:R-:W-:-:S03]  /*2480*/  ISETP.GE.AND P4, PT, R27, RZ, PT ;  /* 0x000000ff1b00720c */ /* 0x000fc60003f86270 */
[C---:B------:R-:W-:Y:S01]  /*2490*/  IMAD R28, R0.reuse, R28, R19 ;  /* 0x0000001c001c7224 */ /* 0x040fe200078e0213 */
[----:B------:R-:W-:Y:S01]  /*24a0*/  IABS R19, R29 ;  /* 0x0000001d00137213 */ /* 0x000fe20000000000 */
[----:B------:R-:W-:Y:S01]  /*24b0*/  IMAD.MOV R22, RZ, RZ, -R22 ;  /* 0x000000ffff167224 */ /* 0x000fe200078e0a16 */
[----:B------:R-:W-:Y:S02]  /*24c0*/  ISETP.GT.U32.AND P3, PT, R0, R8, PT ;  /* 0x000000080000720c */ /* 0x000fe40003f64070 */
[----:B------:R-:W-:Y:S01]  /*24d0*/  IABS R27, R3 ;  /* 0x00000003001b7213 */ /* 0x000fe20000000000 */
[----:B------:R-:W-:-:S04]  /*24e0*/  IMAD.HI.U32 R18, R24, R19, RZ ;  /* 0x0000001318127227 */ /* 0x000fc800078e00ff */
[----:B------:R-:W-:Y:S01]  /*24f0*/  @!P5 IMAD.IADD R7, R7, 0x1, -R0 ;  /* 0x000000010707d824 */ /* 0x000fe200078e0a00 */
[C---:B------:R-:W-:Y:S01]  /*2500*/  ISETP.GT.U32.AND P5, PT, R0.reuse, R28, PT ;  /* 0x0000001c0000720c */ /* 0x040fe20003fa4070 */
[----:B------:R-:W-:Y:S02]  /*2510*/  IMAD R16, R0, R22, R16 ;  /* 0x0000001600107224 */ /* 0x000fe400078e0210 */
[----:B------:R-:W-:-:S04]  /*2520*/  IMAD.HI.U32 R21, R24, R27, RZ ;  /* 0x0000001b18157227 */ /* 0x000fc800078e00ff */
[----:B------:R-:W-:Y:S02]  /*2530*/  IMAD.MOV R22, RZ, RZ, -R18 ;  /* 0x000000ffff167224 */ /* 0x000fe400078e0a12 */
[--C-:B------:R-:W-:Y:S01]  /*2540*/  @!P0 IMAD.IADD R11, R11, 0x1, -R0.reuse ;  /* 0x000000010b0b8824 */ /* 0x100fe200078e0a00 */
[C---:B------:R-:W-:Y:S01]  /*2550*/  ISETP.GT.U32.AND P0, PT, R0.reuse, R16, PT ;  /* 0x000000100000720c */ /* 0x040fe20003f04070 */
[----:B------:R-:W-:Y:S02]  /*2560*/  IMAD.MOV R21, RZ, RZ, -R21 ;  /* 0x000000ffff157224 */ /* 0x000fe400078e0a15 */
[----:B------:R-:W-:Y:S02]  /*2570*/  IMAD R19, R0, R22, R19 ;  /* 0x0000001600137224 */ /* 0x000fe400078e0213 */
[----:B------:R-:W-:Y:S01]  /*2580*/  @!P3 IMAD.IADD R8, R8, 0x1, -R0 ;  /* 0x000000010808b824 */ /* 0x000fe200078e0a00 */
[----:B------:R-:W2:Y:S01]  /*2590*/  LDL.LU R22, [R1+0xf44] ;  /* 0x000f440001167983 */ /* 0x000ea20000300800 */
[----:B------:R-:W-:-:S03]  /*25a0*/  IMAD R27, R0, R21, R27 ;  /* 0x00000015001b7224 */ /* 0x000fc600078e021b */
[----:B------:R0:W-:Y:S01]  /*25b0*/  STL [R1+0xf14], R2 ;  /* 0x000f140201007387 */ /* 0x0001e20000100800 */
[----:B------:R-:W-:Y:S01]  /*25c0*/  IABS R21, R15 ;  /* 0x0000000f00157213 */ /* 0x000fe20000000000 */
[--C-:B------:R-:W-:Y:S01]  /*25d0*/  @!P5 IMAD.IADD R28, R28, 0x1, -R0.reuse ;  /* 0x000000011c1cd824 */ /* 0x100fe200078e0a00 */
[----:B------:R-:W-:Y:S02]  /*25e0*/  IABS R14, R10 ;  /* 0x0000000a000e7213 */ /* 0x000fe40000000000 */
[C---:B------:R-:W-:Y:S01]  /*25f0*/  ISETP.GT.U32.AND P1, PT, R0.reuse, R8, PT ;  /* 0x000000080000720c */ /* 0x040fe20003f24070 */
[----:B0-----:R-:W0:Y:S01]  /*2600*/  S2R R2, SR_TID.X ;  /* 0x0000000000027919 */ /* 0x001e220000002100 */
[----:B------:R-:W-:Y:S01]  /*2610*/  ISETP.GT.U32.AND P3, PT, R0, R27, PT ;  /* 0x0000001b0000720c */ /* 0x000fe20003f64070 */
[----:B------:R-:W-:Y:S01]  /*2620*/  @!P0 IMAD.IADD R16, R16, 0x1, -R0 ;  /* 0x0000000110108824 */ /* 0x000fe200078e0a00 */
[----:B------:R-:W-:Y:S01]  /*2630*/  ISETP.GT.U32.AND P0, PT, R0, R28, PT ;  /* 0x0000001c0000720c */ /* 0x000fe20003f04070 */
[----:B------:R-:W-:-:S04]  /*2640*/  IMAD.HI.U32 R18, R24, R21, RZ ;  /* 0x0000001518127227 */ /* 0x000fc800078e00ff */
[----:B------:R-:W-:Y:S01]  /*2650*/  IMAD.HI.U32 R24, R24, R14, RZ ;  /* 0x0000000e18187227 */ /* 0x000fe200078e00ff */
[----:B------:R-:W-:-:S03]  /*2660*/  ISETP.GT.U32.AND P2, PT, R0, R16, PT ;  /* 0x000000100000720c */ /* 0x000fc60003f44070 */
[----:B------:R-:W-:Y:S02]  /*2670*/  IMAD.MOV R18, RZ, RZ, -R18 ;  /* 0x000000ffff127224 */ /* 0x000fe400078e0a12 */
[----:B------:R-:W-:Y:S02]  /*2680*/  IMAD.MOV R24, RZ, RZ, -R24 ;  /* 0x000000ffff187224 */ /* 0x000fe400078e0a18 */
[----:B------:R-:W-:Y:S01]  /*2690*/  @!P1 IMAD.IADD R8, R8, 0x1, -R0 ;  /* 0x0000000108089824 */ /* 0x000fe200078e0a00 */
[C---:B------:R-:W-:Y:S01]  /*26a0*/  ISETP.GT.U32.AND P1, PT, R0.reuse, R19, PT ;  /* 0x000000130000720c */ /* 0x040fe20003f24070 */
[C---:B------:R-:W-:Y:S02]  /*26b0*/  IMAD R21, R0.reuse, R18, R21 ;  /* 0x0000001200157224 */ /* 0x040fe400078e0215 */
[----:B------:R-:W-:Y:S02]  /*26c0*/  IMAD R24, R0, R24, R14 ;  /* 0x0000001800187224 */ /* 0x000fe400078e020e */
[--C-:B------:R-:W-:Y:S01]  /*26d0*/  @!P3 IMAD.IADD R27, R27, 0x1, -R0.reuse ;  /* 0x000000011b1bb824 */ /* 0x100fe200078e0a00 */
[----:B------:R-:W1:Y:S01]  /*26e0*/  LDC R14, c[0x0][0x230] ;  /* 0x00008c00ff0e7b82 */ /* 0x000e620000000800 */
[----:B------:R-:W-:Y:S01]  /*26f0*/  @!P0 IMAD.IADD R28, R28, 0x1, -R0 ;  /* 0x000000011c1c8824 */ /* 0x000fe200078e0a00 */
[----:B------:R-:W-:-:S02]  /*2700*/  ISETP.GT.U32.AND P0, PT, R0, R21, PT ;  /* 0x000000150000720c */ /* 0x000fc40003f04070 */
[----:B------:R-:W-:Y:S01]  /*2710*/  ISETP.GT.U32.AND P6, PT, R0, R27, PT ;  /* 0x0000001b0000720c */ /* 0x000fe20003fc4070 */
[--C-:B------:R-:W-:Y:S01]  /*2720*/  @!P2 IMAD.IADD R16, R16, 0x1, -R0.reuse ;  /* 0x000000011010a824 */ /* 0x100fe200078e0a00 */
[----:B------:R-:W-:Y:S01]  /*2730*/  ISETP.GT.U32.AND P2, PT, R0, R24, PT ;  /* 0x000000180000720c */ /* 0x000fe20003f44070 */
[----:B------:R-:W-:Y:S01]  /*2740*/  @!P1 IMAD.IADD R19, R19, 0x1, -R0 ;  /* 0x0000000113139824 */ /* 0x000fe200078e0a00 */
[----:B------:R-:W-:Y:S01]  /*2750*/  ISETP.GE.AND P1, PT, R12, RZ, PT ;  /* 0x000000ff0c00720c */ /* 0x000fe20003f26270 */
[C---:B0-----:R-:W-:Y:S02]  /*2760*/  IMAD.SHL.U32 R12, R2.reuse, 0x2, RZ ;  /* 0x00000002020c7824 */ /* 0x041fe400078e00ff */
[----:B------:R-:W-:Y:S01]  /*2770*/  @!P4 IMAD.MOV R6, RZ, RZ, -R6 ;  /* 0x000000ffff06c224 */ /* 0x000fe200078e0a06 */
[----:B------:R-:W-:Y:S02]  /*2780*/  ISETP.GE.AND P4, PT, R3, RZ, PT ;  /* 0x000000ff0300720c */ /* 0x000fe40003f86270 */
[----:B------:R-:W-:Y:S01]  /*2790*/  LOP3.LUT R3, R2, 0x7, RZ, 0xc0, !PT ;  /* 0x0000000702037812 */ /* 0x000fe200078ec0ff */
[--C-:B------:R-:W-:Y:S01]  /*27a0*/  @!P0 IMAD.IADD R21, R21, 0x1, -R0.reuse ;  /* 0x0000000115158824 */ /* 0x100fe200078e0a00 */
[----:B------:R-:W-:Y:S01]  /*27b0*/  ISETP.GT.U32.AND P5, PT, R0, R7, PT ;  /* 0x000000070000720c */ /* 0x000fe20003fa4070 */
[--C-:B------:R-:W-:Y:S01]  /*27c0*/  @!P6 IMAD.IADD R27, R27, 0x1, -R0.reuse ;  /* 0x000000011b1be824 */ /* 0x100fe200078e0a00 */
[----:B------:R-:W-:Y:S01]  /*27d0*/  ISETP.GE.AND P6, PT, R13, RZ, PT ;  /* 0x000000ff0d00720c */ /* 0x000fe20003fc6270 */
[----:B------:R-:W-:Y:S01]  /*27e0*/  @!P2 IMAD.IADD R24, R24, 0x1, -R0 ;  /* 0x000000011818a824 */ /* 0x000fe200078e0a00 */
[----:B------:R-:W-:-:S02]  /*27f0*/  LOP3.LUT R13, R12, 0x10, RZ, 0xc0, !PT ;  /* 0x000000100c0d7812 */ /* 0x000fc400078ec0ff */
[C---:B------:R-:W-:Y:S02]  /*2800*/  ISETP.GT.U32.AND P3, PT, R0.reuse, R11, PT ;  /* 0x0000000b0000720c */ /* 0x040fe40003f64070 */
[----:B------:R-:W-:Y:S02]  /*2810*/  ISETP.GT.U32.AND P0, PT, R0, R21, PT ;  /* 0x000000150000720c */ /* 0x000fe40003f04070 */
[----:B------:R-:W-:Y:S01]  /*2820*/  ISETP.GE.AND P2, PT, R9, RZ, PT ;  /* 0x000000ff0900720c */ /* 0x000fe20003f46270 */
[----:B------:R-:W-:Y:S01]  /*2830*/  IMAD R9, R3, 0x210, RZ ;  /* 0x0000021003097824 */ /* 0x000fe200078e02ff */
[----:B------:R-:W-:Y:S01]  /*2840*/  LOP3.LUT R13, R13, 0x20, R2, 0xf8, !PT ;  /* 0x000000200d0d7812 */ /* 0x000fe200078ef802 */
[----:B-1----:R-:W-:-:S03]  /*2850*/  VIADD R14, R14, 0x3f ;  /* 0x0000003f0e0e7836 */ /* 0x002fc60000000000 */
[----:B------:R-:W-:Y:S01]  /*2860*/  LOP3.LUT R9, R9, R13, RZ, 0x3c, !PT ;  /* 0x0000000d09097212 */ /* 0x000fe200078e3cff */
[----:B------:R-:W-:Y:S01]  /*2870*/  IMAD R3, R3, 0x90, RZ ;  /* 0x0000009003037824 */ /* 0x000fe200078e02ff */
[----:B------:R-:W-:Y:S01]  /*2880*/  SHF.R.S32.HI R13, RZ, 0x1f, R14 ;  /* 0x0000001fff0d7819 */ /* 0x000fe2000001140e */
[--C-:B------:R-:W-:Y:S01]  /*2890*/  @!P5 IMAD.IADD R7, R7, 0x1, -R0.reuse ;  /* 0x000000010707d824 */ /* 0x100fe200078e0a00 */
[----:B------:R-:W-:Y:S01]  /*28a0*/  ISETP.GE.AND P5, PT, R20, RZ, PT ;  /* 0x000000ff1400720c */ /* 0x000fe20003fa6270 */
[--C-:B------:R-:W-:Y:S01]  /*28b0*/  @!P3 IMAD.IADD R11, R11, 0x1, -R0.reuse ;  /* 0x000000010b0bb824 */ /* 0x100fe200078e0a00 */
[----:B------:R-:W-:Y:S01]  /*28c0*/  LEA.HI R13, R13, R14, RZ, 0x6 ;  /* 0x0000000e0d0d7211 */ /* 0x000fe200078f30ff */
[----:B------:R-:W3:Y:S01]  /*28d0*/  LDL.LU R20, [R1+0xf40] ;  /* 0x000f400001147983 */ /* 0x000ee20000300800 */
[----:B------:R-:W-:Y:S01]  /*28e0*/  ISETP.GE.AND P3, PT, R17, RZ, PT ;  /* 0x000000ff1100720c */ /* 0x000fe20003f66270 */
[----:B------:R-:W-:Y:S01]  /*28f0*/  @!P0 IMAD.IADD R21, R21, 0x1, -R0 ;  /* 0x0000000115158824 */ /* 0x000fe200078e0a00 */
[----:B------:R-:W-:Y:S01]  /*2900*/  LOP3.LUT R3, R3, 0x30, R12, 0x78, !PT ;  /* 0x0000003003037812 */ /* 0x000fe200078e780c */
[----:B------:R-:W4:Y:S01]  /*2910*/  LDL.LU R18, [R1+0xf3c] ;  /* 0x000f3c0001127983 */ /* 0x000f220000300800 */
[----:B------:R-:W-:-:S03]  /*2920*/  ISETP.GE.AND P0, PT, R15, RZ, PT ;  /* 0x000000ff0f00720c */ /* 0x000fc60003f06270 */
[----:B------:R-:W2:Y:S04]  /*2930*/  LDL.LU R17, [R1+0xf38] ;  /* 0x000f380001117983 */ /* 0x000ea80000300800 */
[----:B------:R-:W3:Y:S04]  /*2940*/  LDL.LU R15, [R1+0xf34] ;  /* 0x000f3400010f7983 */ /* 0x000ee80000300800 */
[----:B------:R-:W4:Y:S04]  /*2950*/  LDL.LU R14, [R1+0xf30] ;  /* 0x000f3000010e7983 */ /* 0x000f280000300800 */
[----:B------:R-:W2:Y:S04]  /*2960*/  LDL.LU R13, [R1+0xf2c] ;  /* 0x000f2c00010d7983 */ /* 0x000ea80000300800 */
[----:B------:R-:W3:Y:S04]  /*2970*/  LDL.LU R12, [R1+0xf28] ;  /* 0x000f2800010c7983 */ /* 0x000ee80000300800 */
[----:B------:R-:W4:Y:S01]  /*2980*/  LDL.LU R3, [R1+0xf24] ;  /* 0x000f240001037983 */ /* 0x000f220000300800 */
[----:B------:R-:W-:Y:S01]  /*2990*/  @!P5 IMAD.MOV R7, RZ, RZ, -R7 ;  /* 0x000000ffff07d224 */ /* 0x000fe200078e0a07 */
[C---:B------:R-:W-:Y:S01]  /*29a0*/  ISETP.GT.U32.AND P5, PT, R0.reuse, R19, PT ;  /* 0x000000130000720c */ /* 0x040fe20003fa4070 */
[----:B------:R-:W-:Y:S01]  /*29b0*/  @!P3 IMAD.MOV R8, RZ, RZ, -R8 ;  /* 0x000000ffff08b224 */ /* 0x000fe200078e0a08 */
[----:B------:R-:W-:-:S11]  /*29c0*/  ISETP.GT.U32.AND P3, PT, R0, R24, PT ;  /* 0x000000180000720c */ /* 0x000fd60003f64070 */
[----:B------:R-:W-:Y:S01]  /*29d0*/  @!P5 IMAD.IADD R19, R19, 0x1, -R0 ;  /* 0x000000011313d824 */ /* 0x000fe200078e0a00 */
[----:B------:R-:W-:Y:S01]  /*29e0*/  ISETP.GE.AND P5, PT, R29, RZ, PT ;  /* 0x000000ff1d00720c */ /* 0x000fe20003fa6270 */
[----:B------:R-:W-:-:S05]  /*29f0*/  IMAD.SHL.U32 R29, R2, 0x100, RZ ;  /* 0x00000100021d7824 */ /* 0x000fca00078e00ff */
[----:B------:R-:W-:Y:S01]  /*2a00*/  LOP3.LUT R29, R9, 0x1000, R29, 0xf8, !PT ;  /* 0x00001000091d7812 */ /* 0x000fe200078ef81d */
[----:B------:R-:W-:Y:S01]  /*2a10*/  @!P3 IMAD.IADD R24, R24, 0x1, -R0 ;  /* 0x000000011818b824 */ /* 0x000fe200078e0a00 */
[----:B------:R-:W2:Y:S01]  /*2a20*/  LDL.LU R9, [R1+0x18] ;  /* 0x0000180001097983 */ /* 0x000ea20000300800 */
[----:B------:R-:W-:-:S03]  /*2a30*/  LOP3.LUT R0, R2, 0x3f, RZ, 0xc0, !PT ;  /* 0x0000003f02007812 */ /* 0x000fc600078ec0ff */
[----:B------:R-:W3:Y:S01]  /*2a40*/  LDL.LU R29, [R1+0x14] ;  /* 0x00001400011d7983 */ /* 0x000ee20000300800 */
[----:B----4-:R-:W-:Y:S02]  /*2a50*/  ISETP.NE.AND P3, PT, R3, RZ, PT ;  /* 0x000000ff0300720c */ /* 0x010fe40003f65270 */
[----:B------:R-:W-:Y:S02]  /*2a60*/  LOP3.LUT R2, RZ, R3, RZ, 0x33, !PT ;  /* 0x00000003ff027212 */ /* 0x000fe400078e33ff */
[----:B------:R-:W4:Y:S01]  /*2a70*/  LDL.LU R3, [R1+0x1c] ;  /* 0x00001c0001037983 */ /* 0x000f220000300800 */
[----:B------:R-:W-:Y:S02]  /*2a80*/  IMAD R0, R0, UR5, RZ ;  /* 0x0000000500007c24 */ /* 0x000fe4000f8e02ff */
[----:B------:R-:W-:Y:S02]  /*2a90*/  @!P6 IMAD.MOV R11, RZ, RZ, -R11 ;  /* 0x000000ffff0be224 */ /* 0x000fe400078e0a0b */
[----:B------:R-:W-:Y:S01]  /*2aa0*/  @!P1 IMAD.MOV R28, RZ, RZ, -R28 ;  /* 0x000000ffff1c9224 */ /* 0x000fe200078e0a1c */
[----:B------:R-:W-:Y:S01]  /*2ab0*/  LEA R0, P6, R0, UR6, 0x1 ;  /* 0x0000000600007c11 */ /* 0x000fe2000f8c08ff */
[----:B------:R-:W-:Y:S01]  /*2ac0*/  @!P4 IMAD.MOV R27, RZ, RZ, -R27 ;  /* 0x000000ffff1bc224 */ /* 0x000fe200078e0a1b */
[----:B------:R-:W-:Y:S01]  /*2ad0*/  ISETP.GE.AND P1, PT, R10, RZ, PT ;  /* 0x000000ff0a00720c */ /* 0x000fe20003f26270 */
[----:B------:R-:W-:Y:S01]  /*2ae0*/  @!P2 IMAD.MOV R16, RZ, RZ, -R16 ;  /* 0x000000ffff10a224 */ /* 0x000fe200078e0a10 */
[----:B------:R-:W4:Y:S01]  /*2af0*/  LDL.LU R10, [R1+0xf20] ;  /* 0x000f2000010a7983 */ /* 0x000f220000300800 */
[----:B------:R-:W-:Y:S01]  /*2b00*/  @!P5 IMAD.MOV R19, RZ, RZ, -R19 ;  /* 0x000000ffff13d224 */ /* 0x000fe200078e0a13 */
[----:B------:R-:W-:-:S02]  /*2b10*/  ULDC UR6, c[0x0][0x234] ;  /* 0x00008d0000067ab9 */ /* 0x000fc40000000800 */
[----:B------:R-:W-:Y:S04]  /*2b20*/  STL [R1+0x34], R2 ;  /* 0x0000340201007387 */ /* 0x000fe80000100800 */
[----:B------:R0:W-:Y:S01]  /*2b30*/  STL [R1+0xef0], R0 ;  /* 0x000ef00001007387 */ /* 0x0001e20000100800 */
[C---:B--2---:R-:W-:Y:S02]  /*2b40*/  SEL R9, R2.reuse, R9, !P3 ;  /* 0x0000000902097207 */ /* 0x044fe40005800000 */
[C---:B---3--:R-:W-:Y:S01]  /*2b50*/  SEL R29, R2.reuse, R29, !P3 ;  /* 0x0000001d021d7207 */ /* 0x048fe20005800000 */
[----:B0-----:R-:W2:Y:S01]  /*2b60*/  LDL.LU R0, [R1+0x4] ;  /* 0x0000040001007983 */ /* 0x001ea20000300800 */
[----:B----4-:R-:W-:-:S05]  /*2b70*/  SEL R3, R2, R3, !P3 ;  /* 0x0000000302037207 */ /* 0x010fca0005800000 */
[----:B------:R0:W-:Y:S04]  /*2b80*/  STL [R1+0xf00], R3 ;  /* 0x000f000301007387 */ /* 0x0001e80000100800 */
[----:B0-----:R-:W3:Y:S04]  /*2b90*/  LDL.LU R3, [R1+0x10] ;  /* 0x0000100001037983 */ /* 0x001ee80000300800 */
[----:B------:R0:W-:Y:S04]  /*2ba0*/  STL [R1+0x30], R9 ;  /* 0x0000300901007387 */ /* 0x0001e80000100800 */
[----:B0-----:R-:W4:Y:S04]  /*2bb0*/  LDL.LU R9, [R1+0xf1c] ;  /* 0x000f1c0001097983 */ /* 0x001f280000300800 */
[----:B------:R0:W-:Y:S04]  /*2bc0*/  STL [R1+0x2c], R29 ;  /* 0x00002c1d01007387 */ /* 0x0001e80000100800 */
[----:B0-----:R-:W2:Y:S01]  /*2bd0*/  LDL.LU R29, [R1+0xf18] ;  /* 0x000f1800011d7983 */ /* 0x001ea20000300800 */
[----:B------:R-:W-:-:S02]  /*2be0*/  SEL R10, R2, R10, !P3 ;  /* 0x0000000a020a7207 */ /* 0x000fc40005800000 */
[----:B---3--:R-:W-:-:S05]  /*2bf0*/  SEL R3, R2, R3, !P3 ;  /* 0x0000000302037207 */ /* 0x008fca0005800000 */
[----:B------:R2:W-:Y:S01]  /*2c00*/  STL [R1+0x28], R3 ;  /* 0x0000280301007387 */ /* 0x0005e20000100800 */
[C---:B----4-:R-:W-:Y:S02]  /*2c10*/  SEL R9, R2.reuse, R9, !P3 ;  /* 0x0000000902097207 */ /* 0x050fe40005800000 */
[----:B--2---:R-:W-:-:S05]  /*2c20*/  SEL R3, R2, R0, !P3 ;  /* 0x0000000002037207 */ /* 0x004fca0005800000 */
[----:B------:R-:W-:Y:S01]  /*2c30*/  STL [R1+0x24], R3 ;  /* 0x0000240301007387 */ /* 0x000fe20000100800 */
[----:B------:R-:W-:-:S03]  /*2c40*/  SEL R0, R2, R29, !P3 ;  /* 0x0000001d02007207 */ /* 0x000fc60005800000 */
[----:B------:R-:W-:Y:S04]  /*2c50*/  STL [R1+0xf04], R9 ;  /* 0x000f040901007387 */ /* 0x000fe80000100800 */
[----:B------:R0:W-:Y:S04]  /*2c60*/  STL [R1+0x20], R0 ;  /* 0x0000200001007387 */ /* 0x0001e80000100800 */
[----:B------:R-:W-:Y:S01]  /*2c70*/  STL [R1+0xf08], R10 ;  /* 0x000f080a01007387 */ /* 0x000fe20000100800 */
[C---:B0-----:R-:W-:Y:S02]  /*2c80*/  SEL R0, R2.reuse, R12, !P3 ;  /* 0x0000000c02007207 */ /* 0x041fe40005800000 */
[----:B------:R-:W-:-:S02]  /*2c90*/  SEL R12, R2, R13, !P3 ;  /* 0x0000000d020c7207 */ /* 0x000fc40005800000 */
[----:B------:R-:W-:-:S03]  /*2ca0*/  SEL R13, R2, R14, !P3 ;  /* 0x0000000e020d7207 */ /* 0x000fc60005800000 */
[----:B------:R-:W-:Y:S04]  /*2cb0*/  STL [R1+0xf0c], R12 ;  /* 0x000f0c0c01007387 */ /* 0x000fe80000100800 */
[----:B------:R-:W-:Y:S04]  /*2cc0*/  STL [R1+0x1c], R0 ;  /* 0x00001c0001007387 */ /* 0x000fe80000100800 */
[----:B------:R-:W2:Y:S04]  /*2cd0*/  LDL.LU R2, [R1+0xf14] ;  /* 0x000f140001027983 */ /* 0x000ea80000300800 */
[----:B------:R0:W-:Y:S04]  /*2ce0*/  STL [R1+0xf10], R13 ;  /* 0x000f100d01007387 */ /* 0x0001e80000100800 */
[----:B0-----:R-:W3:Y:S01]  /*2cf0*/  LDL.LU R13, [R1+0x34] ;  /* 0x00003400010d7983 */ /* 0x001ee20000300800 */
[----:B------:R-:W-:-:S02]  /*2d00*/  @!P0 IMAD.MOV R21, RZ, RZ, -R21 ;  /* 0x000000ffff158224 */ /* 0x000fc400078e0a15 */
[----:B------:R-:W-:Y:S01]  /*2d10*/  @!P1 IMAD.MOV R24, RZ, RZ, -R24 ;  /* 0x000000ffff189224 */ /* 0x000fe200078e0a18 */
[C---:B---3--:R-:W-:Y:S02]  /*2d20*/  SEL R14, R13.reuse, R15, !P3 ;  /* 0x0000000f0d0e7207 */ /* 0x048fe40005800000 */
[C---:B------:R-:W-:Y:S02]  /*2d30*/  SEL R15, R13.reuse, R17, !P3 ;  /* 0x000000110d0f7207 */ /* 0x040fe40005800000 */
[C---:B------:R-:W-:Y:S02]  /*2d40*/  SEL R17, R13.reuse, R18, !P3 ;  /* 0x000000120d117207 */ /* 0x040fe40005800000 */
[C---:B------:R-:W-:Y:S02]  /*2d50*/  SEL R18, R13.reuse, R20, !P3 ;  /* 0x000000140d127207 */ /* 0x040fe40005800000 */
[C---:B------:R-:W-:Y:S02]  /*2d60*/  SEL R20, R13.reuse, R22, !P3 ;  /* 0x000000160d147207 */ /* 0x040fe40005800000 */
[----:B------:R-:W-:-:S02]  /*2d70*/  SEL R22, R13, R23, !P3 ;  /* 0x000000170d167207 */ /* 0x000fc40005800000 */
[C---:B------:R-:W-:Y:S02]  /*2d80*/  SEL R23, R13.reuse, R25, !P3 ;  /* 0x000000190d177207 */ /* 0x040fe40005800000 */
[C---:B------:R-:W-:Y:S02]  /*2d90*/  SEL R25, R13.reuse, R26, !P3 ;  /* 0x0000001a0d197207 */ /* 0x040fe40005800000 */
[C---:B--2---:R-:W-:Y:S02]  /*2da0*/  SEL R26, R13.reuse, R2, !P3 ;  /* 0x000000020d1a7207 */ /* 0x044fe40005800000 */
[C---:B------:R-:W-:Y:S02]  /*2db0*/  SEL R2, R13.reuse, R4, !P3 ;  /* 0x000000040d027207 */ /* 0x040fe40005800000 */
[C---:B------:R-:W-:Y:S02]  /*2dc0*/  SEL R0, R13.reuse, R5, !P3 ;  /* 0x000000050d007207 */ /* 0x040fe40005800000 */
[C---:B------:R-:W-:Y:S01]  /*2dd0*/  SEL R3, R13.reuse, R6, !P3 ;  /* 0x000000060d037207 */ /* 0x040fe20005800000 */
[----:B------:R0:W-:Y:S04]  /*2de0*/  STL [R1+0x18], R2 ;  /* 0x0000180201007387 */ /* 0x0001e80000100800 */
[----:B------:R1:W-:Y:S01]  /*2df0*/  STL [R1+0x14], R0 ;  /* 0x0000140001007387 */ /* 0x0003e20000100800 */
[----:B0-----:R-:W-:-:S03]  /*2e00*/  SEL R2, R13, R7, !P3 ;  /* 0x000000070d027207 */ /* 0x001fc60005800000 */
[----:B------:R0:W-:Y:S01]  /*2e10*/  STL [R1+0x10], R3 ;  /* 0x0000100301007387 */ /* 0x0001e20000100800 */
[----:B-1----:R-:W-:-:S03]  /*2e20*/  SEL R0, R13, R8, !P3 ;  /* 0x000000080d007207 */ /* 0x002fc60005800000 */
[----:B------:R-:W2:Y:S04]  /*2e30*/  LDL.LU R12, [R1+0x40] ;  /* 0x00004000010c7983 */ /* 0x000ea80000300800 */
[----:B------:R-:W-:Y:S04]  /*2e40*/  STL [R1+0xc], R2 ;  /* 0x00000c0201007387 */ /* 0x000fe80000100800 */
[----:B------:R-:W3:Y:S04]  /*2e50*/  LDL.LU R10, [R1+0x3c] ;  /* 0x00003c00010a7983 */ /* 0x000ee80000300800 */
[----:B------:R1:W-:Y:S04]  /*2e60*/  STL [R1+0x8], R0 ;  /* 0x0000080001007387 */ /* 0x0003e80000100800 */
[----:B------:R-:W4:Y:S04]  /*2e70*/  LDL.LU R9, [R1+0x48] ;  /* 0x0000480001097983 */ /* 0x000f280000300800 */
[----:B0-----:R-:W4:Y:S01]  /*2e80*/  LDL.LU R3, [R1+0x44] ;  /* 0x0000440001037983 */ /* 0x001f220000300800 */
[----:B-1----:R-:W-:-:S03]  /*2e90*/  SEL R0, R13, R11, !P3 ;  /* 0x0000000b0d007207 */ /* 0x002fc60005800000 */
[----:B------:R-:W4:Y:S04]  /*2ea0*/  LDL.LU R4, [R1+0x30] ;  /* 0x0000300001047983 */ /* 0x000f280000300800 */
[----:B------:R-:W4:Y:S04]  /*2eb0*/  LDL.LU R5, [R1+0x2c] ;  /* 0x00002c0001057983 */ /* 0x000f280000300800 */
[----:B------:R-:W4:Y:S04]  /*2ec0*/  LDL.LU R6, [R1+0x28] ;  /* 0x0000280001067983 */ /* 0x000f280000300800 */
[----:B------:R-:W4:Y:S01]  /*2ed0*/  LDL.LU R7, [R1+0x24] ;  /* 0x0000240001077983 */ /* 0x000f220000300800 */
[----:B------:R-:W-:-:S03]  /*2ee0*/  SEL R29, R13, R27, !P3 ;  /* 0x0000001b0d1d7207 */ /* 0x000fc60005800000 */
[----:B------:R-:W4:Y:S01]  /*2ef0*/  LDL.LU R8, [R1+0x20] ;  /* 0x0000200001087983 */ /* 0x000f220000300800 */
[----:B------:R-:W-:-:S03]  /*2f00*/  SEL R16, R13, R16, !P3 ;  /* 0x000000100d107207 */ /* 0x000fc60005800000 */
[----:B------:R0:W-:Y:S01]  /*2f10*/  STL [R1+0xef4], R0 ;  /* 0x000ef40001007387 */ /* 0x0001e20000100800 */
[----:B------:R-:W-:-:S03]  /*2f20*/  SEL R19, R13, R19, !P3 ;  /* 0x000000130d137207 */ /* 0x000fc60005800000 */
[----:B------:R-:W4:Y:S01]  /*2f30*/  LDL.LU R11, [R1+0x1c] ;  /* 0x00001c00010b7983 */ /* 0x000f220000300800 */
[C---:B0-----:R-:W-:Y:S02]  /*2f40*/  SEL R0, R13.reuse, R28, !P3 ;  /* 0x0000001c0d007207 */ /* 0x041fe40005800000 */
[----:B------:R-:W-:-:S03]  /*2f50*/  SEL R21, R13, R21, !P3 ;  /* 0x000000150d157207 */ /* 0x000fc60005800000 */
[----:B------:R-:W-:Y:S01]  /*2f60*/  STL [R1], R0 ;  /* 0x0000000001007387 */ /* 0x000fe20000100800 */
[----:B------:R-:W-:-:S03]  /*2f70*/  SEL R24, R13, R24, !P3 ;  /* 0x000000180d187207 */ /* 0x000fc60005800000 */
[----:B------:R-:W-:Y:S04]  /*2f80*/  STL [R1+0xef8], R29 ;  /* 0x000ef81d01007387 */ /* 0x000fe80000100800 */
[----:B------:R0:W-:Y:S04]  /*2f90*/  STL [R1+0xefc], R16 ;  /* 0x000efc1001007387 */ /* 0x0001e80000100800 */
[----:B------:R-:W4:Y:S04]  /*2fa0*/  LDL.LU R13, [R1+0xf10] ;  /* 0x000f1000010d7983 */ /* 0x000f280000300800 */
[----:B------:R-:W4:Y:S04]  /*2fb0*/  LDL.LU R27, [R1+0x18] ;  /* 0x00001800011b7983 */ /* 0x000f280000300800 */
[----:B------:R-:W4:Y:S04]  /*2fc0*/  LDL.LU R28, [R1+0x14] ;  /* 0x00001400011c7983 */ /* 0x000f280000300800 */
[----:B0-----:R-:W4:Y:S04]  /*2fd0*/  LDL.LU R16, [R1+0x10] ;  /* 0x0000100001107983 */ /* 0x001f280000300800 */
[----:B------:R-:W4:Y:S04]  /*2fe0*/  LDL.LU R29, [R1+0xc] ;  /* 0x00000c00011d7983 */ /* 0x000f280000300800 */
[----:B------:R-:W4:Y:S01]  /*2ff0*/  LDL.LU R0, [R1+0x8] ;  /* 0x0000080001007983 */ /* 0x000f220000300800 */
[----:B------:R-:W0:Y:S02]  /*3000*/  S2R R2, SR_TID.X ;  /* 0x0000000000027919 */ /* 0x000e240000002100 */
[----:B0-----:R-:W-:-:S05]  /*3010*/  LOP3.LUT R2, R2, 0x3f, RZ, 0xc0, !PT ;  /* 0x0000003f02027812 */ /* 0x001fca00078ec0ff */
[----:B------:R-:W-:-:S05]  /*3020*/  IMAD R2, R2, UR5, RZ ;  /* 0x0000000502027c24 */ /* 0x000fca000f8e02ff */
[----:B------:R-:W-:Y:S01]  /*3030*/  LEA.HI.X.SX32 R2, R2, UR7, 0x1, P6 ;  /* 0x0000000702027c11 */ /* 0x000fe2000b0f0eff */
[----:B------:R-:W-:-:S04]  /*3040*/  ULDC UR7, c[0x0][0x240] ;  /* 0x0000900000077ab9 */ /* 0x000fc80000000800 */
[----:B------:R0:W-:Y:S04]  /*3050*/  STL [R1+0xeec], R2 ;  /* 0x000eec0201007387 */ /* 0x0001e80000100800 */
[----:B0-----:R-:W4:Y:S01]  /*3060*/  LDL.LU R2, [R1] ;  /* 0x0000000001027983 */ /* 0x001f220000300800 */
[----:B--2---:R-:W-:-:S05]  /*3070*/  IMAD R12, R12, UR6, RZ ;  /* 0x000000060c0c7c24 */ /* 0x004fca000f8e02ff */
[----:B------:R0:W-:Y:S01]  /*3080*/  STL [R1+0x40], R12 ;  /* 0x0000400c01007387 */ /* 0x0001e20000100800 */
[----:B---3--:R-:W-:-:S03]  /*3090*/  IMAD R10, R10, UR6, RZ ;  /* 0x000000060a0a7c24 */ /* 0x008fc6000f8e02ff */
[----:B0-----:R-:W2:Y:S01]  /*30a0*/  LDL.LU R12, [R1+0xf0c] ;  /* 0x000f0c00010c7983 */ /* 0x001ea20000300800 */
[----:B----4-:R-:W-:-:S03]  /*30b0*/  IMAD R9, R9, UR6, RZ ;  /* 0x0000000609097c24 */ /* 0x010fc6000f8e02ff */
[----:B------:R0:W-:Y:S01]  /*30c0*/  STL [R1+0x3c], R10 ;  /* 0x00003c0a01007387 */ /* 0x0001e20000100800 */
[----:B------:R-:W-:-:S03]  /*30d0*/  IMAD R3, R3, UR6, RZ ;  /* 0x0000000603037c24 */ /* 0x000fc6000f8e02ff */
[----:B0-----:R-:W3:Y:S04]  /*30e0*/  LDL.LU R10, [R1+0xf08] ;  /* 0x000f0800010a7983 */ /* 0x001ee80000300800 */
[----:B------:R0:W-:Y:S04]  /*30f0*/  STL [R1+0x38], R9 ;  /* 0x0000380901007387 */ /* 0x0001e80000100800 */
[----:B0-----:R-:W4:Y:S04]  /*3100*/  LDL.LU R9, [R1+0xf04] ;  /* 0x000f040001097983 */ /* 0x001f280000300800 */
[----:B------:R0:W-:Y:S04]  /*3110*/  STL [R1+0x34], R3 ;  /* 0x0000340301007387 */ /* 0x0001e80000100800 */
[----:B0-----:R-:W2:Y:S01]  /*3120*/  LDL.LU R3, [R1+0xf00] ;  /* 0x000f000001037983 */ /* 0x001ea20000300800 */
[----:B------:R-:W-:-:S02]  /*3130*/  IMAD R16, R16, UR7, RZ ;  /* 0x0000000710107c24 */ /* 0x000fc4000f8e02ff */
[----:B------:R-:W-:-:S03]  /*3140*/  IMAD R29, R29, UR7, RZ ;  /* 0x000000071d1d7c24 */ /* 0x000fc6000f8e02ff */
[----:B------:R0:W-:Y:S01]  /*3150*/  STL [R1+0x10], R16 ;  /* 0x0000101001007387 */ /* 0x0001e20000100800 */
[----:B------:R-:W-:-:S03]  /*3160*/  IMAD R0, R0, UR7, RZ ;  /* 0x0000000700007c24 */ /* 0x000fc6000f8e02ff */
[----:B0-----:R-:W3:Y:S04]  /*3170*/  LDL.LU R16, [R1+0xefc] ;  /* 0x000efc0001107983 */ /* 0x001ee80000300800 */
[----:B------:R0:W-:Y:S04]  /*3180*/  STL [R1+0xc], R29 ;  /* 0x00000c1d01007387 */ /* 0x0001e80000100800 */
[----:B0-----:R-:W3:Y:S04]  /*3190*/  LDL.LU R29, [R1+0xef8] ;  /* 0x000ef800011d7983 */ /* 0x001ee80000300800 */
[----:B------:R0:W-:Y:S04]  /*31a0*/  STL [R1+0x8], R0 ;  /* 0x0000080001007387 */ /* 0x0001e80000100800 */
[----:B0-----:R-:W4:Y:S02]  /*31b0*/  LDL.LU R0, [R1+0xef4] ;  /* 0x000ef40001007983 */ /* 0x001f240000300800 */
[----:B----4-:R-:W-:-:S05]  /*31c0*/  IMAD R0, R0, UR7, RZ ;  /* 0x0000000700007c24 */ /* 0x010fca000f8e02ff */
[----:B------:R0:W-:Y:S04]  /*31d0*/  STL [R1+0x4], R0 ;  /* 0x0000040001007387 */ /* 0x0001e80000100800 */
[----:B0-----:R-:W4:Y:S01]  /*31e0*/  LDL.LU R0, [R1+0xef0] ;  /* 0x000ef00001007983 */ /* 0x001f220000300800 */
[----:B------:R-:W-:Y:S02]  /*31f0*/  IMAD R2, R2, UR7, RZ ;  /* 0x0000000702027c24 */ /* 0x000fe4000f8e02ff */
[----:B--2---:R-:W-:-:S03]  /*3200*/  IMAD R3, R3, UR7, RZ ;  /* 0x0000000703037c24 */ /* 0x004fc6000f8e02ff */
[----:B------:R4:W-:Y:S01]  /*3210*/  STL [R1], R2 ;  /* 0x0000000201007387 */ /* 0x0009e20000100800 */
[----:B------:R-:W-:Y:S02]  /*3220*/  IMAD R4, R4, UR7, RZ ;  /* 0x0000000704047c24 */ /* 0x000fe4000f8e02ff */
[----:B------:R-:W-:Y:S02]  /*3230*/  IMAD R5, R5, UR7, RZ ;  /* 0x0000000705057c24 */ /* 0x000fe4000f8e02ff */
[----:B------:R-:W-:Y:S02]  /*3240*/  IMAD R6, R6, UR7, RZ ;  /* 0x0000000706067c24 */ /* 0x000fe4000f8e02ff */
[----:B------:R-:W-:Y:S02]  /*3250*/  IMAD R7, R7, UR7, RZ ;  /* 0x0000000707077c24 */ /* 0x000fe4000f8e02ff */
[----:B------:R-:W-:Y:S02]  /*3260*/  IMAD R8, R8, UR7, RZ ;  /* 0x0000000708087c24 */ /* 0x000fe4000f8e02ff */
[----:B------:R-:W-:Y:S01]  /*3270*/  IMAD R9, R9, UR7, RZ ;  /* 0x0000000709097c24 */ /* 0x000fe2000f8e02ff */
[----:B----4-:R-:W-:-:S05]  /*3280*/  LEA R2, P6, R3, R0, 0x1 ;  /* 0x0000000003027211 */ /* 0x010fca00078c08ff */
[----:B------:R0:W-:Y:S02]  /*3290*/  STL [R1+0xe98], R2 ;  /* 0x000e980201007387 */ /* 0x0001e40000100800 */
[----:B0-----:R-:W-:-:S05]  /*32a0*/  LEA R2, P5, R4, R0, 0x1 ;  /* 0x0000000004027211 */ /* 0x001fca00078a08ff */
        /* <DEDUP_REMOVED lines=10> */
[----:B------:R0:W-:Y:S04]  /*3350*/  STL [R1+0xeb0], R2 ;  /* 0x000eb00201007387 */ /* 0x0001e80000100800 */
[----:B0-----:R-:W2:Y:S01]  /*3360*/  LDL.LU R2, [R1+0xeec] ;  /* 0x000eec0001027983 */ /* 0x001ea20000300800 */
[----:B---3--:R-:W-:Y:S02]  /*3370*/  IMAD R10, R10, UR7, RZ ;  /* 0x000000070a0a7c24 */ /* 0x008fe4000f8e02ff */
[----:B------:R-:W-:Y:S02]  /*3380*/  IMAD R11, R11, UR7, RZ ;  /* 0x000000070b0b7c24 */ /* 0x000fe4000f8e02ff */
[----:B------:R-:W-:Y:S02]  /*3390*/  IMAD R12, R12, UR7, RZ ;  /* 0x000000070c0c7c24 */ /* 0x000fe4000f8e02ff */
[----:B------:R-:W-:-:S02]  /*33a0*/  IMAD R13, R13, UR7, RZ ;  /* 0x000000070d0d7c24 */ /* 0x000fc4000f8e02ff */
[----:B------:R-:W-:Y:S02]  /*33b0*/  IMAD R14, R14, UR7, RZ ;  /* 0x000000070e0e7c24 */ /* 0x000fe4000f8e02ff */
[----:B------:R-:W-:Y:S02]  /*33c0*/  IMAD R15, R15, UR7, RZ ;  /* 0x000000070f0f7c24 */ /* 0x000fe4000f8e02ff */
[----:B------:R-:W-:Y:S01]  /*33d0*/  IMAD R17, R17, UR7, RZ ;  /* 0x0000000711117c24 */ /* 0x000fe2000f8e02ff */
[----:B--2---:R-:W-:-:S05]  /*33e0*/  LEA.HI.X.SX32 R3, R3, R2, 0x1, P6 ;  /* 0x0000000203037211 */ /* 0x004fca00030f0eff */
[----:B------:R0:W-:Y:S02]  /*33f0*/  STL [R1+0xe90], R3 ;  /* 0x000e900301007387 */ /* 0x0001e40000100800 */
[----:B0-----:R-:W-:-:S05]  /*3400*/  LEA R3, P6, R10, R0, 0x1 ;  /* 0x000000000a037211 */ /* 0x001fca00078c08ff */
[----:B------:R0:W-:Y:S02]  /*3410*/  STL [R1+0xe94], R3 ;  /* 0x000e940301007387 */ /* 0x0001e40000100800 */
[----:B0-----:R-:W-:Y:S02]  /*3420*/  LEA.HI.X.SX32 R3, R4, R2, 0x1, P5 ;  /* 0x0000000204037211 */ /* 0x001fe400028f0eff */
[----:B------:R-:W-:-:S03]  /*3430*/  LEA R4, P5, R11, R0, 0x1 ;  /* 0x000000000b047211 */ /* 0x000fc600078a08ff */
[----:B------:R0:W-:Y:S04]  /*3440*/  STL [R1+0xe88], R3 ;  /* 0x000e880301007387 */ /* 0x0001e80000100800 */
[----:B------:R1:W-:Y:S01]  /*3450*/  STL [R1+0xe8c], R4 ;  /* 0x000e8c0401007387 */ /* 0x0003e20000100800 */
[-C--:B0-----:R-:W-:Y:S02]  /*3460*/  LEA.HI.X.SX32 R3, R5, R2.reuse, 0x1, P4 ;  /* 0x0000000205037211 */ /* 0x081fe400020f0eff */
[----:B------:R-:W-:Y:S02]  /*3470*/  LEA.HI.X.SX32 R5, R6, R2, 0x1, P3 ;  /* 0x0000000206057211 */ /* 0x000fe400018f0eff */
[-C--:B-1----:R-:W-:Y:S01]  /*3480*/  LEA R4, P4, R12, R0.reuse, 0x1 ;  /* 0x000000000c047211 */ /* 0x082fe200078808ff */
[----:B------:R0:W-:Y:S04]  /*3490*/  STL [R1+0xe80], R3 ;  /* 0x000e800301007387 */ /* 0x0001e80000100800 */
[----:B------:R1:W-:Y:S01]  /*34a0*/  STL [R1+0xe84], R4 ;  /* 0x000e840401007387 */ /* 0x0003e20000100800 */
[----:B0-----:R-:W-:-:S03]  /*34b0*/  LEA R3, P3, R13, R0, 0x1 ;  /* 0x000000000d037211 */ /* 0x001fc600078608ff */
[----:B------:R0:W-:Y:S01]  /*34c0*/  STL [R1+0xe78], R5 ;  /* 0x000e780501007387 */ /* 0x0001e20000100800 */
[----:B-1----:R-:W-:-:S03]  /*34d0*/  LEA.HI.X.SX32 R4, R7, R2, 0x1, P2 ;  /* 0x0000000207047211 */ /* 0x002fc600010f0eff */
[----:B------:R1:W-:Y:S01]  /*34e0*/  STL [R1+0xe7c], R3 ;  /* 0x000e7c0301007387 */ /* 0x0003e20000100800 */
[----:B0-----:R-:W-:-:S03]  /*34f0*/  LEA R5, P2, R14, R0, 0x1 ;  /* 0x000000000e057211 */ /* 0x001fc600078408ff */
[----:B------:R0:W-:Y:S01]  /*3500*/  STL [R1+0xe70], R4 ;  /* 0x000e700401007387 */ /* 0x0001e20000100800 */
[----:B-1----:R-:W-:-:S03]  /*3510*/  LEA.HI.X.SX32 R3, R8, R2, 0x1, P0 ;  /* 0x0000000208037211 */ /* 0x002fc600000f0eff */
[----:B------:R-:W-:Y:S04]  /*3520*/  STL [R1+0xe74], R5 ;  /* 0x000e740501007387 */ /* 0x000fe80000100800 */
[----:B------:R-:W2:Y:S01]  /*3530*/  LDL.LU R8, [R1+0x4] ;  /* 0x0000040001087983 */ /* 0x000ea20000300800 */
[----:B0-----:R-:W-:-:S03]  /*3540*/  LEA R4, P0, R15, R0, 0x1 ;  /* 0x000000000f047211 */ /* 0x001fc600078008ff */
[----:B------:R0:W-:Y:S04]  /*3550*/  STL [R1+0xe68], R3 ;  /* 0x000e680301007387 */ /* 0x0001e80000100800 */
[----:B------:R1:W-:Y:S01]  /*3560*/  STL [R1+0xe6c], R4 ;  /* 0x000e6c0401007387 */ /* 0x0003e20000100800 */
[----:B0-----:R-:W-:-:S03]  /*3570*/  LEA.HI.X.SX32 R3, R9, R2, 0x1, P1 ;  /* 0x0000000209037211 */ /* 0x001fc600008f0eff */
[----:B------:R-:W3:Y:S01]  /*3580*/  LDL.LU R9, [R1+0x8] ;  /* 0x0000080001097983 */ /* 0x000ee20000300800 */
[----:B------:R-:W-:-:S03]  /*3590*/  LEA R5, P1, R17, R0, 0x1 ;  /* 0x0000000011057211 */ /* 0x000fc600078208ff */
[----:B-1----:R-:W4:Y:S04]  /*35a0*/  LDL.LU R4, [R1] ;  /* 0x0000000001047983 */ /* 0x002f280000300800 */
[----:B------:R0:W-:Y:S02]  /*35b0*/  STL [R1+0xe60], R3 ;  /* 0x000e600301007387 */ /* 0x0001e40000100800 */
[-C--:B0-----:R-:W-:Y:S02]  /*35c0*/  LEA.HI.X.SX32 R3, R10, R2.reuse, 0x1, P6 ;  /* 0x000000020a037211 */ /* 0x081fe400030f0eff */
[----:B------:R-:W2:Y:S04]  /*35d0*/  LDL.LU R10, [R1+0xc] ;  /* 0x00000c00010a7983 */ /* 0x000ea80000300800 */
[----:B------:R-:W-:Y:S04]  /*35e0*/  STL [R1+0xe64], R5 ;  /* 0x000e640501007387 */ /* 0x000fe80000100800 */
[----:B------:R0:W-:Y:S02]  /*35f0*/  STL [R1+0xe58], R3 ;  /* 0x000e580301007387 */ /* 0x0001e40000100800 */
[----:B0-----:R-:W-:-:S02]  /*3600*/  LEA.HI.X.SX32 R3, R11, R2, 0x1, P5 ;  /* 0x000000020b037211 */ /* 0x001fc400028f0eff */
[----:B------:R-:W3:Y:S01]  /*3610*/  LDL.LU R11, [R1+0x10] ;  /* 0x00001000010b7983 */ /* 0x000ee20000300800 */
[----:B------:R-:W-:Y:S02]  /*3620*/  IMAD R18, R18, UR7, RZ ;  /* 0x0000000712127c24 */ /* 0x000fe4000f8e02ff */
[----:B------:R-:W-:-:S03]  /*3630*/  IMAD R20, R20, UR7, RZ ;  /* 0x0000000714147c24 */ /* 0x000fc6000f8e02ff */
[-C--:B------:R-:W-:Y:S01]  /*3640*/  LEA R5, P6, R18, R0.reuse, 0x1 ;  /* 0x0000000012057211 */ /* 0x080fe200078c08ff */
[----:B------:R-:W-:Y:S01]  /*3650*/  IMAD R22, R22, UR7, RZ ;  /* 0x0000000716167c24 */ /* 0x000fe2000f8e02ff */
[----:B------:R-:W-:-:S03]  /*3660*/  LEA R6, P5, R20, R0, 0x1 ;  /* 0x0000000014067211 */ /* 0x000fc600078a08ff */
[----:B------:R-:W-:Y:S01]  /*3670*/  STL [R1+0xe5c], R5 ;  /* 0x000e5c0501007387 */ /* 0x000fe20000100800 */
[----:B------:R-:W-:-:S03]  /*3680*/  IMAD R23, R23, UR7, RZ ;  /* 0x0000000717177c24 */ /* 0x000fc6000f8e02ff */
[----:B------:R0:W-:Y:S01]  /*3690*/  STL [R1+0xe50], R3 ;  /* 0x000e500301007387 */ /* 0x0001e20000100800 */
[----:B------:R-:W-:-:S03]  /*36a0*/  IMAD R25, R25, UR7, RZ ;  /* 0x0000000719197c24 */ /* 0x000fc6000f8e02ff */
[----:B------:R1:W-:Y:S01]  /*36b0*/  STL [R1+0xe54], R6 ;  /* 0x000e540601007387 */ /* 0x0003e20000100800 */
[----:B0-----:R-:W-:Y:S02]  /*36c0*/  LEA.HI.X.SX32 R3, R12, R2, 0x1, P4 ;  /* 0x000000020c037211 */ /* 0x001fe400020f0eff */
[----:B------:R-:W-:Y:S02]  /*36d0*/  LEA R5, P4, R22, R0, 0x1 ;  /* 0x0000000016057211 */ /* 0x000fe400078808ff */
[-C--:B-1----:R-:W-:Y:S01]  /*36e0*/  LEA.HI.X.SX32 R6, R13, R2.reuse, 0x1, P3 ;  /* 0x000000020d067211 */ /* 0x082fe200018f0eff */
[----:B------:R0:W-:Y:S01]  /*36f0*/  STL [R1+0xe48], R3 ;  /* 0x000e480301007387 */ /* 0x0001e20000100800 */
[----:B------:R-:W-:-:S03]  /*3700*/  LEA.HI.X.SX32 R7, R14, R2, 0x1, P2 ;  /* 0x000000020e077211 */ /* 0x000fc600010f0eff */
[----:B------:R1:W-:Y:S01]  /*3710*/  STL [R1+0xe4c], R5 ;  /* 0x000e4c0501007387 */ /* 0x0003e20000100800 */
[----:B------:R-:W-:Y:S01]  /*3720*/  IMAD R26, R26, UR7, RZ ;  /* 0x000000071a1a7c24 */ /* 0x000fe2000f8e02ff */
[-C--:B0-----:R-:W-:Y:S02]  /*3730*/  LEA R3, P3, R23, R0.reuse, 0x1 ;  /* 0x0000000017037211 */ /* 0x081fe400078608ff */
[----:B-1----:R-:W4:Y:S04]  /*3740*/  LDL.LU R5, [R1+0x34] ;  /* 0x0000340001057983 */ /* 0x002f280000300800 */
[----:B------:R0:W-:Y:S04]  /*3750*/  STL [R1+0xe40], R6 ;  /* 0x000e400601007387 */ /* 0x0001e80000100800 */
[----:B------:R1:W-:Y:S01]  /*3760*/  STL [R1+0xe44], R3 ;  /* 0x000e440301007387 */ /* 0x0003e20000100800 */
[----:B0-----:R-:W-:-:S03]  /*3770*/  LEA R6, P2, R25, R0, 0x1 ;  /* 0x0000000019067211 */ /* 0x001fc600078408ff */
[----:B------:R0:W-:Y:S01]  /*3780*/  STL [R1+0xe38], R7 ;  /* 0x000e380701007387 */ /* 0x0001e20000100800 */
[----:B-1----:R-:W-:Y:S01]  /*3790*/  LEA.HI.X.SX32 R3, R15, R2, 0x1, P0 ;  /* 0x000000020f037211 */ /* 0x002fe200000f0eff */
[----:B------:R-:W-:Y:S02]  /*37a0*/  IMAD R27, R27, UR7, RZ ;  /* 0x000000071b1b7c24 */ /* 0x000fe4000f8e02ff */
[----:B0-----:R-:W4:Y:S04]  /*37b0*/  LDL.LU R7, [R1+0x38] ;  /* 0x0000380001077983 */ /* 0x001f280000300800 */
[----:B------:R0:W-:Y:S01]  /*37c0*/  STL [R1+0xe3c], R6 ;  /* 0x000e3c0601007387 */ /* 0x0001e20000100800 */
[----:B------:R-:W-:-:S03]  /*37d0*/  IMAD R28, R28, UR7, RZ ;  /* 0x000000071c1c7c24 */ /* 0x000fc6000f8e02ff */
[----:B------:R1:W-:Y:S01]  /*37e0*/  STL [R1+0xe30], R3 ;  /* 0x000e300301007387 */ /* 0x0003e20000100800 */
[----:B0-----:R-:W-:Y:S02]  /*37f0*/  LEA R6, P0, R26, R0, 0x1 ;  /* 0x000000001a067211 */ /* 0x001fe400078008ff */
[----:B-1----:R-:W-:-:S03]  /*3800*/  LEA.HI.X.SX32 R3, R17, R2, 0x1, P1 ;  /* 0x0000000211037211 */ /* 0x002fc600008f0eff */
[----:B------:R0:W-:Y:S01]  /*3810*/  STL [R1+0xe34], R6 ;  /* 0x000e340601007387 */ /* 0x0001e20000100800 */
[----:B------:R-:W-:-:S03]  /*3820*/  LEA R12, P1, R27, R0, 0x1 ;  /* 0x000000001b0c7211 */ /* 0x000fc600078208ff */
[----:B------:R1:W-:Y:S01]  /*3830*/  STL [R1+0xe28], R3 ;  /* 0x000e280301007387 */ /* 0x0003e20000100800 */
[----:B0-----:R-:W-:-:S03]  /*3840*/  LEA.HI.X.SX32 R6, R18, R2, 0x1, P6 ;  /* 0x0000000212067211 */ /* 0x001fc600030f0eff */
[----:B------:R0:W-:Y:S01]  /*3850*/  STL [R1+0xe2c], R12 ;  /* 0x000e2c0c01007387 */ /* 0x0001e20000100800 */
[----:B-1----:R-:W-:-:S03]  /*3860*/  LEA R3, P6, R28, R0, 0x1 ;  /* 0x000000001c037211 */ /* 0x002fc600078c08ff */
[----:B------:R-:W-:Y:S04]  /*3870*/  STL [R1+0xe20], R6 ;  /* 0x000e200601007387 */ /* 0x000fe80000100800 */
[----:B------:R1:W-:Y:S01]  /*3880*/  STL [R1+0xe24], R3 ;  /* 0x000e240301007387 */ /* 0x0003e20000100800 */
[----:B0-----:R-:W-:-:S05]  /*3890*/  LEA.HI.X.SX32 R12, R20, R2, 0x1, P5 ;  /* 0x00000002140c7211 */ /* 0x001fca00028f0eff */
[----:B------:R-:W-:Y:S01]  /*38a0*/  STL [R1+0xe18], R12 ;  /* 0x000e180c01007387 */ /* 0x000fe20000100800 */
[----:B-1----:R-:W-:Y:S02]  /*38b0*/  LEA.HI.X.SX32 R3, R22, R2, 0x1, P4 ;  /* 0x0000000216037211 */ /* 0x002fe400020f0eff */
[----:B---3--:R-:W-:-:S05]  /*38c0*/  LEA R6, P5, R11, R0, 0x1 ;  /* 0x000000000b067211 */ /* 0x008fca00078a08ff */
[----:B------:R0:W-:Y:S04]  /*38d0*/  STL [R1+0xe1c], R6 ;  /* 0x000e1c0601007387 */ /* 0x0001e80000100800 */
[----:B0-----:R-:W3:Y:S04]  /*38e0*/  LDL.LU R6, [R1+0x40] ;  /* 0x0000400001067983 */ /* 0x001ee80000300800 */
[----:B------:R0:W-:Y:S04]  /*38f0*/  STL [R1+0xe10], R3 ;  /* 0x000e100301007387 */ /* 0x0001e80000100800 */
[----:B0-----:R-:W3:Y:S01]  /*3900*/  LDL.LU R3, [R1+0x3c] ;  /* 0x00003c0001037983 */ /* 0x001ee20000300800 */
[----:B--2---:R-:W-:-:S05]  /*3910*/  LEA R12, P4, R10, R0, 0x1 ;  /* 0x000000000a0c7211 */ /* 0x004fca00078808ff */
[----:B------:R0:W-:Y:S01]  /*3920*/  STL [R1+0xe14], R12 ;  /* 0x000e140c01007387 */ /* 0x0001e20000100800 */
[-C--:B------:R-:W-:Y:S02]  /*3930*/  LEA.HI.X.SX32 R13, R25, R2.reuse, 0x1, P2 ;  /* 0x00000002190d7211 */ /* 0x080fe400010f0eff */
[----:B0-----:R-:W-:Y:S02]  /*3940*/  LEA.HI.X.SX32 R12, R23, R2, 0x1, P3 ;  /* 0x00000002170c7211 */ /* 0x001fe400018f0eff */
[----:B------:R-:W-:-:S03]  /*3950*/  LEA R14, P3, R9, R0, 0x1 ;  /* 0x00000000090e7211 */ /* 0x000fc600078608ff */
[----:B------:R0:W-:Y:S01]  /*3960*/  STL [R1+0xe08], R12 ;  /* 0x000e080c01007387 */ /* 0x0001e20000100800 */
[----:B------:R-:W-:-:S03]  /*3970*/  IMAD R29, R29, UR7, RZ ;  /* 0x000000071d1d7c24 */ /* 0x000fc6000f8e02ff */
[----:B------:R1:W-:Y:S01]  /*3980*/  STL [R1+0xe0c], R14 ;  /* 0x000e0c0e01007387 */ /* 0x0003e20000100800 */
[----:B0-----:R-:W-:-:S03]  /*3990*/  LEA R12, P2, R8, R0, 0x1 ;  /* 0x00000000080c7211 */ /* 0x001fc600078408ff */
[----:B------:R4:W-:Y:S01]  /*39a0*/  STL [R1+0xe00], R13 ;  /* 0x000e000d01007387 */ /* 0x0009e20000100800 */
[----:B-1----:R-:W-:-:S03]  /*39b0*/  LEA.HI.X.SX32 R14, R26, R2, 0x1, P0 ;  /* 0x000000021a0e7211 */ /* 0x002fc600000f0eff */
[----:B------:R0:W-:Y:S01]  /*39c0*/  STL [R1+0xe04], R12 ;  /* 0x000e040c01007387 */ /* 0x0001e20000100800 */
[----:B------:R-:W-:Y:S01]  /*39d0*/  IMAD R16, R16, UR7, RZ ;  /* 0x0000000710107c24 */ /* 0x000fe2000f8e02ff */
[----:B----4-:R-:W-:Y:S02]  /*39e0*/  LEA R13, P0, R4, R0, 0x1 ;  /* 0x00000000040d7211 */ /* 0x010fe400078008ff */
[----:B------:R1:W-:Y:S01]  /*39f0*/  STL [R1+0xdf8], R14 ;  /* 0x000df80e01007387 */ /* 0x0003e20000100800 */
[----:B0-----:R-:W-:-:S03]  /*3a00*/  LEA.HI.X.SX32 R12, R27, R2, 0x1, P1 ;  /* 0x000000021b0c7211 */ /* 0x001fc600008f0eff */
[----:B------:R0:W-:Y:S04]  /*3a10*/  STL [R1+0xdfc], R13 ;  /* 0x000dfc0d01007387 */ /* 0x0001e80000100800 */
[----:B------:R2:W-:Y:S01]  /*3a20*/  STL [R1+0xdf0], R12 ;  /* 0x000df00c01007387 */ /* 0x0005e20000100800 */
[----:B-1----:R-:W-:Y:S02]  /*3a30*/  LEA R14, P1, R29, R0, 0x1 ;  /* 0x000000001d0e7211 */ /* 0x002fe400078208ff */
[----:B0-----:R-:W-:-:S03]  /*3a40*/  LEA.HI.X.SX32 R13, R28, R2, 0x1, P6 ;  /* 0x000000021c0d7211 */ /* 0x001fc600030f0eff */
[----:B------:R-:W-:Y:S01]  /*3a50*/  STL [R1+0xdf4], R14 ;  /* 0x000df40e01007387 */ /* 0x000fe20000100800 */
[----:B--2---:R-:W-:Y:S01]  /*3a60*/  LEA R12, P6, R16, R0, 0x1 ;  /* 0x00000000100c7211 */ /* 0x004fe200078c08ff */
[----:B------:R-:W-:Y:S01]  /*3a70*/  IMAD R19, R19, UR7, RZ ;  /* 0x0000000713137c24 */ /* 0x000fe2000f8e02ff */
[----:B------:R-:W-:Y:S01]  /*3a80*/  LEA.HI.X.SX32 R11, R11, R2, 0x1, P5 ;  /* 0x000000020b0b7211 */ /* 0x000fe200028f0eff */
[----:B------:R-:W-:Y:S01]  /*3a90*/  IMAD R21, R21, UR7, RZ ;  /* 0x0000000715157c24 */ /* 0x000fe2000f8e02ff */
[----:B------:R0:W-:Y:S01]  /*3aa0*/  STL [R1+0xdd0], R13 ;  /* 0x000dd00d01007387 */ /* 0x0001e20000100800 */
[----:B------:R-:W-:-:S03]  /*3ab0*/  IMAD R24, R24, UR7, RZ ;  /* 0x0000000718187c24 */ /* 0x000fc6000f8e02ff */
[----:B------:R1:W-:Y:S04]  /*3ac0*/  STL [R1+0xde4], R12 ;  /* 0x000de40c01007387 */ /* 0x0003e80000100800 */
[----:B------:R2:W-:Y:S01]  /*3ad0*/  STL [R1+0xdd4], R11 ;  /* 0x000dd40b01007387 */ /* 0x0005e20000100800 */
[----:B0-----:R-:W-:Y:S02]  /*3ae0*/  LEA R13, P5, R19, R0, 0x1 ;  /* 0x00000000130d7211 */ /* 0x001fe400078a08ff */
[-C--:B-1----:R-:W-:Y:S02]  /*3af0*/  LEA.HI.X.SX32 R12, R10, R2.reuse, 0x1, P4 ;  /* 0x000000020a0c7211 */ /* 0x082fe400020f0eff */
[-C--:B------:R-:W-:Y:S02]  /*3b00*/  LEA.HI.X.SX32 R10, R9, R2.reuse, 0x1, P3 ;  /* 0x00000002090a7211 */ /* 0x080fe400018f0eff */
[----:B------:R-:W-:-:S02]  /*3b10*/  LEA.HI.X.SX32 R9, R8, R2, 0x1, P2 ;  /* 0x0000000208097211 */ /* 0x000fc400010f0eff */
[-C--:B--2---:R-:W-:Y:S02]  /*3b20*/  LEA R11, P4, R21, R0.reuse, 0x1 ;  /* 0x00000000150b7211 */ /* 0x084fe400078808ff */
[----:B------:R-:W-:Y:S02]  /*3b30*/  LEA R8, P2, R24, R0, 0x1 ;  /* 0x0000000018087211 */ /* 0x000fe400078408ff */
[----:B------:R-:W-:Y:S02]  /*3b40*/  LEA.HI.X.SX32 R0, R4, R2, 0x1, P0 ;  /* 0x0000000204007211 */ /* 0x000fe400000f0eff */
[----:B------:R-:W0:Y:S01]  /*3b50*/  LDC R4, c[0x0][0x238] ;  /* 0x00008e00ff047b82 */ /* 0x000e220000000800 */
[----:B------:R-:W-:Y:S04]  /*3b60*/  STL [R1+0xde8], R13 ;  /* 0x000de80d01007387 */ /* 0x000fe80000100800 */
[----:B------:R-:W-:Y:S04]  /*3b70*/  STL [R1+0xdd8], R12 ;  /* 0x000dd80c01007387 */ /* 0x000fe80000100800 */
[----:B------:R1:W-:Y:S01]  /*3b80*/  STL [R1+0xdec], R11 ;  /* 0x000dec0b01007387 */ /* 0x0003e20000100800 */
[----:B------:R-:W-:-:S03]  /*3b90*/  LEA R26, P3, R5, UR10, 0x1 ;  /* 0x0000000a051a7c11 */ /* 0x000fc6000f8608ff */
[----:B------:R-:W-:Y:S04]  /*3ba0*/  STL [R1+0xddc], R10 ;  /* 0x000ddc0a01007387 */ /* 0x000fe80000100800 */
[----:B------:R-:W-:Y:S01]  /*3bb0*/  STL [R1+0xde0], R9 ;  /* 0x000de00901007387 */ /* 0x000fe20000100800 */
[----:B-1----:R-:W1:Y:S03]  /*3bc0*/  LDC R11, c[0x0][0x238] ;  /* 0x00008e00ff0b7b82 */ /* 0x002e660000000800 */
[----:B------:R-:W-:Y:S04]  /*3bd0*/  STL [R1+0xdcc], R8 ;  /* 0x000dcc0801007387 */ /* 0x000fe80000100800 */
[----:B------:R2:W-:Y:S01]  /*3be0*/  STL [R1+0xdb8], R0 ;  /* 0x000db80001007387 */ /* 0x0005e20000100800 */
[----:B------:R-:W-:-:S02]  /*3bf0*/  LEA.HI.X.SX32 R27, R5, UR11, 0x1, P3 ;  /* 0x0000000b051b7c11 */ /* 0x000fc400098f0eff */
[-C--:B------:R-:W-:Y:S02]  /*3c00*/  LEA.HI.X.SX32 R5, R16, R2.reuse, 0x1, P6 ;  /* 0x0000000210057211 */ /* 0x080fe400030f0eff */
[----:B--2---:R-:W-:-:S05]  /*3c10*/  LEA.HI.X.SX32 R0, R29, R2, 0x1, P1 ;  /* 0x000000021d007211 */ /* 0x004fca00008f0eff */
[----:B------:R2:W-:Y:S01]  /*3c20*/  STL [R1+0xdbc], R0 ;  /* 0x000dbc0001007387 */ /* 0x0005e20000100800 */
[----:B------:R-:W-:Y:S01]  /*3c30*/  LEA R22, P0, R7, UR10, 0x1 ;  /* 0x0000000a07167c11 */ /* 0x000fe2000f8008ff */
[----:B0-----:R-:W-:Y:S02]  /*3c40*/  IMAD R8, R4, 0x3f, RZ ;  /* 0x0000003f04087824 */ /* 0x001fe400078e02ff */
[----:B------:R0:W-:Y:S01]  /*3c50*/  STL [R1+0xdc0], R5 ;  /* 0x000dc00501007387 */ /* 0x0001e20000100800 */
[----:B--2---:R-:W-:-:S03]  /*3c60*/  LEA.HI.X.SX32 R0, R19, R2, 0x1, P5 ;  /* 0x0000000213007211 */ /* 0x004fc600028f0eff */
[----:B------:R-:W-:Y:S01]  /*3c70*/  STL.64 [R1+0x338], R26 ;  /* 0x0003381a01007387 */ /* 0x000fe20000100a00 */
[----:B------:R-:W-:-:S03]  /*3c80*/  LEA.HI.X.SX32 R9, R21, R2, 0x1, P4 ;  /* 0x0000000215097211 */ /* 0x000fc600020f0eff */
[----:B------:R2:W-:Y:S01]  /*3c90*/  STL [R1+0xdc4], R0 ;  /* 0x000dc40001007387 */ /* 0x0005e20000100800 */
[----:B0-----:R-:W-:Y:S01]  /*3ca0*/  IMAD.WIDE R4, R8, 0x2, R26 ;  /* 0x0000000208047825 */ /* 0x001fe200078e021a */
[----:B------:R-:W-:Y:S02]  /*3cb0*/  LEA.HI.X.SX32 R23, R7, UR11, 0x1, P0 ;  /* 0x0000000b07177c11 */ /* 0x000fe400080f0eff */
[----:B------:R-:W-:Y:S01]  /*3cc0*/  STL [R1+0xdc8], R9 ;  /* 0x000dc80901007387 */ /* 0x000fe20000100800 */
[----:B--2---:R-:W-:-:S05]  /*3cd0*/  LEA.HI.X.SX32 R0, R24, R2, 0x1, P2 ;  /* 0x0000000218007211 */ /* 0x004fca00010f0eff */
[----:B------:R1:W-:Y:S04]  /*3ce0*/  STL [R1+0x5d4], R0 ;  /* 0x0005d40001007387 */ /* 0x0003e80000100800 */
[----:B------:R-:W-:Y:S04]  /*3cf0*/  STL [R1+0x5dc], R4 ;  /* 0x0005dc0401007387 */ /* 0x000fe80000100800 */
[----:B------:R0:W-:Y:S01]  /*3d00*/  STL [R1+0x5d8], R5 ;  /* 0x0005d80501007387 */ /* 0x0001e20000100800 */
[----:B-1----:R-:W-:-:S03]  /*3d10*/  IMAD R0, R11, 0x3e, RZ ;  /* 0x0000003e0b007824 */ /* 0x002fc600078e02ff */
[----:B------:R-:W-:Y:S01]  /*3d20*/  STL.64 [R1+0x340], R22 ;  /* 0x0003401601007387 */ /* 0x000fe20000100a00 */
[----:B------:R-:W-:Y:S01]  /*3d30*/  IMAD R10, R11, 0x35, RZ ;  /* 0x000000350b0a7824 */ /* 0x000fe200078e02ff */
[----:B---3--:R-:W-:-:S04]  /*3d40*/  LEA R12, P1, R6, UR10, 0x1 ;  /* 0x0000000a060c7c11 */ /* 0x008fc8000f8208ff */
[----:B------:R-:W-:Y:S02]  /*3d50*/  LEA.HI.X.SX32 R13, R6, UR11, 0x1, P1 ;  /* 0x0000000b060d7c11 */ /* 0x000fe400088f0eff */
[----:B------:R-:W-:-:S04]  /*3d60*/  LEA R14, P2, R3, UR10, 0x1 ;  /* 0x0000000a030e7c11 */ /* 0x000fc8000f8408ff */
[----:B------:R-:W-:Y:S01]  /*3d70*/  LEA.HI.X.SX32 R15, R3, UR11, 0x1, P2 ;  /* 0x0000000b030f7c11 */ /* 0x000fe200090f0eff */
[C---:B------:R-:W-:Y:S01]  /*3d80*/  IMAD.WIDE R2, R8.reuse, 0x2, R22 ;  /* 0x0000000208027825 */ /* 0x040fe200078e0216 */
[----:B------:R-:W-:Y:S03]  /*3d90*/  STL.64 [R1+0x350], R12 ;  /* 0x0003500c01007387 */ /* 0x000fe60000100a00 */
[C---:B------:R-:W-:Y:S01]  /*3da0*/  IMAD.WIDE R6, R8.reuse, 0x2, R14 ;  /* 0x0000000208067825 */ /* 0x040fe200078e020e */
[----:B------:R-:W-:Y:S03]  /*3db0*/  STL.64 [R1+0x348], R14 ;  /* 0x0003480e01007387 */ /* 0x000fe60000100a00 */
[----:B0-----:R-:W-:Y:S01]  /*3dc0*/  IMAD.WIDE R4, R8, 0x2, R12 ;  /* 0x0000000208047825 */ /* 0x001fe200078e020c */
[----:B------:R-:W-:Y:S04]  /*3dd0*/  STL [R1+0xdb0], R2 ;  /* 0x000db00201007387 */ /* 0x000fe80000100800 */
[----:B------:R0:W-:Y:S04]  /*3de0*/  STL [R1+0x5e0], R3 ;  /* 0x0005e00301007387 */ /* 0x0001e80000100800 */
[----:B------:R-:W-:Y:S04]  /*3df0*/  STL [R1+0xdb4], R6 ;  /* 0x000db40601007387 */ /* 0x000fe80000100800 */
[----:B------:R1:W-:Y:S01]  /*3e00*/  STL [R1+0xd98], R7 ;  /* 0x000d980701007387 */ /* 0x0003e20000100800 */
[----:B0-----:R-:W-:-:S03]  /*3e10*/  IMAD.WIDE R2, R0, 0x2, R26 ;  /* 0x0000000200027825 */ /* 0x001fc600078e021a */
[----:B------:R-:W-:Y:S04]  /*3e20*/  STL [R1+0xdac], R4 ;  /* 0x000dac0401007387 */ /* 0x000fe80000100800 */
[----:B------:R0:W-:Y:S01]  /*3e30*/  STL [R1+0xda4], R5 ;  /* 0x000da40501007387 */ /* 0x0001e20000100800 */
[----:B-1----:R-:W-:-:S03]  /*3e40*/  IMAD.WIDE R6, R0, 0x2, R14 ;  /* 0x0000000200067825 */ /* 0x002fc600078e020e */
[----:B------:R-:W-:Y:S01]  /*3e50*/  STL [R1+0xda8], R2 ;  /* 0x000da80201007387 */ /* 0x000fe20000100800 */
[----:B------:R-:W-:Y:S02]  /*3e60*/  IMAD R8, R11, 0x3d, RZ ;  /* 0x0000003d0b087824 */ /* 0x000fe400078e02ff */
[C---:B0-----:R-:W-:Y:S01]  /*3e70*/  IMAD.WIDE R4, R0.reuse, 0x2, R22 ;  /* 0x0000000200047825 */ /* 0x041fe200078e0216 */
[----:B------:R0:W-:Y:S04]  /*3e80*/  STL [R1+0xd9c], R3 ;  /* 0x000d9c0301007387 */ /* 0x0001e80000100800 */
[----:B------:R-:W-:Y:S04]  /*3e90*/  STL [R1+0xda0], R4 ;  /* 0x000da00401007387 */ /* 0x000fe80000100800 */
[----:B------:R1:W-:Y:S01]  /*3ea0*/  STL [R1+0xd90], R5 ;  /* 0x000d900501007387 */ /* 0x0003e20000100800 */
[----:B0-----:R-:W-:-:S03]  /*3eb0*/  IMAD.WIDE R2, R0, 0x2, R12 ;  /* 0x0000000200027825 */ /* 0x001fc600078e020c */
[----:B------:R-:W-:Y:S04]  /*3ec0*/  STL [R1+0xd94], R6 ;  /* 0x000d940601007387 */ /* 0x000fe80000100800 */
[----:B------:R0:W-:Y:S01]  /*3ed0*/  STL [R1+0xd78], R7 ;  /* 0x000d780701007387 */ /* 0x0001e20000100800 */
[----:B-1----:R-:W-:-:S03]  /*3ee0*/  IMAD.WIDE R4, R8, 0x2, R26 ;  /* 0x0000000208047825 */ /* 0x002fc600078e021a */
[----:B------:R-:W-:Y:S04]  /*3ef0*/  STL [R1+0xd8c], R2 ;  /* 0x000d8c0201007387 */ /* 0x000fe80000100800 */
[----:B------:R1:W-:Y:S01]  /*3f00*/  STL [R1+0xd84], R3 ;  /* 0x000d840301007387 */ /* 0x0003e20000100800 */
[----:B0-----:R-:W-:-:S03]  /*3f10*/  IMAD.WIDE R6, R8, 0x2, R14 ;  /* 0x0000000208067825 */ /* 0x001fc600078e020e */
[----:B------:R-:W-:Y:S01]  /*3f20*/  STL [R1+0xd88], R4 ;  /* 0x000d880401007387 */ /* 0x000fe20000100800 */
[----:B------:R-:W-:Y:S02]  /*3f30*/  IMAD R0, R11, 0x3c, RZ ;  /* 0x0000003c0b007824 */ /* 0x000fe400078e02ff */
[C---:B-1----:R-:W-:Y:S01]  /*3f40*/  IMAD.WIDE R2, R8.reuse, 0x2, R22 ;  /* 0x0000000208027825 */ /* 0x042fe200078e0216 */
        /* <DEDUP_REMOVED lines=48> */
[----:B------:R-:W-:Y:S02]  /*4250*/  IMAD R0, R11, 0x38, RZ ;  /* 0x000000380b007824 */ /* 0x000fe400078e02ff */
[C---:B0-----:R-:W-:Y:S01]  /*4260*/  IMAD.WIDE R6, R8.reuse, 0x2, R14 ;  /* 0x0000000208067825 */ /* 0x041fe200078e020e */
[----:B------:R-:W-:Y:S03]  /*4270*/  STL [R1+0xd08], R4 ;  /* 0x000d080401007387 */ /* 0x000fe60000100800 */
        /* <DEDUP_REMOVED lines=10> */
[----:B------:R-:W-:-:S03]  /*4320*/  IMAD R8, R11, 0x37, RZ ;  /* 0x000000370b087824 */ /* 0x000fc600078e02ff */
[----:B------:R-:W-:Y:S01]  /*4330*/  STL [R1+0xce8], R2 ;  /* 0x000ce80201007387 */ /* 0x000fe20000100800 */
[----:B0-----:R-:W-:-:S03]  /*4340*/  IMAD.WIDE R6, R0, 0x2, R12 ;  /* 0x0000000200067825 */ /* 0x001fc600078e020c */
[----:B------:R0:W-:Y:S01]  /*4350*/  STL [R1+0xcdc], R3 ;  /* 0x000cdc0301007387 */ /* 0x0001e20000100800 */
[----:B-1----:R-:W-:-:S05]  /*4360*/  IMAD.WIDE R4, R0, 0x2, R22 ;  /* 0x0000000200047825 */ /* 0x002fca00078e0216 */
[----:B------:R-:W-:Y:S01]  /*4370*/  STL [R1+0xce0], R4 ;  /* 0x000ce00401007387 */ /* 0x000fe20000100800 */
[----:B0-----:R-:W-:-:S03]  /*4380*/  IMAD.WIDE R2, R0, 0x2, R14 ;  /* 0x0000000200027825 */ /* 0x001fc600078e020e */
        /* <DEDUP_REMOVED lines=8> */
[----:B------:R-:W-:-:S03]  /*4410*/  IMAD R0, R11, 0x36, RZ ;  /* 0x000000360b007824 */ /* 0x000fc600078e02ff */
[----:B------:R1:W-:Y:S01]  /*4420*/  STL [R1+0x5f8], R5 ;  /* 0x0005f80501007387 */ /* 0x0003e20000100800 */
[----:B0-----:R-:W-:-:S03]  /*4430*/  IMAD.WIDE R6, R8, 0x2, R12 ;  /* 0x0000000208067825 */ /* 0x001fc600078e020c */
[----:B------:R-:W-:Y:S01]  /*4440*/  STL [R1+0x604], R2 ;  /* 0x0006040201007387 */ /* 0x000fe20000100800 */
[----:B-1----:R-:W-:-:S03]  /*4450*/  IMAD.WIDE R4, R8, 0x2, R14 ;  /* 0x0000000208047825 */ /* 0x002fc600078e020e */
[----:B------:R0:W-:Y:S01]  /*4460*/  STL [R1+0x600], R3 ;  /* 0x0006000301007387 */ /* 0x0001e20000100800 */
[----:B------:R-:W-:-:S03]  /*4470*/  IMAD.WIDE R8, R0, 0x2, R26 ;  /* 0x0000000200087825 */ /* 0x000fc600078e021a */
        /* <DEDUP_REMOVED lines=273> */
[----:B------:R-:W-:-:S03]  /*5590*/  IMAD.SHL.U32 R0, R11, 0x20, RZ ;  /* 0x000000200b007824 */ /* 0x000fc600078e00ff */
        /* <DEDUP_REMOVED lines=394> */
[----:B------:R1:W-:Y:S04]  /*6e40*/  STL [R1+0xc7c], R8 ;  /* 0x000c7c0801007387 */ /* 0x0003e80000100800 */
[----:B------:R-:W-:Y:S01]  /*6e50*/  STL [R1+0xc78], R9 ;  /* 0x000c780901007387 */ /* 0x000fe20000100800 */
[----:B0-----:R-:W-:-:S03]  /*6e60*/  IMAD.WIDE R6, R10, 0x2, R12 ;  /* 0x000000020a067825 */ /* 0x001fc600078e020c */
[----:B------:R-:W-:Y:S01]  /*6e70*/  STL [R1+0xc84], R2 ;  /* 0x000c840201007387 */ /* 0x000fe20000100800 */
[----:B-1----:R-:W-:-:S03]  /*6e80*/  IMAD.SHL.U32 R8, R11, 0x2, RZ ;  /* 0x000000020b087824 */ /* 0x002fc600078e00ff */
        /* <DEDUP_REMOVED lines=11> */
[----:B------:R-:W-:-:S03]  /*6f40*/  IMAD.WIDE R8, R8, 0x2, R12 ;  /* 0x0000000208087825 */ /* 0x000fc600078e020c */
[----:B------:R0:W-:Y:S01]  /*6f50*/  STL [R1+0xca0], R5 ;  /* 0x000ca00501007387 */ /* 0x0001e20000100800 */
[----:B-1----:R-:W-:-:S03]  /*6f60*/  IMAD.WIDE R2, R11, 0x2, R26 ;  /* 0x000000020b027825 */ /* 0x002fc600078e021a */
[----:B------:R-:W-:Y:S04]  /*6f70*/  STL [R1+0xcac], R6 ;  /* 0x000cac0601007387 */ /* 0x000fe80000100800 */
[----:B------:R1:W-:Y:S01]  /*6f80*/  STL [R1+0xca8], R7 ;  /* 0x000ca80701007387 */ /* 0x0003e20000100800 */
[----:B0-----:R-:W-:-:S03]  /*6f90*/  IMAD.WIDE R4, R11, 0x2, R22 ;  /* 0x000000020b047825 */ /* 0x001fc600078e0216 */
[----:B------:R-:W-:Y:S04]  /*6fa0*/  STL [R1+0xcb4], R8 ;  /* 0x000cb40801007387 */ /* 0x000fe80000100800 */
[----:B------:R-:W-:Y:S01]  /*6fb0*/  STL [R1+0xcb0], R9 ;  /* 0x000cb00901007387 */ /* 0x000fe20000100800 */
[----:B-1----:R-:W-:-:S03]  /*6fc0*/  IMAD.WIDE R6, R11, 0x2, R14 ;  /* 0x000000020b067825 */ /* 0x002fc600078e020e */
[----:B------:R-:W-:Y:S04]  /*6fd0*/  STL [R1+0xcbc], R2 ;  /* 0x000cbc0201007387 */ /* 0x000fe80000100800 */
[----:B------:R0:W-:Y:S04]  /*6fe0*/  STL [R1+0xcb8], R3 ;  /* 0x000cb80301007387 */ /* 0x0001e80000100800 */
[----:B------:R-:W-:Y:S04]  /*6ff0*/  STL [R1+0xcc4], R4 ;  /* 0x000cc40401007387 */ /* 0x000fe80000100800 */
[----:B------:R-:W-:Y:S01]  /*7000*/  STL [R1+0xcc0], R5 ;  /* 0x000cc00501007387 */ /* 0x000fe20000100800 */
[----:B0-----:R-:W-:-:S03]  /*7010*/  IMAD.WIDE R2, R11, 0x2, R12 ;  /* 0x000000020b027825 */ /* 0x001fc600078e020c */
[----:B------:R-:W-:Y:S04]  /*7020*/  STL [R1+0xccc], R6 ;  /* 0x000ccc0601007387 */ /* 0x000fe80000100800 */
[----:B------:R-:W-:Y:S04]  /*7030*/  STL [R1+0xcc8], R7 ;  /* 0x000cc80701007387 */ /* 0x000fe80000100800 */
[----:B------:R0:W-:Y:S04]  /*7040*/  STL [R1+0xcd4], R2 ;  /* 0x000cd40201007387 */ /* 0x0001e80000100800 */
[----:B------:R1:W-:Y:S04]  /*7050*/  STL [R1+0xcd0], R3 ;  /* 0x000cd00301007387 */ /* 0x0003e80000100800 */
[----:B------:R2:W-:Y:S04]  /*7060*/  STL [R1+0x5cc], RZ ;  /* 0x0005ccff01007387 */ /* 0x0005e80000100800 */
        /* <DEDUP_REMOVED lines=15> */
[----:B------:R2:W-:Y:S01]  /*7160*/  STL [R1+0x1ac], RZ ;  /* 0x0001acff01007387 */ /* 0x0005e20000100800 */
[----:B------:R-:W3:Y:S03]  /*7170*/  S2R R12, SR_TID.X ;  /* 0x00000000000c7919 */ /* 0x000ee60000002100 */
        /* <DEDUP_REMOVED lines=29> */
[----:B---3--:R-:W-:-:S03]  /*7350*/  LOP3.LUT R12, R12, 0x3f, RZ, 0xc0, !PT ;  /* 0x0000003f0c0c7812 */ /* 0x008fc600078ec0ff */
[----:B------:R2:W-:Y:S04]  /*7360*/  STL [R1+0x154], RZ ;  /* 0x000154ff01007387 */ /* 0x0005e80000100800 */
[----:B------:R2:W-:Y:S04]  /*7370*/  STL [R1+0x158], RZ ;  /* 0x000158ff01007387 */ /* 0x0005e80000100800 */
[----:B------:R2:W-:Y:S04]  /*7380*/  STL [R1+0x15c], RZ ;  /* 0x00015cff01007387 */ /* 0x0005e80000100800 */
[----:B------:R2:W-:Y:S04]  /*7390*/  STL [R1+0x320], RZ ;  /* 0x000320ff01007387 */ /* 0x0005e80000100800 */
[----:B------:R2:W-:Y:S01]  /*73a0*/  STL [R1+0x324], RZ ;  /* 0x000324ff01007387 */ /* 0x0005e20000100800 */
[----:B0-----:R-:W-:-:S02]  /*73b0*/  IMAD.SHL.U32 R2, R12, 0x2, RZ ;  /* 0x000000020c027824 */ /* 0x001fc400078e00ff */
[----:B------:R-:W0:Y:S01]  /*73c0*/  LDC R12, c[0x0][0x230] ;  /* 0x00008c00ff0c7b82 */ /* 0x000e220000000800 */
        /* <DEDUP_REMOVED lines=25> */
[----:B0-----:R-:W-:-:S03]  /*7560*/  VIADD R12, R12, 0x3f ;  /* 0x0000003f0c0c7836 */ /* 0x001fc60000000000 */
[----:B------:R2:W-:Y:S04]  /*7570*/  STL [R1+0x1dc], RZ ;  /* 0x0001dcff01007387 */ /* 0x0005e80000100800 */
[----:B------:R2:W-:Y:S04]  /*7580*/  STL [R1+0x50], RZ ;  /* 0x000050ff01007387 */ /* 0x0005e80000100800 */
[----:B------:R2:W-:Y:S04]  /*7590*/  STL [R1+0x54], RZ ;  /* 0x000054ff01007387 */ /* 0x0005e80000100800 */
[----:B------:R2:W-:Y:S01]  /*75a0*/  STL [R1+0x58], RZ ;  /* 0x000058ff01007387 */ /* 0x0005e20000100800 */
[----:B-1----:R-:W-:-:S03]  /*75b0*/  IMAD.SHL.U32 R3, R11, 0x40, RZ ;  /* 0x000000400b037824 */ /* 0x002fc600078e00ff */
[----:B------:R2:W-:Y:S01]  /*75c0*/  STL [R1+0x5c], RZ ;  /* 0x00005cff01007387 */ /* 0x0005e20000100800 */
[----:B------:R-:W-:-:S03]  /*75d0*/  SHF.R.S32.HI R11, RZ, 0x1f, R12 ;  /* 0x0000001fff0b7819 */ /* 0x000fc6000001140c */
[----:B------:R2:W-:Y:S04]  /*75e0*/  STL [R1+0x310], RZ ;  /* 0x000310ff01007387 */ /* 0x0005e80000100800 */
[----:B------:R2:W-:Y:S04]  /*75f0*/  STL [R1+0x314], RZ ;  /* 0x000314ff01007387 */ /* 0x0005e80000100800 */
[----:B------:R2:W-:Y:S04]  /*7600*/  STL [R1+0x318], RZ ;  /* 0x000318ff01007387 */ /* 0x0005e80000100800 */
[----:B------:R2:W-:Y:S01]  /*7610*/  STL [R1+0x31c], RZ ;  /* 0x00031cff01007387 */ /* 0x0005e20000100800 */
[----:B------:R-:W-:-:S03]  /*7620*/  LEA.HI R11, R11, R12, RZ, 0x6 ;  /* 0x0000000c0b0b7211 */ /* 0x000fc600078f30ff */
[----:B------:R2:W-:Y:S04]  /*7630*/  STL [R1+0x2b0], RZ ;  /* 0x0002b0ff01007387 */ /* 0x0005e80000100800 */
[----:B------:R2:W-:Y:S04]  /*7640*/  STL [R1+0x2b4], RZ ;  /* 0x0002b4ff01007387 */ /* 0x0005e80000100800 */
[----:B------:R2:W-:Y:S04]  /*7650*/  STL [R1+0x2b8], RZ ;  /* 0x0002b8ff01007387 */ /* 0x0005e80000100800 */
[----:B------:R2:W-:Y:S04]  /*7660*/  STL [R1+0x2bc], RZ ;  /* 0x0002bcff01007387 */ /* 0x0005e80000100800 */
[----:B------:R2:W-:Y:S01]  /*7670*/  STL [R1+0x1f0], RZ ;  /* 0x0001f0ff01007387 */ /* 0x0005e20000100800 */
[----:B------:R-:W-:-:S03]  /*7680*/  SHF.R.S32.HI R4, RZ, 0x6, R11 ;  /* 0x00000006ff047819 */ /* 0x000fc6000001140b */
[----:B------:R2:W-:Y:S04]  /*7690*/  STL [R1+0x1f4], RZ ;  /* 0x0001f4ff01007387 */ /* 0x0005e80000100800 */
[----:B------:R2:W-:Y:S04]  /*76a0*/  STL [R1+0x1f8], RZ ;  /* 0x0001f8ff01007387 */ /* 0x0005e80000100800 */
[----:B------:R2:W-:Y:S04]  /*76b0*/  STL [R1+0x1fc], RZ ;  /* 0x0001fcff01007387 */ /* 0x0005e80000100800 */
[----:B------:R2:W-:Y:S04]  /*76c0*/  STL [R1+0x170], RZ ;  /* 0x000170ff01007387 */ /* 0x0005e80000100800 */
[----:B------:R2:W-:Y:S01]  /*76d0*/  STL [R1+0x174], RZ ;  /* 0x000174ff01007387 */ /* 0x0005e20000100800 */
[----:B------:R-:W0:Y:S03]  /*76e0*/  S2R R11, SR_TID.X ;  /* 0x00000000000b7919 */ /* 0x000e260000002100 */
        /* <DEDUP_REMOVED lines=10> */
[----:B------:R-:W1:Y:S03]  /*7790*/  S2R R17, SR_TID.X ;  /* 0x0000000000117919 */ /* 0x000e660000002100 */
        /* <DEDUP_REMOVED lines=18> */
[----:B0-----:R-:W-:-:S03]  /*78c0*/  LOP3.LUT R13, R11, 0x7, RZ, 0xc0, !PT ;  /* 0x000000070b0d7812 */ /* 0x001fc600078ec0ff */
[----:B------:R2:W-:Y:S01]  /*78d0*/  STL [R1+0x188], RZ ;  /* 0x000188ff01007387 */ /* 0x0005e20000100800 */
[----:B------:R-:W-:-:S03]  /*78e0*/  IMAD.SHL.U32 R11, R11, 0x2, RZ ;  /* 0x000000020b0b7824 */ /* 0x000fc600078e00ff */
[----:B------:R2:W-:Y:S04]  /*78f0*/  STL [R1+0x18c], RZ ;  /* 0x00018cff01007387 */ /* 0x0005e80000100800 */
[----:B------:R2:W-:Y:S04]  /*7900*/  STL [R1+0x160], RZ ;  /* 0x000160ff01007387 */ /* 0x0005e80000100800 */
[----:B------:R2:W-:Y:S04]  /*7910*/  STL [R1+0x164], RZ ;  /* 0x000164ff01007387 */ /* 0x0005e80000100800 */
[----:B------:R2:W-:Y:S04]  /*7920*/  STL [R1+0x168], RZ ;  /* 0x000168ff01007387 */ /* 0x0005e80000100800 */
[----:B------:R2:W-:Y:S01]  /*7930*/  STL [R1+0x16c], RZ ;  /* 0x00016cff01007387 */ /* 0x0005e20000100800 */
[----:B------:R-:W-:Y:S01]  /*7940*/  LOP3.LUT R11, R11, 0x10, RZ, 0xc0, !PT ;  /* 0x000000100b0b7812 */ /* 0x000fe200078ec0ff */
[----:B------:R-:W-:-:S03]  /*7950*/  IMAD R15, R13, 0x210, RZ ;  /* 0x000002100d0f7824 */ /* 0x000fc600078e02ff */
[----:B-1----:R-:W-:Y:S01]  /*7960*/  LOP3.LUT R11, R11, 0x20, R17, 0xf8, !PT ;  /* 0x000000200b0b7812 */ /* 0x002fe200078ef811 */
[----:B------:R-:W-:Y:S01]  /*7970*/  IMAD R12, R13, 0x90, RZ ;  /* 0x000000900d0c7824 */ /* 0x000fe200078e02ff */
[----:B------:R-:W-:Y:S01]  /*7980*/  SHF.R.S32.HI R0, RZ, 0x1f, R3 ;  /* 0x0000001fff007819 */ /* 0x000fe20000011403 */
[----:B------:R-:W-:Y:S01]  /*7990*/  IMAD.SHL.U32 R14, R17, 0x2, RZ ;  /* 0x00000002110e7824 */ /* 0x000fe200078e00ff */
[----:B------:R-:W-:Y:S01]  /*79a0*/  LOP3.LUT R11, R15, R11, RZ, 0x3c, !PT ;  /* 0x0000000b0f0b7212 */ /* 0x000fe200078e3cff */
[----:B------:R-:W-:Y:S01]  /*79b0*/  IMAD.SHL.U32 R13, R17, 0x100, RZ ;  /* 0x00000100110d7824 */ /* 0x000fe200078e00ff */
[----:B------:R-:W-:Y:S01]  /*79c0*/  USHF.L.U32 UR5, UR5, 0x6, URZ ;  /* 0x0000000605057899 */ /* 0x000fe2000800063f */
[----:B------:R-:W-:Y:S02]  /*79d0*/  SHF.L.U64.HI R0, R3, 0x1, R0 ;  /* 0x0000000103007819 */ /* 0x000fe40000010200 */
[----:B------:R-:W-:Y:S02]  /*79e0*/  LOP3.LUT R12, R12, 0x30, R14, 0x78, !PT ;  /* 0x000000300c0c7812 */ /* 0x000fe400078e780e */
[----:B------:R-:W-:-:S02]  /*79f0*/  LOP3.LUT R11, R11, 0x1000, R13, 0xf8, !PT ;  /* 0x000010000b0b7812 */ /* 0x000fc400078ef80d */
[C---:B------:R-:W-:Y:S01]  /*7a00*/  LOP3.LUT R3, R2.reuse, 0x30, RZ, 0x3c, !PT ;  /* 0x0000003002037812 */ /* 0x040fe200078e3cff */
[----:B------:R-:W-:Y:S01]  /*7a10*/  USHF.R.S32.HI UR6, URZ, 0x1f, UR5 ;  /* 0x0000001f3f067899 */ /* 0x000fe20008011405 */
[C---:B------:R-:W-:Y:S02]  /*7a20*/  LOP3.LUT R4, R2.reuse, 0x20, RZ, 0x3c, !PT ;  /* 0x0000002002047812 */ /* 0x040fe400078e3cff */
[C---:B------:R-:W-:Y:S02]  /*7a30*/  LOP3.LUT R3, R2.reuse, 0x50, RZ, 0x3c, !PT ;  /* 0x0000005002037812 */ /* 0x040fe400078e3cff */
[C---:B------:R-:W-:Y:S02]  /*7a40*/  LOP3.LUT R5, R2.reuse, 0x10, RZ, 0x3c, !PT ;  /* 0x0000001002057812 */ /* 0x040fe400078e3cff */
[C---:B------:R-:W-:Y:S02]  /*7a50*/  LOP3.LUT R4, R2.reuse, 0x40, RZ, 0x3c, !PT ;  /* 0x0000004002047812 */ /* 0x040fe400078e3cff */
[----:B------:R-:W-:-:S02]  /*7a60*/  LOP3.LUT R3, R2, 0x60, RZ, 0x3c, !PT ;  /* 0x0000006002037812 */ /* 0x000fc400078e3cff */
[----:B------:R-:W-:Y:S02]  /*7a70*/  LOP3.LUT R5, R2, 0x70, RZ, 0x3c, !PT ;  /* 0x0000007002057812 */ /* 0x000fe400078e3cff */
[----:B------:R-:W-:Y:S02]  /*7a80*/  LOP3.LUT R4, R12, 0x40, RZ, 0x3c, !PT ;  /* 0x000000400c047812 */ /* 0x000fe400078e3cff */
[----:B------:R-:W-:Y:S01]  /*7a90*/  LOP3.LUT R3, R11, 0x40, RZ, 0x3c, !PT ;  /* 0x000000400b037812 */ /* 0x000fe200078e3cff */
[----:B------:R-:W-:Y:S02]  /*7aa0*/  USHF.L.U32 UR7, UR5, 0x1, URZ ;  /* 0x0000000105077899 */ /* 0x000fe4000800063f */
[----:B--2---:R-:W-:-:S12]  /*7ab0*/  USHF.L.U64.HI UR6, UR5, 0x1, UR6 ;  /* 0x0000000105067899 */ /* 0x004fd80008010206 */
.L_x_1:
[----:B-----5:R-:W2:Y:S01]  /*7ac0*/  LDL.64 R4, [R1+0x350] ;  /* 0x0003500001047983 */ /* 0x020ea20000100a00 */
[----:B0-----:R-:W0:Y:S03]  /*7ad0*/  LDC R3, c[0x0][0x230] ;  /* 0x00008c00ff037b82 */ /* 0x001e260000000800 */
[----:B--2---:R1:W-:Y:S04]  /*7ae0*/  STL [R1+0x1d08], R5 ;  /* 0x001d080501007387 */ /* 0x0043e80000100800 */
[----:B-1----:R-:W0:Y:S04]  /*7af0*/  LDL R5, [R1+0x5cc] ;  /* 0x0005cc0001057983 */ /* 0x002e280000100800 */
[----:B------:R-:W-:Y:S04]  /*7b00*/  STL [R1+0x1a1c], R15 ;  /* 0x001a1c0f01007387 */ /* 0x000fe80000100800 */
        /* <DEDUP_REMOVED lines=73> */
[----:B------:R-:W-:Y:S01]  /*7fa0*/  STL [R1+0x1c6c], R15 ;  /* 0x001c6c0f01007387 */ /* 0x000fe20000100800 */
[----:B0-----:R-:W-:-:S03]  /*7fb0*/  IMAD R3, R5, -0x40, R3 ;  /* 0xffffffc005037824 */ /* 0x001fc600078e0203 */
        /* <DEDUP_REMOVED lines=18> */
[----:B------:R0:W-:Y:S04]  /*80e0*/  STL [R1+0x1d04], R15 ;  /* 0x001d040f01007387 */ /* 0x0001e80000100800 */
        /* <DEDUP_REMOVED lines=118> */
[----:B------:R-:W2:Y:S01]  /*8850*/  LDL.LU R5, [R1+0x1d08] ;  /* 0x001d080001057983 */ /* 0x000ea20000300800 */
[----:B------:R-:W-:-:S02]  /*8860*/  ISETP.GT.AND P0, PT, R3, RZ, PT ;  /* 0x000000ff0300720c */ /* 0x000fc40003f04270 */
[----:B0-----:R-:W-:Y:S02]  /*8870*/  PRMT R15, RZ, 0x7610, R15 ;  /* 0x00007610ff0f7816 */ /* 0x001fe4000000000f */
[----:B-1----:R-:W-:Y:S02]  /*8880*/  PRMT R14, RZ, 0x7610, R14 ;  /* 0x00007610ff0e7816 */ /* 0x002fe4000000000e */
[----:B------:R-:W-:-:S07]  /*8890*/  ISETP.GT.AND P1, PT, R3, 0x1, PT ;  /* 0x000000010300780c */ /* 0x000fce0003f24270 */
[----:B--2---:R-:W2:Y:S04]  /*88a0*/  @P0 LDG.E.U16 R15, desc[UR8][R4.64] ;  /* 0x00000008040f0981 */ /* 0x004ea8000c1e1500 */
[----:B--2---:R0:W-:Y:S04]  /*88b0*/  STL [R1+0x5b4], R15 ;  /* 0x0005b40f01007387 */ /* 0x0041e80000100800 */
[----:B0-----:R-:W2:Y:S04]  /*88c0*/  LDL.LU R15, [R1+0x1d04] ;  /* 0x001d0400010f7983 */ /* 0x001ea80000300800 */
[----:B------:R-:W3:Y:S01]  /*88d0*/  LDL.64 R4, [R1+0x348] ;  /* 0x0003480001047983 */ /* 0x000ee20000100a00 */
[----:B--2---:R-:W-:-:S03]  /*88e0*/  PRMT R15, RZ, 0x7610, R15 ;  /* 0x00007610ff0f7816 */ /* 0x004fc6000000000f */
[----:B---3--:R-:W2:Y:S04]  /*88f0*/  @P0 LDG.E.U16 R14, desc[UR8][R4.64] ;  /* 0x00000008040e0981 */ /* 0x008ea8000c1e1500 */
        /* <DEDUP_REMOVED lines=12> */
[----:B------:R-:W3:Y:S04]  /*89c0*/  LDL R4, [R1+0xcd0] ;  /* 0x000cd00001047983 */ /* 0x000ee80000100800 */
[----:B------:R-:W3:Y:S01]  /*89d0*/  LDL R5, [R1+0xcd4] ;  /* 0x000cd40001057983 */ /* 0x000ee20000100800 */
[----:B------:R-:W-:-:S02]  /*89e0*/  ISETP.GT.AND P0, PT, R3, 0x2, PT ;  /* 0x000000020300780c */ /* 0x000fc40003f04270 */
[----:B--2---:R-:W-:Y:S02]  /*89f0*/  PRMT R14, RZ, 0x7610, R14 ;  /* 0x00007610ff0e7816 */ /* 0x004fe4000000000e */
[----:B---3--:R-:W-:-:S04]  /*8a00*/  @P1 LOP3.LUT R5, R5, R4, RZ, 0x3c, !PT ;  /* 0x0000000405051212 */ /* 0x008fc800078e3cff */
[----:B------:R-:W-:-:S04]  /*8a10*/  @P1 LOP3.LUT R4, R5, R4, RZ, 0x3c, !PT ;  /* 0x0000000405041212 */ /* 0x000fc800078e3cff */
[----:B------:R-:W-:-:S05]  /*8a20*/  @P1 LOP3.LUT R5, R5, R4, RZ, 0x3c, !PT ;  /* 0x0000000405051212 */ /* 0x000fca00078e3cff */
[----:B------:R-:W2:Y:S04]  /*8a30*/  @P1 LDG.E.U16 R15, desc[UR8][R4.64] ;  /* 0x00000008040f1981 */ /* 0x000ea8000c1e1500 */
[----:B--2---:R0:W-:Y:S04]  /*8a40*/  STL [R1+0x5a4], R15 ;  /* 0x0005a40f01007387 */ /* 0x0041e80000100800 */
[----:B0-----:R-:W2:Y:S04]  /*8a50*/  LDL.LU R15, [R1+0x1cf4] ;  /* 0x001cf400010f7983 */ /* 0x001ea80000300800 */
[----:B------:R-:W3:Y:S04]  /*8a60*/  LDL R4, [R1+0xcc8] ;  /* 0x000cc80001047983 */ /* 0x000ee80000100800 */
[----:B------:R-:W3:Y:S01]  /*8a70*/  LDL R5, [R1+0xccc] ;  /* 0x000ccc0001057983 */ /* 0x000ee20000100800 */
[----:B--2---:R-:W-:-:S02]  /*8a80*/  PRMT R15, RZ, 0x7610, R15 ;  /* 0x00007610ff0f7816 */ /* 0x004fc4000000000f */
        /* <DEDUP_REMOVED lines=1682> */
[----:B------:R-:W-:-:S02]  /*f3b0*/  PRMT R29, RZ, 0x7610, R29 ;  /* 0x00007610ff1d7816 */ /* 0x000fc4000000001d */
[----:B------:R-:W-:Y:S02]  /*f3c0*/  PRMT R27, RZ, 0x7610, R27 ;  /* 0x00007610ff1b7816 */ /* 0x000fe4000000001b */
[----:B------:R-:W-:Y:S02]  /*f3d0*/  PRMT R2, RZ, 0x7610, R2 ;  /* 0x00007610ff027816 */ /* 0x000fe40000000002 */
[----:B------:R-:W-:Y:S02]  /*f3e0*/  ISETP.GT.AND P1, PT, R3, 0x30, PT ;  /* 0x000000300300780c */ /* 0x000fe40003f24270 */
[----:B---3--:R-:W-:-:S04]  /*f3f0*/  @P2 LOP3.LUT R5, R5, R4, RZ, 0x3c, !PT ;  /* 0x0000000405052212 */ /* 0x008fc800078e3cff */
[----:B------:R-:W-:-:S04]  /*f400*/  @P2 LOP3.LUT R4, R5, R4, RZ, 0x3c, !PT ;  /* 0x0000000405042212 */ /* 0x000fc800078e3cff */
[----:B------:R-:W-:-:S05]  /*f410*/  @P2 LOP3.LUT R5, R5, R4, RZ, 0x3c, !PT ;  /* 0x0000000405052212 */ /* 0x000fca00078e3cff */
[----:B------:R-:W3:Y:S04]  /*f420*/  @P2 LDG.E.U16 R14, desc[UR8][R4.64] ;  /* 0x00000008040e2981 */ /* 0x000ee8000c1e1500 */
[----:B---3--:R0:W-:Y:S04]  /*f430*/  STL [R1+0x358], R14 ;  /* 0x0003580e01007387 */ /* 0x0081e80000100800 */
[----:B0-----:R-:W3:Y:S04]  /*f440*/  LDL.LU R14, [R1+0x1a18] ;  /* 0x001a1800010e7983 */ /* 0x001ee80000300800 */
[----:B------:R-:W4:Y:S04]  /*f450*/  LDL R4, [R1+0x710] ;  /* 0x0007100001047983 */ /* 0x000f280000100800 */
[----:B------:R-:W4:Y:S02]  /*f460*/  LDL R5, [R1+0x714] ;  /* 0x0007140001057983 */ /* 0x000f240000100800 */
[----:B----4-:R-:W-:-:S04]  /*f470*/  @P0 LOP3.LUT R5, R5, R4, RZ, 0x3c, !PT ;  /* 0x0000000405050212 */ /* 0x010fc800078e3cff */
[----:B------:R-:W-:-:S04]  /*f480*/  @P0 LOP3.LUT R4, R5, R4, RZ, 0x3c, !PT ;  /* 0x0000000405040212 */ /* 0x000fc800078e3cff */
[----:B------:R-:W-:-:S05]  /*f490*/  @P0 LOP3.LUT R5, R5, R4, RZ, 0x3c, !PT ;  /* 0x0000000405050212 */ /* 0x000fca00078e3cff */
[----:B------:R-:W4:Y:S04]  /*f4a0*/  @P0 LDG.E.U16 R29, desc[UR8][R4.64] ;  /* 0x00000008041d0981 */ /* 0x000f28000c1e1500 */
[----:B----4-:R0:W-:Y:S04]  /*f4b0*/  STL [R1+0x148], R29 ;  /* 0x0001481d01007387 */ /* 0x0101e80000100800 */
[----:B0-----:R-:W4:Y:S04]  /*f4c0*/  LDL.LU R29, [R1+0x1a14] ;  /* 0x001a1400011d7983 */ /* 0x001f280000300800 */
[----:B------:R-:W2:Y:S04]  /*f4d0*/  LDL R4, [R1+0x708] ;  /* 0x0007080001047983 */ /* 0x000ea80000100800 */
[----:B------:R-:W2:Y:S02]  /*f4e0*/  LDL R5, [R1+0x70c] ;  /* 0x00070c0001057983 */ /* 0x000ea40000100800 */
[----:B--2---:R-:W-:-:S04]  /*f4f0*/  @P0 LOP3.LUT R5, R5, R4, RZ, 0x3c, !PT ;  /* 0x0000000405050212 */ /* 0x004fc800078e3cff */
        /* <DEDUP_REMOVED lines=8> */
[----:B---3--:R-:W-:-:S04]  /*f580*/  @P0 LOP3.LUT R5, R5, R4, RZ, 0x3c, !PT ;  /* 0x0000000405050212 */ /* 0x008fc800078e3cff */
[----:B------:R-:W-:-:S04]  /*f590*/  @P0 LOP3.LUT R4, R5, R4, RZ, 0x3c, !PT ;  /* 0x0000000405040212 */ /* 0x000fc800078e3cff */
[----:B------:R-:W-:-:S05]  /*f5a0*/  @P0 LOP3.LUT R5, R5, R4, RZ, 0x3c, !PT ;  /* 0x0000000405050212 */ /* 0x000fca00078e3cff */
[----:B------:R-:W3:Y:S04]  /*f5b0*/  @P0 LDG.E.U16 R2, desc[UR8][R4.64] ;  /* 0x0000000804020981 */ /* 0x000ee8000c1e1500 */
[----:B---3--:R0:W-:Y:S04]  /*f5c0*/  STL [R1+0x138], R2 ;  /* 0x0001380201007387 */ /* 0x0081e80000100800 */
[----:B0-----:R-:W3:Y:S04]  /*f5d0*/  LDL.LU R2, [R1+0x1a0c] ;  /* 0x001a0c0001027983 */ /* 0x001ee80000300800 */
[----:B------:R-:W4:Y:S04]  /*f5e0*/  LDL R4, [R1+0x6f0] ;  /* 0x0006f00001047983 */ /* 0x000f280000100800 */
[----:B------:R-:W4:Y:S01]  /*f5f0*/  LDL R5, [R1+0x6f4] ;  /* 0x0006f40001057983 */ /* 0x000f220000100800 */
[----:B------:R-:W-:-:S02]  /*f600*/  PRMT R25, RZ, 0x7610, R25 ;  /* 0x00007610ff197816 */ /* 0x000fc40000000019 */
[----:B------:R-:W-:Y:S02]  /*f610*/  PRMT R23, RZ, 0x7610, R23 ;  /* 0x00007610ff177816 */ /* 0x000fe40000000017 */
[----:B------:R-:W-:Y:S02]  /*f620*/  PRMT R22, RZ, 0x7610, R22 ;  /* 0x00007610ff167816 */ /* 0x000fe40000000016 */
[----:B------:R-:W-:Y:S02]  /*f630*/  ISETP.GT.AND P2, PT, R3, 0x31, PT ;  /* 0x000000310300780c */ /* 0x000fe40003f44270 */
        /* <DEDUP_REMOVED lines=15> */
[----:B------:R-:W3:Y:S02]  /*f730*/  LDL R5, [R1+0x6e4] ;  /* 0x0006e40001057983 */ /* 0x000ee40000100800 */
        /* <DEDUP_REMOVED lines=9> */
[----:B----4-:R-:W-:-:S04]  /*f7d0*/  @P1 LOP3.LUT R5, R5, R4, RZ, 0x3c, !PT ;  /* 0x0000000405051212 */ /* 0x010fc800078e3cff */
[----:B------:R-:W-:-:S04]  /*f7e0*/  @P1 LOP3.LUT R4, R5, R4, RZ, 0x3c, !PT ;  /* 0x0000000405041212 */ /* 0x000fc800078e3cff */
[----:B------:R-:W-:-:S05]  /*f7f0*/  @P1 LOP3.LUT R5, R5, R4, RZ, 0x3c, !PT ;  /* 0x0000000405051212 */ /* 0x000fca00078e3cff */
[----:B------:R-:W4:Y:S04]  /*f800*/  @P1 LDG.E.U16 R22, desc[UR8][R4.64] ;  /* 0x0000000804161981 */ /* 0x000f28000c1e1500 */
[----:B----4-:R0:W-:Y:S04]  /*f810*/  STL [R1+0x9c], R22 ;  /* 0x00009c1601007387 */ /* 0x0101e80000100800 */
[----:B0-----:R-:W4:Y:S04]  /*f820*/  LDL.LU R22, [R1+0x19fc] ;  /* 0x0019fc0001167983 */ /* 0x001f280000300800 */
[----:B------:R-:W2:Y:S04]  /*f830*/  LDL R4, [R1+0x6d0] ;  /* 0x0006d00001047983 */ /* 0x000ea80000100800 */
[----:B------:R-:W2:Y:S01]  /*f840*/  LDL R5, [R1+0x6d4] ;  /* 0x0006d40001057983 */ /* 0x000ea20000100800 */
[----:B------:R-:W-:-:S02]  /*f850*/  PRMT R20, RZ, 0x7610, R20 ;  /* 0x00007610ff147816 */ /* 0x000fc40000000014 */
[----:B------:R-:W-:Y:S02]  /*f860*/  PRMT R19, RZ, 0x7610, R19 ;  /* 0x00007610ff137816 */ /* 0x000fe40000000013 */
[----:B------:R-:W-:Y:S02]  /*f870*/  PRMT R18, RZ, 0x7610, R18 ;  /* 0x00007610ff127816 */ /* 0x000fe40000000012 */
[----:B------:R-:W-:Y:S02]  /*f880*/  ISETP.GT.AND P1, PT, R3, 0x32, PT ;  /* 0x000000320300780c */ /* 0x000fe40003f24270 */
        /* <DEDUP_REMOVED lines=74> */
[----:B------:R-:W2:Y:S04]  /*fd30*/  LDL R4, [R1+0x688] ;  /* 0x0006880001047983 */ /* 0x000ea80000100800 */
[----:B------:R-:W2:Y:S01]  /*fd40*/  LDL R5, [R1+0x68c] ;  /* 0x00068c0001057983 */ /* 0x000ea20000100800 */
[----:B------:R-:W-:-:S03]  /*fd50*/  PRMT R12, RZ, 0x7610, R12 ;  /* 0x00007610ff0c7816 */ /* 0x000fc6000000000c */
[----:B----4-:R0:W-:Y:S04]  /*fd60*/  STL [R1+0x40], R15 ;  /* 0x0000400f01007387 */ /* 0x0101e80000100800 */
[----:B0-----:R-:W4:Y:S01]  /*fd70*/  LDL R15, [R1+0x664] ;  /* 0x00066400010f7983 */ /* 0x001f220000100800 */
        /* <DEDUP_REMOVED lines=40> */
[----:B------:R-:W3:Y:S01]  /*10000*/  @P1 LDG.E.U16 R9, desc[UR8][R4.64] ;  /* 0x0000000804091981 */ /* 0x000ee2000c1e1500 */
[----:B------:R-:W-:-:S03]  /*10010*/  PRMT R14, RZ, 0x7610, R14 ;  /* 0x00007610ff0e7816 */ /* 0x000fc6000000000e */
[----:B---3--:R0:W-:Y:S04]  /*10020*/  STL [R1+0x18], R9 ;  /* 0x0000180901007387 */ /* 0x0081e80000100800 */
[----:B0-----:R-:W3:Y:S04]  /*10030*/  LDL.LU R9, [R1+0x19c8] ;  /* 0x0019c80001097983 */ /* 0x001ee80000300800 */
[----:B------:R-:W4:Y:S01]  /*10040*/  LDL R5, [R1+0x660] ;  /* 0x0006600001057983 */ /* 0x000f220000100800 */
[----:B------:R-:W-:Y:S01]  /*10050*/  @P1 IMAD.MOV.U32 R4, RZ, RZ, R15 ;  /* 0x000000ffff041224 */ /* 0x000fe200078e000f */
[----:B------:R-:W-:-:S02]  /*10060*/  PRMT R8, RZ, 0x7610, R8 ;  /* 0x00007610ff087816 */ /* 0x000fc40000000008 */
[----:B------:R-:W2:Y:S04]  /*10070*/  LDL R15, [R1+0xcdc] ;  /* 0x000cdc00010f7983 */ /* 0x000ea80000100800 */
[----:B----4-:R0:W4:Y:S04]  /*10080*/  @P1 LDG.E.U16 R14, desc[UR8][R4.64] ;  /* 0x00000008040e1981 */ /* 0x010128000c1e1500 */
[----:B------:R-:W0:Y:S04]  /*10090*/  LDL R4, [R1+0x658] ;  /* 0x0006580001047983 */ /* 0x000e280000100800 */
[----:B------:R-:W0:Y:S02]  /*100a0*/  LDL R5, [R1+0x65c] ;  /* 0x00065c0001057983 */ /* 0x000e240000100800 */
[----:B0-----:R-:W-:-:S04]  /*100b0*/  @P1 LOP3.LUT R5, R5, R4, RZ, 0x3c, !PT ;  /* 0x0000000405051212 */ /* 0x001fc800078e3cff */
[----:B------:R-:W-:-:S04]  /*100c0*/  @P1 LOP3.LUT R4, R5, R4, RZ, 0x3c, !PT ;  /* 0x0000000405041212 */ /* 0x000fc800078e3cff */
[----:B------:R-:W-:-:S05]  /*100d0*/  @P1 LOP3.LUT R5, R5, R4, RZ, 0x3c, !PT ;  /* 0x0000000405051212 */ /* 0x000fca00078e3cff */
[----:B------:R-:W3:Y:S04]  /*100e0*/  @P1 LDG.E.U16 R8, desc[UR8][R4.64] ;  /* 0x0000000804081981 */ /* 0x000ee8000c1e1500 */
[----:B----4-:R0:W-:Y:S04]  /*100f0*/  STL [R1+0x14], R14 ;  /* 0x0000140e01007387 */ /* 0x0101e80000100800 */
[----:B0-----:R-:W4:Y:S04]  /*10100*/  LDL R14, [R1+0xce8] ;  /* 0x000ce800010e7983 */ /* 0x001f280000100800 */
[----:B---3--:R0:W-:Y:S04]  /*10110*/  STL [R1+0x10], R8 ;  /* 0x0000100801007387 */ /* 0x0081e80000100800 */
[----:B0-----:R-:W3:Y:S04]  /*10120*/  LDL.LU R8, [R1+0x19c4] ;  /* 0x0019c40001087983 */ /* 0x001ee80000300800 */
[----:B------:R-:W2:Y:S04]  /*10130*/  LDL R4, [R1+0x5f0] ;  /* 0x0005f00001047983 */ /* 0x000ea80000100800 */
[----:B------:R-:W2:Y:S01]  /*10140*/  LDL R5, [R1+0x5f4] ;  /* 0x0005f40001057983 */ /* 0x000ea20000100800 */
[----:B------:R-:W-:-:S02]  /*10150*/  ISETP.GT.AND P2, PT, R3, 0x38, PT ;  /* 0x000000380300780c */ /* 0x000fc40003f44270 */
[----:B------:R-:W-:-:S11]  /*10160*/  PRMT R7, RZ, 0x7610, R7 ;  /* 0x00007610ff077816 */ /* 0x000fd60000000007 */
[----:B--2---:R-:W-:-:S04]  /*10170*/  @P2 LOP3.LUT R5, R5, R4, RZ, 0x3c, !PT ;  /* 0x0000000405052212 */ /* 0x004fc800078e3cff */
[----:B------:R-:W-:-:S04]  /*10180*/  @P2 LOP3.LUT R4, R5, R4, RZ, 0x3c, !PT ;  /* 0x0000000405042212 */ /* 0x000fc800078e3cff */
[----:B------:R-:W-:-:S05]  /*10190*/  @P2 LOP3.LUT R5, R5, R4, RZ, 0x3c, !PT ;  /* 0x0000000405052212 */ /* 0x000fca00078e3cff */
[----:B------:R-:W2:Y:S04]  /*101a0*/  @P2 LDG.E.U16 R7, desc[UR8][R4.64] ;  /* 0x0000000804072981 */ /* 0x000ea8000c1e1500 */
[----:B--2---:R0:W-:Y:S04]  /*101b0*/  STL [R1+0x4], R7 ;  /* 0x0000040701007387 */ /* 0x0041e80000100800 */
[----:B0-----:R-:W2:Y:S04]  /*101c0*/  LDL.LU R7, [R1+0x19c0] ;  /* 0x0019c00001077983 */ /* 0x001ea80000300800 */
[----:B------:R-:W4:Y:S04]  /*101d0*/  LDL R4, [R1+0x5ec] ;  /* 0x0005ec0001047983 */ /* 0x000f280000100800 */
[----:B------:R-:W4:Y:S01]  /*101e0*/  LDL R5, [R1+0xcd8] ;  /* 0x000cd80001057983 */ /* 0x000f220000100800 */
[----:B------:R-:W-:-:S02]  /*101f0*/  PRMT R6, RZ, 0x7610, R6 ;  /* 0x00007610ff067816 */ /* 0x000fc40000000006 */
[----:B----4-:R-:W-:-:S04]  /*10200*/  @P2 LOP3.LUT R5, R5, R4, RZ, 0x3c, !PT ;  /* 0x0000000405052212 */ /* 0x010fc800078e3cff */
[----:B------:R-:W-:-:S04]  /*10210*/  @P2 LOP3.LUT R4, R5, R4, RZ, 0x3c, !PT ;  /* 0x0000000405042212 */ /* 0x000fc800078e3cff */
[----:B------:R-:W-:-:S05]  /*10220*/  @P2 LOP3.LUT R5, R5, R4, RZ, 0x3c, !PT ;  /* 0x0000000405052212 */ /* 0x000fca00078e3cff */
[----:B------:R-:W4:Y:S04]  /*10230*/  @P2 LDG.E.U16 R6, desc[UR8][R4.64] ;  /* 0x0000000804062981 */ /* 0x000f28000c1e1500 */
[----:B----4-:R0:W-:Y:S04]  /*10240*/  STL [R1], R6 ;  /* 0x0000000601007387 */ /* 0x0101e80000100800 */
[----:B0-----:R-:W4:Y:S04]  /*10250*/  LDL.LU R6, [R1+0x19bc] ;  /* 0x0019bc0001067983 */ /* 0x001f280000300800 */
[----:B------:R-:W3:Y:S04]  /*10260*/  LDL R4, [R1+0x5e8] ;  /* 0x0005e80001047983 */ /* 0x000ee80000100800 */
[----:B------:R-:W3:Y:S01]  /*10270*/  LDL R5, [R1+0xce0] ;  /* 0x000ce00001057983 */ /* 0x000ee20000100800 */
[----:B------:R-:W-:-:S02]  /*10280*/  PRMT R29, RZ, 0x7610, R29 ;  /* 0x00007610ff1d7816 */ /* 0x000fc4000000001d */
[----:B---3--:R-:W-:-:S04]  /*10290*/  @P2 LOP3.LUT R5, R5, R4, RZ, 0x3c, !PT ;  /* 0x0000000405052212 */ /* 0x008fc800078e3cff */
[----:B------:R-:W-:-:S04]  /*102a0*/  @P2 LOP3.LUT R4, R5, R4, RZ, 0x3c, !PT ;  /* 0x0000000405042212 */ /* 0x000fc800078e3cff */
[----:B------:R-:W-:-:S05]  /*102b0*/  @P2 LOP3.LUT R5, R5, R4, RZ, 0x3c, !PT ;  /* 0x0000000405052212 */ /* 0x000fca00078e3cff */
[----:B------:R0:W3:Y:S01]  /*102c0*/  @P2 LDG.E.U16 R29, desc[UR8][R4.64] ;  /* 0x00000008041d2981 */ /* 0x0000e2000c1e1500 */
[----:B------:R-:W-:Y:S01]  /*102d0*/  PRMT R27, RZ, 0x7610, R27 ;  /* 0x00007610ff1b7816 */ /* 0x000fe2000000001b */
[----:B0-----:R-:W-:Y:S02]  /*102e0*/  @P2 IMAD.MOV.U32 R4, RZ, RZ, R14 ;  /* 0x000000ffff042224 */ /* 0x001fe400078e000e */
[----:B------:R-:W-:-:S05]  /*102f0*/  @P2 IMAD.MOV.U32 R5, RZ, RZ, R15 ;  /* 0x000000ffff052224 */ /* 0x000fca00078e000f */
[----:B------:R0:W2:Y:S04]  /*10300*/  @P2 LDG.E.U16 R27, desc[UR8][R4.64] ;  /* 0x00000008041b2981 */ /* 0x0000a8000c1e1500 */
[----:B---3--:R1:W-:Y:S04]  /*10310*/  STL [R1+0x19ac], R29 ;  /* 0x0019ac1d01007387 */ /* 0x0083e80000100800 */
[----:B------:R-:W0:Y:S04]  /*10320*/  LDL R4, [R1+0x650] ;  /* 0x0006500001047983 */ /* 0x000e280000100800 */
[----:B------:R-:W0:Y:S01]  /*10330*/  LDL R5, [R1+0x654] ;  /* 0x0006540001057983 */ /* 0x000e220000100800 */
[----:B------:R-:W-:-:S02]  /*10340*/  ISETP.GT.AND P1, PT, R3, 0x35, PT ;  /* 0x000000350300780c */ /* 0x000fc40003f24270 */
[----:B------:R-:W-:Y:S01]  /*10350*/  PRMT R2, RZ, 0x7610, R2 ;  /* 0x00007610ff027816 */ /* 0x000fe20000000002 */
[----:B------:R-:W3:Y:S04]  /*10360*/  LDL R15, [R1+0xcfc] ;  /* 0x000cfc00010f7983 */ /* 0x000ee80000100800 */
[----:B------:R-:W4:Y:S04]  /*10370*/  LDL R14, [R1+0xd08] ;  /* 0x000d0800010e7983 */ /* 0x000f280000100800 */
[----:B-1----:R-:W3:Y:S02]  /*10380*/  LDL R29, [R1+0xd00] ;  /* 0x000d0000011d7983 */ /* 0x002ee40000100800 */
[----:B0-----:R-:W-:-:S04]  /*10390*/  @P1 LOP3.LUT R5, R5, R4, RZ, 0x3c, !PT ;  /* 0x0000000405051212 */ /* 0x001fc800078e3cff */
[----:B------:R-:W-:-:S04]  /*103a0*/  @P1 LOP3.LUT R4, R5, R4, RZ, 0x3c, !PT ;  /* 0x0000000405041212 */ /* 0x000fc800078e3cff */
[----:B------:R-:W-:-:S05]  /*103b0*/  @P1 LOP3.LUT R5, R5, R4, RZ, 0x3c, !PT ;  /* 0x0000000405051212 */ /* 0x000fca00078e3cff */
[----:B------:R-:W4:Y:S04]  /*103c0*/  @P1 LDG.E.U16 R2, desc[UR8][R4.64] ;  /* 0x0000000804021981 */ /* 0x000f28000c1e1500 */
[----:B--2---:R0:W-:Y:S04]  /*103d0*/  STL [R1+0x19b0], R27 ;  /* 0x0019b01b01007387 */ /* 0x0041e80000100800 */
[----:B0-----:R-:W2:Y:S01]  /*103e0*/  LDL R27, [R1+0xcf0] ;  /* 0x000cf000011b7983 */ /* 0x001ea20000100800 */
[----:B------:R-:W-:-:S03]  /*103f0*/  ISETP.GT.AND P2, PT, R3, 0x39, PT ;  /* 0x000000390300780c */ /* 0x000fc60003f44270 */
[----:B----4-:R-:W-:Y:S04]  /*10400*/  STL [R1+0xc], R2 ;  /* 0x00000c0201007387 */ /* 0x010fe80000100800 */
[----:B------:R-:W4:Y:S04]  /*10410*/  LDL R4, [R1+0xce4] ;  /* 0x000ce40001047983 */ /* 0x000f280000100800 */
[----:B------:R-:W4:Y:S01]  /*10420*/  LDL R5, [R1+0xcec] ;  /* 0x000cec0001057983 */ /* 0x000f220000100800 */
[----:B------:R-:W-:Y:S02]  /*10430*/  PRMT R26, RZ, 0x7610, R26 ;  /* 0x00007610ff1a7816 */ /* 0x000fe4000000001a */
[----:B----4-:R-:W-:-:S04]  /*10440*/  @P2 LOP3.LUT R5, R5, R4, RZ, 0x3c, !PT ;  /* 0x0000000405052212 */ /* 0x010fc800078e3cff */
[----:B------:R-:W-:-:S04]  /*10450*/  @P2 LOP3.LUT R4, R5, R4, RZ, 0x3c, !PT ;  /* 0x0000000405042212 */ /* 0x000fc800078e3cff */
[----:B------:R-:W-:-:S05]  /*10460*/  @P2 LOP3.LUT R5, R5, R4, RZ, 0x3c, !PT ;  /* 0x0000000405052212 */ /* 0x000fca00078e3cff */
[----:B------:R0:W4:Y:S04]  /*10470*/  @P2 LDG.E.U16 R26, desc[UR8][R4.64] ;  /* 0x00000008041a2981 */ /* 0x000128000c1e1500 */
[----:B------:R-:W0:Y:S04]  /*10480*/  LDL R4, [R1+0x5e4] ;  /* 0x0005e40001047983 */ /* 0x000e280000100800 */
[----:B------:R-:W0:Y:S01]  /*10490*/  LDL R5, [R1+0xcf4] ;  /* 0x000cf40001057983 */ /* 0x000e220000100800 */
[----:B------:R-:W-:Y:S02]  /*104a0*/  PRMT R25, RZ, 0x7610, R25 ;  /* 0x00007610ff197816 */ /* 0x000fe40000000019 */
[----:B------:R-:W-:-:S02]  /*104b0*/  PRMT R23, RZ, 0x7610, R23 ;  /* 0x00007610ff177816 */ /* 0x000fc40000000017 */
[----:B0-----:R-:W-:-:S04]  /*104c0*/  @P2 LOP3.LUT R5, R5, R4, RZ, 0x3c, !PT ;  /* 0x0000000405052212 */ /* 0x001fc800078e3cff */
[----:B------:R-:W-:-:S04]  /*104d0*/  @P2 LOP3.LUT R4, R5, R4, RZ, 0x3c, !PT ;  /* 0x0000000405042212 */ /* 0x000fc800078e3cff */
[----:B------:R-:W-:-:S05]  /*104e0*/  @P2 LOP3.LUT R5, R5, R4, RZ, 0x3c, !PT ;  /* 0x0000000405052212 */ /* 0x000fca00078e3cff */
[----:B------:R3:W4:Y:S02]  /*104f0*/  @P2 LDG.E.U16 R25, desc[UR8][R4.64] ;  /* 0x0000000804192981 */ /* 0x000724000c1e1500 */
[----:B---3--:R-:W-:Y:S02]  /*10500*/  @P2 IMAD.MOV.U32 R4, RZ, RZ, R29 ;  /* 0x000000ffff042224 */ /* 0x008fe400078e001d */
[----:B--2---:R-:W-:-:S05]  /*10510*/  @P2 IMAD.MOV.U32 R5, RZ, RZ, R27 ;  /* 0x000000ffff052224 */ /* 0x004fca00078e001b */
[----:B------:R0:W2:Y:S01]  /*10520*/  @P2 LDG.E.U16 R23, desc[UR8][R4.64] ;  /* 0x0000000804172981 */ /* 0x0000a2000c1e1500 */
[----:B------:R-:W-:-:S03]  /*10530*/  PRMT R22, RZ, 0x7610, R22 ;  /* 0x00007610ff167816 */ /* 0x000fc60000000016 */
[----:B----4-:R1:W-:Y:S01]  /*10540*/  STL [R1+0x199c], R26 ;  /* 0x00199c1a01007387 */ /* 0x0103e20000100800 */
[----:B0-----:R-:W-:Y:S02]  /*10550*/  @P2 IMAD.MOV.U32 R4, RZ, RZ, R14 ;  /* 0x000000ffff042224 */ /* 0x001fe400078e000e */
[----:B------:R-:W-:Y:S01]  /*10560*/  @P2 IMAD.MOV.U32 R5, RZ, RZ, R15 ;  /* 0x000000ffff052224 */ /* 0x000fe200078e000f */
[----:B-1----:R-:W3:Y:S04]  /*10570*/  LDL R26, [R1+0x64c] ;  /* 0x00064c00011a7983 */ /* 0x002ee80000100800 */
[----:B------:R3:W4:Y:S04]  /*10580*/  @P2 LDG.E.U16 R22, desc[UR8][R4.64] ;  /* 0x0000000804162981 */ /* 0x000728000c1e1500 */
[----:B------:R-:W-:Y:S04]  /*10590*/  STL [R1+0x19a0], R25 ;  /* 0x0019a01901007387 */ /* 0x000fe80000100800 */
[----:B--2---:R-:W-:Y:S04]  /*105a0*/  STL [R1+0x19a4], R23 ;  /* 0x0019a41701007387 */ /* 0x004fe80000100800 */
[----:B------:R-:W2:Y:S01]  /*105b0*/  LDL R5, [R1+0x648] ;  /* 0x0006480001057983 */ /* 0x000ea20000100800 */
[----:B------:R-:W-:-:S03]  /*105c0*/  PRMT R0, RZ, 0x7610, R0 ;  /* 0x00007610ff007816 */ /* 0x000fc60000000000 */
[----:B------:R-:W2:Y:S04]  /*105d0*/  LDL R15, [R1+0xcf8] ;  /* 0x000cf800010f7983 */ /* 0x000ea80000100800 */
[----:B------:R-:W2:Y:S04]  /*105e0*/  LDL R14, [R1+0xd14] ;  /* 0x000d1400010e7983 */ /* 0x000ea80000100800 */
[----:B------:R-:W2:Y:S04]  /*105f0*/  LDL R29, [R1+0xd10] ;  /* 0x000d1000011d7983 */ /* 0x000ea80000100800 */
[----:B------:R-:W2:Y:S01]  /*10600*/  LDL R27, [R1+0xd20] ;  /* 0x000d2000011b7983 */ /* 0x000ea20000100800 */
[----:B---3--:R-:W-:-:S03]  /*10610*/  @P1 IMAD.MOV.U32 R4, RZ, RZ, R26 ;  /* 0x000000ffff041224 */ /* 0x008fc600078e001a */
[----:B----4-:R0:W-:Y:S01]  /*10620*/  STL [R1+0x19a8], R22 ;  /* 0x0019a81601007387 */ /* 0x0101e20000100800 */
[----:B------:R-:W-:Y:S02]  /*10630*/  ISETP.GT.AND P2, PT, R3, 0x3a, PT ;  /* 0x0000003a0300780c */ /* 0x000fe40003f44270 */
[----:B------:R-:W-:Y:S01]  /*10640*/  PRMT R21, RZ, 0x7610, R21 ;  /* 0x00007610ff157816 */ /* 0x000fe20000000015 */
[----:B------:R-:W3:Y:S04]  /*10650*/  LDL R26, [R1+0xd1c] ;  /* 0x000d1c00011a7983 */ /* 0x000ee80000100800 */
[----:B0-----:R-:W4:Y:S04]  /*10660*/  LDL R22, [R1+0xd28] ;  /* 0x000d280001167983 */ /* 0x001f280000100800 */
[----:B--2---:R0:W2:Y:S04]  /*10670*/  @P1 LDG.E.U16 R0, desc[UR8][R4.64] ;  /* 0x0000000804001981 */ /* 0x0040a8000c1e1500 */
[----:B------:R-:W0:Y:S04]  /*10680*/  LDL R4, [R1+0xd04] ;  /* 0x000d040001047983 */ /* 0x000e280000100800 */
[----:B------:R-:W0:Y:S02]  /*10690*/  LDL R5, [R1+0xd0c] ;  /* 0x000d0c0001057983 */ /* 0x000e240000100800 */
[----:B0-----:R-:W-:-:S04]  /*106a0*/  @P2 LOP3.LUT R5, R5, R4, RZ, 0x3c, !PT ;  /* 0x0000000405052212 */ /* 0x001fc800078e3cff */
[----:B------:R-:W-:-:S04]  /*106b0*/  @P2 LOP3.LUT R4, R5, R4, RZ, 0x3c, !PT ;  /* 0x0000000405042212 */ /* 0x000fc800078e3cff */
[----:B------:R-:W-:-:S05]  /*106c0*/  @P2 LOP3.LUT R5, R5, R4, RZ, 0x3c, !PT ;  /* 0x0000000405052212 */ /* 0x000fca00078e3cff */
[----:B------:R0:W3:Y:S01]  /*106d0*/  @P2 LDG.E.U16 R21, desc[UR8][R4.64] ;  /* 0x0000000804152981 */ /* 0x0000e2000c1e1500 */
[----:B------:R-:W-:Y:S02]  /*106e0*/  PRMT R20, RZ, 0x7610, R20 ;  /* 0x00007610ff147816 */ /* 0x000fe40000000014 */
[----:B------:R-:W-:Y:S01]  /*106f0*/  PRMT R19, RZ, 0x7610, R19 ;  /* 0x00007610ff137816 */ /* 0x000fe20000000013 */
[----:B0-----:R-:W-:Y:S02]  /*10700*/  @P2 IMAD.MOV.U32 R4, RZ, RZ, R14 ;  /* 0x000000ffff042224 */ /* 0x001fe400078e000e */
[----:B------:R-:W-:-:S05]  /*10710*/  @P2 IMAD.MOV.U32 R5, RZ, RZ, R15 ;  /* 0x000000ffff052224 */ /* 0x000fca00078e000f */
[----:B------:R0:W3:Y:S04]  /*10720*/  @P2 LDG.E.U16 R20, desc[UR8][R4.64] ;  /* 0x0000000804142981 */ /* 0x0000e8000c1e1500 */
[----:B--2---:R-:W-:Y:S01]  /*10730*/  STL [R1+0x1928], R0 ;  /* 0x0019280001007387 */ /* 0x004fe20000100800 */
[----:B------:R-:W-:Y:S01]  /*10740*/  PRMT R18, RZ, 0x7610, R18 ;  /* 0x00007610ff127816 */ /* 0x000fe20000000012 */
[----:B0-----:R-:W-:Y:S02]  /*10750*/  @P2 IMAD.MOV.U32 R4, RZ, RZ, R27 ;  /* 0x000000ffff042224 */ /* 0x001fe400078e001b */
[----:B------:R-:W-:-:S05]  /*10760*/  @P2 IMAD.MOV.U32 R5, RZ, RZ, R29 ;  /* 0x000000ffff052224 */ /* 0x000fca00078e001d */
[----:B------:R4:W2:Y:S02]  /*10770*/  @P2 LDG.E.U16 R19, desc[UR8][R4.64] ;  /* 0x0000000804132981 */ /* 0x0008a4000c1e1500 */
[----:B----4-:R-:W-:Y:S02]  /*10780*/  @P2 IMAD.MOV.U32 R4, RZ, RZ, R22 ;  /* 0x000000ffff042224 */ /* 0x010fe400078e0016 */
[----:B---3--:R-:W-:-:S05]  /*10790*/  @P2 IMAD.MOV.U32 R5, RZ, RZ, R26 ;  /* 0x000000ffff052224 */ /* 0x008fca00078e001a */
[----:B------:R-:W3:Y:S04]  /*107a0*/  @P2 LDG.E.U16 R18, desc[UR8][R4.64] ;  /* 0x0000000804122981 */ /* 0x000ee8000c1e1500 */
[----:B------:R-:W-:Y:S04]  /*107b0*/  STL [R1+0x1988], R21 ;  /* 0x0019881501007387 */ /* 0x000fe80000100800 */
[----:B------:R-:W4:Y:S04]  /*107c0*/  LDL R15, [R1+0x640] ;  /* 0x00064000010f7983 */ /* 0x000f280000100800 */
[----:B------:R-:W4:Y:S01]  /*107d0*/  LDL R14, [R1+0x644] ;  /* 0x00064400010e7983 */ /* 0x000f220000100800 */
[----:B------:R-:W-:-:S03]  /*107e0*/  PRMT R28, RZ, 0x7610, R28 ;  /* 0x00007610ff1c7816 */ /* 0x000fc6000000001c */
[----:B------:R-:W-:Y:S04]  /*107f0*/  STL [R1+0x198c], R20 ;  /* 0x00198c1401007387 */ /* 0x000fe80000100800 */
[----:B--2---:R-:W-:Y:S04]  /*10800*/  STL [R1+0x1990], R19 ;  /* 0x0019901301007387 */ /* 0x004fe80000100800 */
[----:B------:R-:W2:Y:S04]  /*10810*/  LDL R29, [R1+0xd18] ;  /* 0x000d1800011d7983 */ /* 0x000ea80000100800 */
[----:B------:R-:W2:Y:S04]  /*10820*/  LDL R27, [R1+0xd34] ;  /* 0x000d3400011b7983 */ /* 0x000ea80000100800 */
[----:B------:R-:W2:Y:S04]  /*10830*/  LDL R26, [R1+0xd30] ;  /* 0x000d3000011a7983 */ /* 0x000ea80000100800 */
[----:B------:R-:W2:Y:S04]  /*10840*/  LDL R22, [R1+0xd40] ;  /* 0x000d400001167983 */ /* 0x000ea80000100800 */
[----:B---3--:R-:W-:Y:S01]  /*10850*/  STL [R1+0x1994], R18 ;  /* 0x0019941201007387 */ /* 0x008fe20000100800 */
[----:B----4-:R-:W-:-:S02]  /*10860*/  @P1 IMAD.MOV.U32 R5, RZ, RZ, R15 ;  /* 0x000000ffff051224 */ /* 0x010fc400078e000f */
[----:B------:R-:W-:Y:S01]  /*10870*/  @P1 IMAD.MOV.U32 R4, RZ, RZ, R14 ;  /* 0x000000ffff041224 */ /* 0x000fe200078e000e */
[----:B------:R-:W-:Y:S02]  /*10880*/  ISETP.GT.AND P2, PT, R3, 0x3b, PT ;  /* 0x0000003b0300780c */ /* 0x000fe40003f44270 */
[----:B------:R-:W-:Y:S02]  /*10890*/  PRMT R17, RZ, 0x7610, R17 ;  /* 0x00007610ff117816 */ /* 0x000fe40000000011 */
[----:B------:R-:W-:Y:S02]  /*108a0*/  PRMT R16, RZ, 0x7610, R16 ;  /* 0x00007610ff107816 */ /* 0x000fe40000000010 */
[----:B------:R-:W-:Y:S01]  /*108b0*/  PRMT R13, RZ, 0x7610, R13 ;  /* 0x00007610ff0d7816 */ /* 0x000fe2000000000d */
[----:B------:R0:W3:Y:S04]  /*108c0*/  @P1 LDG.E.U16 R28, desc[UR8][R4.64] ;  /* 0x00000008041c1981 */ /* 0x0000e8000c1e1500 */
[----:B------:R-:W4:Y:S04]  /*108d0*/  LDL R15, [R1+0xd3c] ;  /* 0x000d3c00010f7983 */ /* 0x000f280000100800 */
[----:B------:R-:W4:Y:S04]  /*108e0*/  LDL R14, [R1+0xd48] ;  /* 0x000d4800010e7983 */ /* 0x000f280000100800 */
[----:B------:R-:W0:Y:S04]  /*108f0*/  LDL R4, [R1+0xd24] ;  /* 0x000d240001047983 */ /* 0x000e280000100800 */
[----:B------:R-:W0:Y:S02]  /*10900*/  LDL R5, [R1+0xd2c] ;  /* 0x000d2c0001057983 */ /* 0x000e240000100800 */
[----:B0-----:R-:W-:-:S04]  /*10910*/  @P2 LOP3.LUT R5, R5, R4, RZ, 0x3c, !PT ;  /* 0x0000000405052212 */ /* 0x001fc800078e3cff */
[----:B------:R-:W-:-:S04]  /*10920*/  @P2 LOP3.LUT R4, R5, R4, RZ, 0x3c, !PT ;  /* 0x0000000405042212 */ /* 0x000fc800078e3cff */
[----:B------:R-:W-:-:S05]  /*10930*/  @P2 LOP3.LUT R5, R5, R4, RZ, 0x3c, !PT ;  /* 0x0000000405052212 */ /* 0x000fca00078e3cff */
[----:B------:R2:W4:Y:S02]  /*10940*/  @P2 LDG.E.U16 R17, desc[UR8][R4.64] ;  /* 0x0000000804112981 */ /* 0x000524000c1e1500 */
[----:B--2---:R-:W-:Y:S02]  /*10950*/  @P2 IMAD.MOV.U32 R4, RZ, RZ, R27 ;  /* 0x000000ffff042224 */ /* 0x004fe400078e001b */
[----:B------:R-:W-:-:S05]  /*10960*/  @P2 IMAD.MOV.U32 R5, RZ, RZ, R29 ;  /* 0x000000ffff052224 */ /* 0x000fca00078e001d */
[----:B------:R0:W2:Y:S02]  /*10970*/  @P2 LDG.E.U16 R16, desc[UR8][R4.64] ;  /* 0x0000000804102981 */ /* 0x0000a4000c1e1500 */
[----:B0-----:R-:W-:Y:S02]  /*10980*/  @P2 IMAD.MOV.U32 R4, RZ, RZ, R22 ;  /* 0x000000ffff042224 */ /* 0x001fe400078e0016 */
[----:B------:R-:W-:-:S05]  /*10990*/  @P2 IMAD.MOV.U32 R5, RZ, RZ, R26 ;  /* 0x000000ffff052224 */ /* 0x000fca00078e001a */
[----:B------:R4:W2:Y:S04]  /*109a0*/  @P2 LDG.E.U16 R13, desc[UR8][R4.64] ;  /* 0x00000008040d2981 */ /* 0x0008a8000c1e1500 */
[----:B---3--:R0:W-:Y:S01]  /*109b0*/  STL [R1+0x192c], R28 ;  /* 0x00192c1c01007387 */ /* 0x0081e20000100800 */
[----:B----4-:R-:W-:-:S03]  /*109c0*/  @P2 IMAD.MOV.U32 R5, RZ, RZ, R15 ;  /* 0x000000ffff052224 */ /* 0x010fc600078e000f */
[----:B------:R-:W-:Y:S04]  /*109d0*/  STL [R1+0x1974], R17 ;  /* 0x0019741101007387 */ /* 0x000fe80000100800 */
[----:B------:R-:W3:Y:S04]  /*109e0*/  LDL R29, [R1+0x638] ;  /* 0x00063800011d7983 */ /* 0x000ee80000100800 */
[----:B0-----:R-:W4:Y:S04]  /*109f0*/  LDL R28, [R1+0x63c] ;  /* 0x00063c00011c7983 */ /* 0x001f280000100800 */
[----:B--2---:R-:W-:Y:S04]  /*10a00*/  STL [R1+0x1978], R16 ;  /* 0x0019781001007387 */ /* 0x004fe80000100800 */
[----:B------:R-:W2:Y:S04]  /*10a10*/  LDL R26, [R1+0xd44] ;  /* 0x000d4400011a7983 */ /* 0x000ea80000100800 */
[----:B------:R-:W2:Y:S04]  /*10a20*/  LDL R22, [R1+0xd4c] ;  /* 0x000d4c0001167983 */ /* 0x000ea80000100800 */
[----:B------:R0:W-:Y:S04]  /*10a30*/  STL [R1+0x197c], R13 ;  /* 0x00197c0d01007387 */ /* 0x0001e80000100800 */
[----:B------:R-:W2:Y:S04]  /*10a40*/  LDL R27, [R1+0xd38] ;  /* 0x000d3800011b7983 */ /* 0x000ea80000100800 */
[----:B------:R-:W2:Y:S01]  /*10a50*/  LDL R15, [R1+0xd54] ;  /* 0x000d5400010f7983 */ /* 0x000ea20000100800 */
[----:B------:R-:W-:Y:S01]  /*10a60*/  PRMT R12, RZ, 0x7610, R12 ;  /* 0x00007610ff0c7816 */ /* 0x000fe2000000000c */
[----:B------:R-:W-:Y:S01]  /*10a70*/  @P2 IMAD.MOV.U32 R4, RZ, RZ, R14 ;  /* 0x000000ffff042224 */ /* 0x000fe200078e000e */
[----:B------:R-:W-:-:S02]  /*10a80*/  PRMT R24, RZ, 0x7610, R24 ;  /* 0x00007610ff187816 */ /* 0x000fc40000000018 */
[----:B------:R-:W-:Y:S02]  /*10a90*/  PRMT R11, RZ, 0x7610, R11 ;  /* 0x00007610ff0b7816 */ /* 0x000fe4000000000b */
[----:B------:R-:W-:Y:S01]  /*10aa0*/  PRMT R10, RZ, 0x7610, R10 ;  /* 0x00007610ff0a7816 */ /* 0x000fe2000000000a */
[----:B------:R-:W2:Y:S04]  /*10ab0*/  LDL R14, [R1+0xd50] ;  /* 0x000d5000010e7983 */ /* 0x000ea80000100800 */
[----:B------:R3:W2:Y:S01]  /*10ac0*/  @P2 LDG.E.U16 R12, desc[UR8][R4.64] ;  /* 0x00000008040c2981 */ /* 0x0006a2000c1e1500 */
[----:B------:R-:W-:-:S03]  /*10ad0*/  ISETP.GT.AND P2, PT, R3, 0x3c, PT ;  /* 0x0000003c0300780c */ /* 0x000fc60003f44270 */
[----:B0-----:R-:W2:Y:S01]  /*10ae0*/  LDL R13, [R1+0xd60] ;  /* 0x000d6000010d7983 */ /* 0x001ea20000100800 */
[----:B---3--:R-:W-:Y:S02]  /*10af0*/  @P1 IMAD.MOV.U32 R5, RZ, RZ, R29 ;  /* 0x000000ffff051224 */ /* 0x008fe400078e001d */
[----:B----4-:R-:W-:-:S05]  /*10b00*/  @P1 IMAD.MOV.U32 R4, RZ, RZ, R28 ;  /* 0x000000ffff041224 */ /* 0x010fca00078e001c */
[----:B------:R2:W3:Y:S02]  /*10b10*/  @P1 LDG.E.U16 R24, desc[UR8][R4.64] ;  /* 0x0000000804181981 */ /* 0x0004e4000c1e1500 */
[----:B--2---:R-:W-:Y:S02]  /*10b20*/  @P2 IMAD.MOV.U32 R5, RZ, RZ, R26 ;  /* 0x000000ffff052224 */ /* 0x004fe400078e001a */
[----:B------:R-:W-:-:S05]  /*10b30*/  @P2 IMAD.MOV.U32 R4, RZ, RZ, R22 ;  /* 0x000000ffff042224 */ /* 0x000fca00078e0016 */
[----:B------:R0:W2:Y:S02]  /*10b40*/  @P2 LDG.E.U16 R11, desc[UR8][R4.64] ;  /* 0x00000008040b2981 */ /* 0x0000a4000c1e1500 */
[----:B0-----:R-:W-:Y:S02]  /*10b50*/  @P2 IMAD.MOV.U32 R5, RZ, RZ, R27 ;  /* 0x000000ffff052224 */ /* 0x001fe400078e001b */
[----:B------:R-:W-:-:S05]  /*10b60*/  @P2 IMAD.MOV.U32 R4, RZ, RZ, R15 ;  /* 0x000000ffff042224 */ /* 0x000fca00078e000f */
[----:B------:R-:W4:Y:S04]  /*10b70*/  @P2 LDG.E.U16 R10, desc[UR8][R4.64] ;  /* 0x00000008040a2981 */ /* 0x000f28000c1e1500 */
[----:B------:R-:W-:Y:S04]  /*10b80*/  STL [R1+0x1980], R12 ;  /* 0x0019800c01007387 */ /* 0x000fe80000100800 */
[----:B---3--:R-:W-:Y:S04]  /*10b90*/  STL [R1+0x1930], R24 ;  /* 0x0019301801007387 */ /* 0x008fe80000100800 */
[----:B------:R-:W3:Y:S04]  /*10ba0*/  LDL R26, [R1+0xd5c] ;  /* 0x000d5c00011a7983 */ /* 0x000ee80000100800 */
[----:B------:R-:W3:Y:S04]  /*10bb0*/  LDL R22, [R1+0xd68] ;  /* 0x000d680001167983 */ /* 0x000ee80000100800 */
[----:B--2---:R-:W-:Y:S04]  /*10bc0*/  STL [R1+0x1960], R11 ;  /* 0x0019600b01007387 */ /* 0x004fe80000100800 */
[----:B------:R-:W2:Y:S04]  /*10bd0*/  LDL R29, [R1+0xd64] ;  /* 0x000d6400011d7983 */ /* 0x000ea80000100800 */
[----:B------:R-:W2:Y:S04]  /*10be0*/  LDL R28, [R1+0xd6c] ;  /* 0x000d6c00011c7983 */ /* 0x000ea80000100800 */
[----:B----4-:R-:W-:Y:S04]  /*10bf0*/  STL [R1+0x1964], R10 ;  /* 0x0019640a01007387 */ /* 0x010fe80000100800 */
[----:B------:R-:W4:Y:S04]  /*10c00*/  LDL R27, [R1+0xd58] ;  /* 0x000d5800011b7983 */ /* 0x000f280000100800 */
[----:B------:R-:W4:Y:S01]  /*10c10*/  LDL R15, [R1+0xd74] ;  /* 0x000d7400010f7983 */ /* 0x000f220000100800 */
[----:B------:R-:W-:-:S02]  /*10c20*/  PRMT R9, RZ, 0x7610, R9 ;  /* 0x00007610ff097816 */ /* 0x000fc40000000009 */
[----:B------:R-:W-:Y:S01]  /*10c30*/  ISETP.GT.AND P1, PT, R3, 0x3d, PT ;  /* 0x0000003d0300780c */ /* 0x000fe20003f24270 */
[----:B------:R-:W-:Y:S02]  /*10c40*/  @P2 IMAD.MOV.U32 R4, RZ, RZ, R13 ;  /* 0x000000ffff042224 */ /* 0x000fe400078e000d */
[----:B------:R-:W-:Y:S01]  /*10c50*/  @P2 IMAD.MOV.U32 R5, RZ, RZ, R14 ;  /* 0x000000ffff052224 */ /* 0x000fe200078e000e */
[----:B------:R-:W-:Y:S01]  /*10c60*/  PRMT R8, RZ, 0x7610, R8 ;  /* 0x00007610ff087816 */ /* 0x000fe20000000008 */
[----:B------:R-:W4:Y:S04]  /*10c70*/  LDL R14, [R1+0xd70] ;  /* 0x000d7000010e7983 */ /* 0x000f280000100800 */
[----:B------:R3:W4:Y:S04]  /*10c80*/  @P2 LDG.E.U16 R9, desc[UR8][R4.64] ;  /* 0x0000000804092981 */ /* 0x000728000c1e1500 */
[----:B------:R-:W4:Y:S01]  /*10c90*/  LDL R13, [R1+0xd80] ;  /* 0x000d8000010d7983 */ /* 0x000f220000100800 */
[----:B------:R-:W-:-:S02]  /*10ca0*/  PRMT R7, RZ, 0x7610, R7 ;  /* 0x00007610ff077816 */ /* 0x000fc40000000007 */
[----:B------:R-:W-:Y:S01]  /*10cb0*/  PRMT R6, RZ, 0x7610, R6 ;  /* 0x00007610ff067816 */ /* 0x000fe20000000006 */
[----:B---3--:R-:W-:Y:S02]  /*10cc0*/  @P2 IMAD.MOV.U32 R5, RZ, RZ, R26 ;  /* 0x000000ffff052224 */ /* 0x008fe400078e001a */
[----:B------:R-:W-:-:S05]  /*10cd0*/  @P2 IMAD.MOV.U32 R4, RZ, RZ, R22 ;  /* 0x000000ffff042224 */ /* 0x000fca00078e0016 */
[----:B------:R2:W3:Y:S02]  /*10ce0*/  @P2 LDG.E.U16 R8, desc[UR8][R4.64] ;  /* 0x0000000804082981 */ /* 0x0004e4000c1e1500 */
[----:B--2---:R-:W-:Y:S02]  /*10cf0*/  @P1 IMAD.MOV.U32 R5, RZ, RZ, R29 ;  /* 0x000000ffff051224 */ /* 0x004fe400078e001d */
[----:B------:R-:W-:-:S05]  /*10d00*/  @P1 IMAD.MOV.U32 R4, RZ, RZ, R28 ;  /* 0x000000ffff041224 */ /* 0x000fca00078e001c */
[----:B------:R4:W2:Y:S02]  /*10d10*/  @P1 LDG.E.U16 R7, desc[UR8][R4.64] ;  /* 0x0000000804071981 */ /* 0x0008a4000c1e1500 */
[----:B----4-:R-:W-:Y:S02]  /*10d20*/  @P1 IMAD.MOV.U32 R5, RZ, RZ, R27 ;  /* 0x000000ffff051224 */ /* 0x010fe400078e001b */
[----:B------:R-:W-:-:S05]  /*10d30*/  @P1 IMAD.MOV.U32 R4, RZ, RZ, R15 ;  /* 0x000000ffff041224 */ /* 0x000fca00078e000f */
[----:B------:R0:W4:Y:S01]  /*10d40*/  @P1 LDG.E.U16 R6, desc[UR8][R4.64] ;  /* 0x0000000804061981 */ /* 0x000122000c1e1500 */
[----:B------:R-:W-:Y:S02]  /*10d50*/  @P1 IMAD.MOV.U32 R15, RZ, RZ, R14 ;  /* 0x000000ffff0f1224 */ /* 0x000fe400078e000e */
[----:B------:R-:W-:Y:S01]  /*10d60*/  @P1 IMAD.MOV.U32 R14, RZ, RZ, R13 ;  /* 0x000000ffff0e1224 */ /* 0x000fe200078e000d */
[----:B------:R-:W-:Y:S04]  /*10d70*/  STL [R1+0x1968], R9 ;  /* 0x0019680901007387 */ /* 0x000fe80000100800 */
[----:B------:R-:W4:Y:S04]  /*10d80*/  LDL R26, [R1+0xd7c] ;  /* 0x000d7c00011a7983 */ /* 0x000f280000100800 */
[----:B------:R-:W4:Y:S01]  /*10d90*/  LDL R22, [R1+0xd88] ;  /* 0x000d880001167983 */ /* 0x000f220000100800 */
[----:B0-----:R-:W-:-:S06]  /*10da0*/  PRMT R5, RZ, 0x7610, R5 ;  /* 0x00007610ff057816 */ /* 0x001fcc0000000005 */
[----:B------:R0:W4:Y:S04]  /*10db0*/  @P1 LDG.E.U16 R5, desc[UR8][R14.64] ;  /* 0x000000080e051981 */ /* 0x000128000c1e1500 */
[----:B---3--:R-:W-:Y:S04]  /*10dc0*/  STL [R1+0x196c], R8 ;  /* 0x00196c0801007387 */ /* 0x008fe80000100800 */
[----:B--2---:R-:W-:Y:S04]  /*10dd0*/  STL [R1+0x1934], R7 ;  /* 0x0019340701007387 */ /* 0x004fe80000100800 */
[----:B------:R-:W2:Y:S04]  /*10de0*/  LDL R29, [R1+0x6fc] ;  /* 0x0006fc00011d7983 */ /* 0x000ea80000100800 */
[----:B----4-:R1:W-:Y:S04]  /*10df0*/  STL [R1+0x1938], R6 ;  /* 0x0019380601007387 */ /* 0x0103e80000100800 */
[----:B------:R-:W3:Y:S04]  /*10e00*/  LDL R28, [R1+0x630] ;  /* 0x00063000011c7983 */ /* 0x000ee80000100800 */
[----:B------:R-:W4:Y:S04]  /*10e10*/  LDL R13, [R1+0x634] ;  /* 0x00063400010d7983 */ /* 0x000f280000100800 */
[----:B-1----:R-:W3:Y:S01]  /*10e20*/  LDL R6, [R1+0x6f8] ;  /* 0x0006f80001067983 */ /* 0x002ee20000100800 */
[----:B------:R-:W-:Y:S01]  /*10e30*/  PRMT R4, RZ, 0x7610, R4 ;  /* 0x00007610ff047816 */ /* 0x000fe20000000004 */
[----:B0-----:R-:W-:-:S02]  /*10e40*/  @P1 IMAD.MOV.U32 R14, RZ, RZ, R22 ;  /* 0x000000ffff0e1224 */ /* 0x001fc400078e0016 */
[----:B------:R-:W-:Y:S01]  /*10e50*/  @P1 IMAD.MOV.U32 R15, RZ, RZ, R26 ;  /* 0x000000ffff0f1224 */ /* 0x000fe200078e001a */
[----:B------:R0:W-:Y:S04]  /*10e60*/  STL [R1+0x193c], R5 ;  /* 0x00193c0501007387 */ /* 0x0001e80000100800 */
[----:B------:R-:W4:Y:S04]  /*10e70*/  LDL R27, [R1+0x628] ;  /* 0x00062800011b7983 */ /* 0x000f280000100800 */
[----:B------:R-:W4:Y:S04]  /*10e80*/  LDL R8, [R1+0x62c] ;  /* 0x00062c0001087983 */ /* 0x000f280000100800 */
[----:B------:R2:W4:Y:S01]  /*10e90*/  @P1 LDG.E.U16 R4, desc[UR8][R14.64] ;  /* 0x000000080e041981 */ /* 0x000522000c1e1500 */
[----:B------:R-:W-:-:S03]  /*10ea0*/  ISETP.GT.AND P1, PT, R3, 0x36, PT ;  /* 0x000000360300780c */ /* 0x000fc60003f24270 */
[----:B------:R-:W4:Y:S04]  /*10eb0*/  LDL R26, [R1+0x620] ;  /* 0x00062000011a7983 */ /* 0x000f280000100800 */
[----:B------:R-:W4:Y:S01]  /*10ec0*/  LDL R22, [R1+0x624] ;  /* 0x0006240001167983 */ /* 0x000f220000100800 */
[----:B0-----:R-:W-:Y:S02]  /*10ed0*/  PRMT R5, RZ, 0x7610, R5 ;  /* 0x00007610ff057816 */ /* 0x001fe40000000005 */
[----:B------:R-:W-:Y:S01]  /*10ee0*/  PRMT R11, RZ, 0x7610, R11 ;  /* 0x00007610ff0b7816 */ /* 0x000fe2000000000b */
[----:B--2---:R-:W-:Y:S02]  /*10ef0*/  @P0 IMAD.MOV.U32 R14, RZ, RZ, R29 ;  /* 0x000000ffff0e0224 */ /* 0x004fe400078e001d */
[----:B---3--:R-:W-:-:S05]  /*10f00*/  @P0 IMAD.MOV.U32 R15, RZ, RZ, R6 ;  /* 0x000000ffff0f0224 */ /* 0x008fca00078e0006 */
[----:B------:R4:W2:Y:S02]  /*10f10*/  @P0 LDG.E.U16 R5, desc[UR8][R14.64] ;  /* 0x000000080e050981 */ /* 0x0008a4000c1e1500 */
[----:B----4-:R-:W-:Y:S02]  /*10f20*/  @P1 IMAD.MOV.U32 R14, RZ, RZ, R13 ;  /* 0x000000ffff0e1224 */ /* 0x010fe400078e000d */
[----:B------:R-:W-:-:S05]  /*10f30*/  @P1 IMAD.MOV.U32 R15, RZ, RZ, R28 ;  /* 0x000000ffff0f1224 */ /* 0x000fca00078e001c */
[----:B------:R0:W3:Y:S01]  /*10f40*/  @P1 LDG.E.U16 R11, desc[UR8][R14.64] ;  /* 0x000000080e0b1981 */ /* 0x0000e2000c1e1500 */
[----:B------:R-:W-:Y:S02]  /*10f50*/  PRMT R7, RZ, 0x7610, R7 ;  /* 0x00007610ff077816 */ /* 0x000fe40000000007 */
[----:B------:R-:W-:Y:S01]  /*10f60*/  PRMT R19, RZ, 0x7610, R19 ;  /* 0x00007610ff137816 */ /* 0x000fe20000000013 */
[----:B0-----:R-:W-:Y:S02]  /*10f70*/  @P1 IMAD.MOV.U32 R14, RZ, RZ, R8 ;  /* 0x000000ffff0e1224 */ /* 0x001fe400078e0008 */
[----:B------:R-:W-:-:S05]  /*10f80*/  @P1 IMAD.MOV.U32 R15, RZ, RZ, R27 ;  /* 0x000000ffff0f1224 */ /* 0x000fca00078e001b */
[----:B------:R0:W4:Y:S04]  /*10f90*/  @P1 LDG.E.U16 R7, desc[UR8][R14.64] ;  /* 0x000000080e071981 */ /* 0x000128000c1e1500 */
[----:B------:R-:W-:Y:S04]  /*10fa0*/  STL [R1+0x1940], R4 ;  /* 0x0019400401007387 */ /* 0x000fe80000100800 */
[----:B------:R-:W4:Y:S01]  /*10fb0*/  LDL R6, [R1+0x618] ;  /* 0x0006180001067983 */ /* 0x000f220000100800 */
[----:B0-----:R-:W-:Y:S02]  /*10fc0*/  @P1 IMAD.MOV.U32 R14, RZ, RZ, R22 ;  /* 0x000000ffff0e1224 */ /* 0x001fe400078e0016 */
[----:B------:R-:W-:-:S05]  /*10fd0*/  @P1 IMAD.MOV.U32 R15, RZ, RZ, R26 ;  /* 0x000000ffff0f1224 */ /* 0x000fca00078e001a */
[----:B------:R-:W4:Y:S04]  /*10fe0*/  @P1 LDG.E.U16 R19, desc[UR8][R14.64] ;  /* 0x000000080e131981 */ /* 0x000f28000c1e1500 */
[----:B--2---:R0:W-:Y:S04]  /*10ff0*/  STL [R1+0xac], R5 ;  /* 0x0000ac0501007387 */ /* 0x0041e80000100800 */
[----:B------:R-:W2:Y:S04]  /*11000*/  LDL R13, [R1+0x610] ;  /* 0x00061000010d7983 */ /* 0x000ea80000100800 */
[----:B0-----:R-:W2:Y:S04]  /*11010*/  LDL R5, [R1+0x61c] ;  /* 0x00061c0001057983 */ /* 0x001ea80000100800 */
[----:B---3--:R0:W-:Y:S04]  /*11020*/  STL [R1+0xa0], R11 ;  /* 0x0000a00b01007387 */ /* 0x0081e80000100800 */
[----:B------:R-:W3:Y:S04]  /*11030*/  LDL R8, [R1+0x608] ;  /* 0x0006080001087983 */ /* 0x000ee80000100800 */
[----:B0-----:R-:W3:Y:S01]  /*11040*/  LDL R11, [R1+0x614] ;  /* 0x00061400010b7983 */ /* 0x001ee20000100800 */
[----:B------:R-:W-:-:S03]  /*11050*/  ISETP.GT.AND P0, PT, R3, 0x37, PT ;  /* 0x000000370300780c */ /* 0x000fc60003f04270 */
[----:B----4-:R0:W-:Y:S04]  /*11060*/  STL [R1+0x98], R7 ;  /* 0x0000980701007387 */ /* 0x0101e80000100800 */
[----:B------:R-:W4:Y:S04]  /*11070*/  LDL R22, [R1+0x600] ;  /* 0x0006000001167983 */ /* 0x000f280000100800 */
[----:B0-----:R-:W4:Y:S01]  /*11080*/  LDL R7, [R1+0x60c] ;  /* 0x00060c0001077983 */ /* 0x001f220000100800 */
[----:B------:R-:W-:-:S03]  /*11090*/  PRMT R25, RZ, 0x7610, R25 ;  /* 0x00007610ff197816 */ /* 0x000fc60000000019 */
[----:B------:R0:W-:Y:S01]  /*110a0*/  STL [R1+0x90], R19 ;  /* 0x0000901301007387 */ /* 0x0001e20000100800 */
[----:B------:R-:W-:-:S03]  /*110b0*/  @P1 IMAD.MOV.U32 R15, RZ, RZ, R6 ;  /* 0x000000ffff0f1224 */ /* 0x000fc600078e0006 */
[----:B------:R-:W4:Y:S04]  /*110c0*/  LDL R6, [R1+0x5f8] ;  /* 0x0005f80001067983 */ /* 0x000f280000100800 */
[----:B0-----:R-:W4:Y:S01]  /*110d0*/  LDL R19, [R1+0x604] ;  /* 0x0006040001137983 */ /* 0x001f220000100800 */
[----:B--2---:R-:W-:-:S03]  /*110e0*/  @P1 IMAD.MOV.U32 R14, RZ, RZ, R5 ;  /* 0x000000ffff0e1224 */ /* 0x004fc600078e0005 */
[----:B------:R-:W2:Y:S04]  /*110f0*/  LDL R5, [R1+0x5fc] ;  /* 0x0005fc0001057983 */ /* 0x000ea80000100800 */
[----:B------:R0:W2:Y:S02]  /*11100*/  @P1 LDG.E.U16 R25, desc[UR8][R14.64] ;  /* 0x000000080e191981 */ /* 0x0000a4000c1e1500 */
[----:B0-----:R-:W-:Y:S02]  /*11110*/  @P0 IMAD.MOV.U32 R15, RZ, RZ, R13 ;  /* 0x000000ffff0f0224 */ /* 0x001fe400078e000d */
[----:B------:R-:W2:Y:S01]  /*11120*/  LDL R13, [R1+0xd84] ;  /* 0x000d8400010d7983 */ /* 0x000ea20000100800 */
[----:B---3--:R-:W-:-:S03]  /*11130*/  @P0 IMAD.MOV.U32 R14, RZ, RZ, R11 ;  /* 0x000000ffff0e0224 */ /* 0x008fc600078e000b */
[----:B------:R-:W3:Y:S01]  /*11140*/  LDL R11, [R1+0xd8c] ;  /* 0x000d8c00010b7983 */ /* 0x000ee20000100800 */
[----:B------:R-:W-:Y:S02]  /*11150*/  PRMT R24, RZ, 0x7610, R24 ;  /* 0x00007610ff187816 */ /* 0x000fe40000000018 */
[----:B------:R-:W-:-:S04]  /*11160*/  PRMT R23, RZ, 0x7610, R23 ;  /* 0x00007610ff177816 */ /* 0x000fc80000000017 */
[----:B------:R4:W3:Y:S01]  /*11170*/  @P0 LDG.E.U16 R24, desc[UR8][R14.64] ;  /* 0x000000080e180981 */ /* 0x0008e2000c1e1500 */
[----:B------:R-:W-:Y:S02]  /*11180*/  PRMT R18, RZ, 0x7610, R18 ;  /* 0x00007610ff127816 */ /* 0x000fe40000000012 */
[----:B------:R-:W-:Y:S01]  /*11190*/  ISETP.GT.AND P1, PT, R3, 0x3e, PT ;  /* 0x0000003e0300780c */ /* 0x000fe20003f24270 */
[----:B----4-:R-:W-:Y:S02]  /*111a0*/  @P0 IMAD.MOV.U32 R14, RZ, RZ, R7 ;  /* 0x000000ffff0e0224 */ /* 0x010fe400078e0007 */
[----:B------:R-:W-:Y:S01]  /*111b0*/  @P0 IMAD.MOV.U32 R15, RZ, RZ, R8 ;  /* 0x000000ffff0f0224 */ /* 0x000fe200078e0008 */
[----:B------:R-:W-:Y:S02]  /*111c0*/  PRMT R16, RZ, 0x7610, R16 ;  /* 0x00007610ff107816 */ /* 0x000fe40000000010 */
[----:B------:R-:W-:Y:S01]  /*111d0*/  PRMT R10, RZ, 0x7610, R10 ;  /* 0x00007610ff0a7816 */ /* 0x000fe2000000000a */
[----:B------:R-:W4:Y:S04]  /*111e0*/  LDL R8, [R1+0xd78] ;  /* 0x000d780001087983 */ /* 0x000f280000100800 */
[----:B------:R0:W4:Y:S04]  /*111f0*/  @P0 LDG.E.U16 R23, desc[UR8][R14.64] ;  /* 0x000000080e170981 */ /* 0x000128000c1e1500 */
[----:B------:R-:W4:Y:S01]  /*11200*/  LDL R7, [R1+0xd94] ;  /* 0x000d940001077983 */ /* 0x000f220000100800 */
[----:B0-----:R-:W-:-:S02]  /*11210*/  @P0 IMAD.MOV.U32 R14, RZ, RZ, R19 ;  /* 0x000000ffff0e0224 */ /* 0x001fc400078e0013 */
[----:B------:R-:W-:Y:S01]  /*11220*/  @P0 IMAD.MOV.U32 R15, RZ, RZ, R22 ;  /* 0x000000ffff0f0224 */ /* 0x000fe200078e0016 */
[----:B------:R-:W4:Y:S04]  /*11230*/  LDL R19, [R1+0xd9c] ;  /* 0x000d9c0001137983 */ /* 0x000f280000100800 */
[----:B------:R0:W4:Y:S02]  /*11240*/  @P0 LDG.E.U16 R18, desc[UR8][R14.64] ;  /* 0x000000080e120981 */ /* 0x000124000c1e1500 */
[----:B0-----:R-:W-:Y:S02]  /*11250*/  @P0 IMAD.MOV.U32 R15, RZ, RZ, R6 ;  /* 0x000000ffff0f0224 */ /* 0x001fe400078e0006 */
[----:B------:R-:W4:Y:S01]  /*11260*/  LDL R6, [R1+0xd90] ;  /* 0x000d900001067983 */ /* 0x000f220000100800 */
[----:B--2---:R-:W-:-:S03]  /*11270*/  @P0 IMAD.MOV.U32 R14, RZ, RZ, R5 ;  /* 0x000000ffff0e0224 */ /* 0x004fc600078e0005 */
[----:B------:R-:W2:Y:S04]  /*11280*/  LDL R5, [R1+0xda0] ;  /* 0x000da00001057983 */ /* 0x000ea80000100800 */
[----:B------:R0:W2:Y:S02]  /*11290*/  @P0 LDG.E.U16 R16, desc[UR8][R14.64] ;  /* 0x000000080e100981 */ /* 0x0000a4000c1e1500 */
[----:B0-----:R-:W-:Y:S02]  /*112a0*/  @P1 IMAD.MOV.U32 R15, RZ, RZ, R13 ;  /* 0x000000ffff0f1224 */ /* 0x001fe400078e000d */
[----:B---3--:R-:W-:-:S05]  /*112b0*/  @P1 IMAD.MOV.U32 R14, RZ, RZ, R11 ;  /* 0x000000ffff0e1224 */ /* 0x008fca00078e000b */
[----:B------:R0:W3:Y:S04]  /*112c0*/  @P1 LDG.E.U16 R10, desc[UR8][R14.64] ;  /* 0x000000080e0a1981 */ /* 0x0000e8000c1e1500 */
[----:B----4-:R1:W-:Y:S04]  /*112d0*/  STL [R1+0x70], R18 ;  /* 0x0000701201007387 */ /* 0x0103e80000100800 */
[----:B-1----:R-:W4:Y:S01]  /*112e0*/  LDL R18, [R1+0xda8] ;  /* 0x000da80001127983 */ /* 0x002f220000100800 */
[----:B0-----:R-:W-:Y:S02]  /*112f0*/  @P1 IMAD.MOV.U32 R14, RZ, RZ, R7 ;  /* 0x000000ffff0e1224 */ /* 0x001fe400078e0007 */
[----:B------:R-:W-:Y:S01]  /*11300*/  @P1 IMAD.MOV.U32 R15, RZ, RZ, R8 ;  /* 0x000000ffff0f1224 */ /* 0x000fe200078e0008 */
[----:B--2---:R0:W-:Y:S04]  /*11310*/  STL [R1+0x68], R16 ;  /* 0x0000681001007387 */ /* 0x0041e80000100800 */
[----:B------:R-:W2:Y:S04]  /*11320*/  LDL R13, [R1+0xdac] ;  /* 0x000dac00010d7983 */ /* 0x000ea80000100800 */
[----:B------:R-:W2:Y:S04]  /*11330*/  LDL R11, [R1+0xd98] ;  /* 0x000d9800010b7983 */ /* 0x000ea80000100800 */
[----:B0-----:R-:W2:Y:S04]  /*11340*/  LDL R16, [R1+0xda4] ;  /* 0x000da40001107983 */ /* 0x001ea80000100800 */
[----:B------:R-:W-:Y:S04]  /*11350*/  STL [R1+0x88], R25 ;  /* 0x0000881901007387 */ /* 0x000fe80000100800 */
[----:B---3--:R0:W-:Y:S04]  /*11360*/  STL [R1+0x60], R10 ;  /* 0x0000600a01007387 */ /* 0x0081e80000100800 */
[----:B------:R-:W3:Y:S04]  /*11370*/  LDL R8, [R1+0x5e0] ;  /* 0x0005e00001087983 */ /* 0x000ee80000100800 */
[----:B------:R-:W3:Y:S04]  /*11380*/  LDL R7, [R1+0xdb0] ;  /* 0x000db00001077983 */ /* 0x000ee80000100800 */
[----:B0-----:R-:W3:Y:S01]  /*11390*/  LDL R10, [R1+0xdb4] ;  /* 0x000db400010a7983 */ /* 0x001ee20000100800 */
[----:B------:R-:W-:-:S02]  /*113a0*/  PRMT R21, RZ, 0x7610, R21 ;  /* 0x00007610ff157816 */ /* 0x000fc40000000015 */
[----:B------:R-:W-:Y:S02]  /*113b0*/  PRMT R20, RZ, 0x7610, R20 ;  /* 0x00007610ff147816 */ /* 0x000fe40000000014 */
[----:B------:R-:W-:Y:S02]  /*113c0*/  ISETP.GT.AND P0, PT, R3, 0x3f, PT ;  /* 0x0000003f0300780c */ /* 0x000fe40003f04270 */
[----:B------:R0:W3:Y:S01]  /*113d0*/  @P1 LDG.E.U16 R21, desc[UR8][R14.64] ;  /* 0x000000080e151981 */ /* 0x0000e2000c1e1500 */
[----:B------:R-:W-:Y:S01]  /*113e0*/  PRMT R17, RZ, 0x7610, R17 ;  /* 0x00007610ff117816 */ /* 0x000fe20000000011 */
[----:B0-----:R-:W-:Y:S02]  /*113f0*/  @P1 IMAD.MOV.U32 R14, RZ, RZ, R5 ;  /* 0x000000ffff0e1224 */ /* 0x001fe400078e0005 */
[----:B------:R-:W-:-:S05]  /*11400*/  @P1 IMAD.MOV.U32 R15, RZ, RZ, R6 ;  /* 0x000000ffff0f1224 */ /* 0x000fca00078e0006 */
[----:B------:R4:W3:Y:S01]  /*11410*/  @P1 LDG.E.U16 R20, desc[UR8][R14.64] ;  /* 0x000000080e141981 */ /* 0x0008e2000c1e1500 */
[----:B------:R-:W-:Y:S01]  /*11420*/  PRMT R12, RZ, 0x7610, R12 ;  /* 0x00007610ff0c7816 */ /* 0x000fe2000000000c */
[----:B----4-:R-:W-:Y:S02]  /*11430*/  @P1 IMAD.MOV.U32 R14, RZ, RZ, R18 ;  /* 0x000000ffff0e1224 */ /* 0x010fe400078e0012 */
[----:B------:R-:W-:-:S05]  /*11440*/  @P1 IMAD.MOV.U32 R15, RZ, RZ, R19 ;  /* 0x000000ffff0f1224 */ /* 0x000fca00078e0013 */
[----:B------:R2:W4:Y:S01]  /*11450*/  @P1 LDG.E.U16 R17, desc[UR8][R14.64] ;  /* 0x000000080e111981 */ /* 0x000522000c1e1500 */
[----:B------:R-:W-:Y:S02]  /*11460*/  PRMT R9, RZ, 0x7610, R9 ;  /* 0x00007610ff097816 */ /* 0x000fe40000000009 */
[----:B------:R-:W-:Y:S01]  /*11470*/  PRMT R0, RZ, 0x7610, R0 ;  /* 0x00007610ff007816 */ /* 0x000fe20000000000 */
[----:B------:R-:W-:Y:S04]  /*11480*/  STL [R1+0x80], R24 ;  /* 0x0000801801007387 */ /* 0x000fe80000100800 */
[----:B------:R-:W4:Y:S04]  /*11490*/  LDL R6, [R1+0x5d8] ;  /* 0x0005d80001067983 */ /* 0x000f280000100800 */
[----:B------:R-:W4:Y:S01]  /*114a0*/  LDL R5, [R1+0x5dc] ;  /* 0x0005dc0001057983 */ /* 0x000f220000100800 */
[----:B--2---:R-:W-:-:S02]  /*114b0*/  @P0 IMAD.MOV.U32 R14, RZ, RZ, R13 ;  /* 0x000000ffff0e0224 */ /* 0x004fc400078e000d */
[----:B------:R-:W-:-:S05]  /*114c0*/  @P0 IMAD.MOV.U32 R15, RZ, RZ, R16 ;  /* 0x000000ffff0f0224 */ /* 0x000fca00078e0010 */
[----:B------:R0:W2:Y:S02]  /*114d0*/  @P0 LDG.E.U16 R12, desc[UR8][R14.64] ;  /* 0x000000080e0c0981 */ /* 0x0000a4000c1e1500 */
[----:B0-----:R-:W-:Y:S02]  /*114e0*/  @P0 IMAD.MOV.U32 R15, RZ, RZ, R11 ;  /* 0x000000ffff0f0224 */ /* 0x001fe400078e000b */
[----:B---3--:R-:W-:-:S05]  /*114f0*/  @P0 IMAD.MOV.U32 R14, RZ, RZ, R10 ;  /* 0x000000ffff0e0224 */ /* 0x008fca00078e000a */
[----:B------:R0:W3:Y:S02]  /*11500*/  @P0 LDG.E.U16 R9, desc[UR8][R14.64] ;  /* 0x000000080e090981 */ /* 0x0000e4000c1e1500 */
[----:B0-----:R-:W-:Y:S02]  /*11510*/  @P0 IMAD.MOV.U32 R14, RZ, RZ, R7 ;  /* 0x000000ffff0e0224 */ /* 0x001fe400078e0007 */
[----:B------:R-:W-:-:S05]  /*11520*/  @P0 IMAD.MOV.U32 R15, RZ, RZ, R8 ;  /* 0x000000ffff0f0224 */ /* 0x000fca00078e0008 */
[----:B------:R4:W2:Y:S04]  /*11530*/  @P0 LDG.E.U16 R0, desc[UR8][R14.64] ;  /* 0x000000080e000981 */ /* 0x0008a8000c1e1500 */
[----:B------:R-:W-:Y:S01]  /*11540*/  STL [R1+0x78], R23 ;  /* 0x0000781701007387 */ /* 0x000fe20000100800 */
[----:B----4-:R-:W-:-:S03]  /*11550*/  @P0 IMAD.MOV.U32 R15, RZ, RZ, R6 ;  /* 0x000000ffff0f0224 */ /* 0x010fc600078e0006 */
[----:B--2---:R-:W-:Y:S04]  /*11560*/  STL [R1+0x2c], R0 ;  /* 0x00002c0001007387 */ /* 0x004fe80000100800 */
[----:B------:R-:W-:Y:S04]  /*11570*/  STL [R1+0x190c], R15 ;  /* 0x00190c0f01007387 */ /* 0x000fe80000100800 */
[----:B------:R-:W2:Y:S01]  /*11580*/  LDL.LU R27, [R1+0x5ac] ;  /* 0x0005ac00011b7983 */ /* 0x000ea20000300800 */
[----:B------:R-:W-:Y:S01]  /*11590*/  PRMT R4, RZ, 0x7610, R4 ;  /* 0x00007610ff047816 */ /* 0x000fe20000000004 */
[----:B------:R-:W-:-:S05]  /*115a0*/  @P0 IMAD.MOV.U32 R14, RZ, RZ, R5 ;  /* 0x000000ffff0e0224 */ /* 0x000fca00078e0005 */
[----:B------:R-:W4:Y:S01]  /*115b0*/  @P0 LDG.E.U16 R4, desc[UR8][R14.64] ;  /* 0x000000080e040981 */ /* 0x000f22000c1e1500 */
[----:B------:R-:W0:Y:S01]  /*115c0*/  S2R R29, SR_TID.X ;  /* 0x00000000001d7919 */ /* 0x000e220000002100 */
[----:B------:R-:W1:Y:S01]  /*115d0*/  S2R R2, SR_TID.X ;  /* 0x0000000000027919 */ /* 0x000e620000002100 */
[----:B------:R-:W-:Y:S06]  /*115e0*/  BAR.SYNC.DEFER_BLOCKING 0x0 ;  /* 0x0000000000007b1d */ /* 0x000fec0000010000 */
[----:B--2---:R2:W-:Y:S04]  /*115f0*/  STL [R1+0x19b4], R27 ;  /* 0x0019b41b01007387 */ /* 0x0045e80000100800 */
[----:B--2---:R-:W2:Y:S01]  /*11600*/  LDL.LU R27, [R1+0x5b0] ;  /* 0x0005b000011b7983 */ /* 0x004ea20000300800 */
[----:B0-----:R-:W-:-:S02]  /*11610*/  LOP3.LUT R0, R29, 0x3f, RZ, 0xc0, !PT ;  /* 0x0000003f1d007812 */ /* 0x001fc400078ec0ff */
[----:B-1----:R-:W-:Y:S02]  /*11620*/  LOP3.LUT R2, R2, 0x3f, RZ, 0xc0, !PT ;  /* 0x0000003f02027812 */ /* 0x002fe400078ec0ff */
[----:B------:R-:W-:Y:S01]  /*11630*/  ISETP.GE.AND P0, PT, R0, R3, PT ;  /* 0x000000030000720c */ /* 0x000fe20003f06270 */
[----:B--2---:R0:W-:Y:S04]  /*11640*/  STL [R1+0x19b8], R27 ;  /* 0x0019b81b01007387 */ /* 0x0041e80000100800 */
[----:B0-----:R-:W2:Y:S04]  /*11650*/  LDL.LU R27, [R1+0x5b4] ;  /* 0x0005b400011b7983 */ /* 0x001ea80000300800 */
[----:B------:R-:W-:Y:S04]  /*11660*/  STL [R1+0x4c], R21 ;  /* 0x00004c1501007387 */ /* 0x000fe80000100800 */
[----:B------:R-:W2:Y:S04]  /*11670*/  LDL.LU R29, [R1+0x5a8] ;  /* 0x0005a800011d7983 */ /* 0x000ea80000300800 */
[----:B------:R-:W2:Y:S04]  /*11680*/  LDL.LU R15, [R1+0x530] ;  /* 0x00053000010f7983 */ /* 0x000ea80000300800 */
[----:B------:R-:W2:Y:S04]  /*11690*/  LDL.LU R14, [R1+0x52c] ;  /* 0x00052c00010e7983 */ /* 0x000ea80000300800 */
[----:B----4-:R0:W-:Y:S04]  /*116a0*/  STL [R1+0x20], R4 ;  /* 0x0000200401007387 */ /* 0x0101e80000100800 */
[----:B0-----:R-:W4:Y:S04]  /*116b0*/  LDL.LU R4, [R1+0x528] ;  /* 0x0005280001047983 */ /* 0x001f280000300800 */
[----:B------:R-:W-:Y:S04]  /*116c0*/  STL [R1+0x44], R20 ;  /* 0x0000441401007387 */ /* 0x000fe80000100800 */
[----:B------:R-:W4:Y:S04]  /*116d0*/  LDL.LU R5, [R1+0x4a4] ;  /* 0x0004a40001057983 */ /* 0x000f280000300800 */
[----:B------:R-:W4:Y:S04]  /*116e0*/  LDL.LU R6, [R1+0x4a0] ;  /* 0x0004a00001067983 */ /* 0x000f280000300800 */
[----:B------:R-:W4:Y:S04]  /*116f0*/  LDL.LU R7, [R1+0x49c] ;  /* 0x00049c0001077983 */ /* 0x000f280000300800 */
[----:B------:R-:W4:Y:S04]  /*11700*/  LDL.LU R8, [R1+0x498] ;  /* 0x0004980001087983 */ /* 0x000f280000300800 */
[----:B------:R-:W-:Y:S04]  /*11710*/  STL [R1+0x3c], R17 ;  /* 0x00003c1101007387 */ /* 0x000fe80000100800 */
[----:B---3--:R0:W-:Y:S04]  /*11720*/  STL [R1+0x30], R9 ;  /* 0x0000300901007387 */ /* 0x0081e80000100800 */
[----:B0-----:R-:W3:Y:S04]  /*11730*/  LDL.LU R9, [R1+0x424] ;  /* 0x0004240001097983 */ /* 0x001ee80000300800 */
[----:B------:R-:W3:Y:S04]  /*11740*/  LDL.LU R10, [R1+0x420] ;  /* 0x00042000010a7983 */ /* 0x000ee80000300800 */
[----:B------:R0:W-:Y:S04]  /*11750*/  STL [R1+0x34], R12 ;  /* 0x0000340c01007387 */ /* 0x0001e80000100800 */
[----:B------:R-:W3:Y:S04]  /*11760*/  LDL.LU R11, [R1+0x41c] ;  /* 0x00041c00010b7983 */ /* 0x000ee80000300800 */
[----:B------:R-:W3:Y:S04]  /*11770*/  LDL.LU R24, [R1+0x418] ;  /* 0x0004180001187983 */ /* 0x000ee80000300800 */
[----:B0-----:R-:W3:Y:S04]  /*11780*/  LDL.LU R12, [R1+0x3a4] ;  /* 0x0003a400010c7983 */ /* 0x001ee80000300800 */
[----:B------:R-:W3:Y:S04]  /*11790*/  LDL.LU R13, [R1+0x3a0] ;  /* 0x0003a000010d7983 */ /* 0x000ee80000300800 */
[----:B------:R-:W3:Y:S04]  /*117a0*/  LDL.LU R16, [R1+0x39c] ;  /* 0x00039c0001107983 */ /* 0x000ee80000300800 */
[----:B------:R-:W3:Y:S04]  /*117b0*/  LDL.LU R17, [R1+0x398] ;  /* 0x0003980001117983 */ /* 0x000ee80000300800 */
[----:B------:R-:W3:Y:S04]  /*117c0*/  LDL.LU R28, [R1+0x110] ;  /* 0x00011000011c7983 */ /* 0x000ee80000300800 */
[----:B------:R-:W3:Y:S04]  /*117d0*/  LDL.LU R18, [R1+0x10c] ;  /* 0x00010c0001127983 */ /* 0x000ee80000300800 */
[----:B------:R-:W3:Y:S04]  /*117e0*/  LDL.LU R19, [R1+0x108] ;  /* 0x0001080001137983 */ /* 0x000ee80000300800 */
[----:B------:R-:W3:Y:S04]  /*117f0*/  LDL.LU R20, [R1+0x104] ;  /* 0x0001040001147983 */ /* 0x000ee80000300800 */
[----:B------:R-:W3:Y:S04]  /*11800*/  LDL.LU R21, [R1+0xb0] ;  /* 0x0000b00001157983 */ /* 0x000ee80000300800 */
[----:B------:R-:W3:Y:S01]  /*11810*/  LDL.LU R0, [R1+0xa8] ;  /* 0x0000a80001007983 */ /* 0x000ee20000300800 */
[----:B------:R-:W-:-:S03]  /*11820*/  IMAD.SHL.U32 R2, R2, 0x2, RZ ;  /* 0x0000000202027824 */ /* 0x000fc600078e00ff */
[----:B------:R-:W4:Y:S04]  /*11830*/  LDL.LU R22, [R1+0xa4] ;  /* 0x0000a40001167983 */ /* 0x000f280000300800 */
[----:B------:R-:W3:Y:S04]  /*11840*/  LDL.LU R23, [R1+0x9c] ;  /* 0x00009c0001177983 */ /* 0x000ee80000300800 */
[----:B------:R-:W3:Y:S04]  /*11850*/  LDL.LU R25, [R1+0x4] ;  /* 0x0000040001197983 */ /* 0x000ee80000300800 */
[----:B------:R-:W3:Y:S04]  /*11860*/  LDL.LU R26, [R1] ;  /* 0x00000000011a7983 */ /* 0x000ee80000300800 */
[----:B------:R0:W-:Y:S04]  /*11870*/  STL [R1+0x1910], R3 ;  /* 0x0019100301007387 */ /* 0x0001e80000100800 */
[----:B0-----:R-:W3:Y:S04]  /*11880*/  LDL.LU R3, [R1+0x534] ;  /* 0x0005340001037983 */ /* 0x001ee80000300800 */
[----:B--2---:R0:W-:Y:S04]  /*11890*/  STS.U16 [R2+UR4], R27 ;  /* 0x0000001b02007988 */ /* 0x0041e80008000404 */
[----:B0-----:R-:W2:Y:S04]  /*118a0*/  LDL.LU R27, [R1+0x19b8] ;  /* 0x0019b800011b7983 */ /* 0x001ea80000300800 */
[----:B--2---:R0:W-:Y:S04]  /*118b0*/  STS.U16 [R2+UR4+0x80], R27 ;  /* 0x0000801b02007988 */ /* 0x0041e80008000404 */
[----:B0-----:R-:W2:Y:S04]  /*118c0*/  LDL.LU R27, [R1+0x19b4] ;  /* 0x0019b400011b7983 */ /* 0x001ea80000300800 */
[----:B------:R-:W-:Y:S04]  /*118d0*/  STS.U16 [R2+UR4+0x180], R29 ;  /* 0x0001801d02007988 */ /* 0x000fe80008000404 */
[----:B----4-:R-:W-:Y:S04]  /*118e0*/  STS.U16 [R2+UR4+0x6100], R22 ;  /* 0x0061001602007988 */ /* 0x010fe80008000404 */
[----:B---3--:R-:W-:Y:S04]  /*118f0*/  STS.U16 [R2+UR4+0x6180], R23 ;  /* 0x0061801702007988 */ /* 0x008fe80008000404 */
[----:B------:R-:W-:Y:S04]  /*11900*/  STS.U16 [R2+UR4+0x7000], R25 ;  /* 0x0070001902007988 */ /* 0x000fe80008000404 */
        /* <DEDUP_REMOVED lines=9> */
[----:B--2---:R0:W-:Y:S04]  /*119a0*/  STS.U16 [R2+UR4+0x100], R27 ;  /* 0x0001001b02007988 */ /* 0x0041e80008000404 */
[----:B0-----:R-:W2:Y:S04]  /*119b0*/  LDL.LU R27, [R1+0x19b0] ;  /* 0x0019b000011b7983 */ /* 0x001ea80000300800 */
[----:B------:R-:W3:Y:S04]  /*119c0*/  LDL.LU R29, [R1+0x19ac] ;  /* 0x0019ac00011d7983 */ /* 0x000ee80000300800 */
[----:B------:R-:W4:Y:S04]  /*119d0*/  LDL.LU R22, [R1+0x5a4] ;  /* 0x0005a40001167983 */ /* 0x000f280000300800 */
        /* <DEDUP_REMOVED lines=10> */
[----:B------:R0:W-:Y:S04]  /*11a80*/  STS.U16 [R2+UR4+0x3080], R10 ;  /* 0x0030800a02007988 */ /* 0x0001e80008000404 */
[----:B------:R-:W4:Y:S04]  /*11a90*/  LDL.LU R9, [R1+0x40c] ;  /* 0x00040c0001097983 */ /* 0x000f280000300800 */
[----:B------:R1:W-:Y:S04]  /*11aa0*/  STS.U16 [R2+UR4+0x3100], R11 ;  /* 0x0031000b02007988 */ /* 0x0003e80008000404 */
[----:B------:R1:W-:Y:S04]  /*11ab0*/  STS.U16 [R2+UR4+0x3180], R24 ;  /* 0x0031801802007988 */ /* 0x0003e80008000404 */
[----:B------:R1:W-:Y:S04]  /*11ac0*/  STS.U16 [R2+UR4+0x4000], R12 ;  /* 0x0040000c02007988 */ /* 0x0003e80008000404 */
[----:B------:R1:W-:Y:S04]  /*11ad0*/  STS.U16 [R2+UR4+0x4080], R13 ;  /* 0x0040800d02007988 */ /* 0x0003e80008000404 */
[----:B------:R1:W-:Y:S04]  /*11ae0*/  STS.U16 [R2+UR4+0x4100], R16 ;  /* 0x0041001002007988 */ /* 0x0003e80008000404 */
[----:B0-----:R-:W4:Y:S04]  /*11af0*/  LDL.LU R10, [R1+0x408] ;  /* 0x00040800010a7983 */ /* 0x001f280000300800 */
[----:B-1----:R-:W4:Y:S04]  /*11b00*/  LDL.LU R11, [R1+0x394] ;  /* 0x00039400010b7983 */ /* 0x002f280000300800 */
        /* <DEDUP_REMOVED lines=18> */
[----:B0-----:R-:W4:Y:S01]  /*11c30*/  LDL.LU R0, [R1+0x7c] ;  /* 0x00007c0001007983 */ /* 0x001f220000300800 */
[----:B-1----:R-:W-:-:S03]  /*11c40*/  LOP3.LUT R3, R2, 0x10, RZ, 0x3c, !PT ;  /* 0x0000001002037812 */ /* 0x002fc600078e3cff */
[----:B--2---:R-:W-:Y:S04]  /*11c50*/  STS.U16 [R2+UR4+0x7180], R27 ;  /* 0x0071801b02007988 */ /* 0x004fe80008000404 */
[----:B---3--:R-:W-:Y:S04]  /*11c60*/  STS.U16 [R2+UR4+0x7100], R29 ;  /* 0x0071001d02007988 */ /* 0x008fe80008000404 */
[----:B------:R0:W-:Y:S04]  /*11c70*/  STL [R1+0x1914], R29 ;  /* 0x0019141d01007387 */ /* 0x0001e80000100800 */
[----:B0-----:R-:W2:Y:S04]  /*11c80*/  LDL.LU R29, [R1+0x51c] ;  /* 0x00051c00011d7983 */ /* 0x001ea80000300800 */
[----:B------:R-:W3:Y:S04]  /*11c90*/  LDL.LU R2, [R1+0x524] ;  /* 0x0005240001027983 */ /* 0x000ee80000300800 */
[----:B------:R0:W-:Y:S04]  /*11ca0*/  STL [R1+0x1918], R27 ;  /* 0x0019181b01007387 */ /* 0x0001e80000100800 */
[----:B0-----:R-:W2:Y:S04]  /*11cb0*/  LDL.LU R27, [R1+0x520] ;  /* 0x00052000011b7983 */ /* 0x001ea80000300800 */
[----:B----4-:R0:W-:Y:S04]  /*11cc0*/  STS.U16 [R3+UR4+0x200], R22 ;  /* 0x0002001603007988 */ /* 0x0101e80008000404 */
[----:B------:R1:W-:Y:S04]  /*11cd0*/  STS.U16 [R3+UR4+0x280], R23 ;  /* 0x0002801703007988 */ /* 0x0003e80008000404 */
[----:B------:R4:W-:Y:S04]  /*11ce0*/  STS.U16 [R3+UR4+0x300], R25 ;  /* 0x0003001903007988 */ /* 0x0009e80008000404 */
[----:B------:R4:W-:Y:S04]  /*11cf0*/  STS.U16 [R3+UR4+0x380], R26 ;  /* 0x0003801a03007988 */ /* 0x0009e80008000404 */
[----:B0-----:R-:W2:Y:S04]  /*11d00*/  LDL.LU R22, [R1+0x19a8] ;  /* 0x0019a80001167983 */ /* 0x001ea80000300800 */
[----:B-1----:R-:W2:Y:S04]  /*11d10*/  LDL.LU R23, [R1+0x19a4] ;  /* 0x0019a40001177983 */ /* 0x002ea80000300800 */
[----:B----4-:R-:W4:Y:S04]  /*11d20*/  LDL.LU R25, [R1+0x19a0] ;  /* 0x0019a00001197983 */ /* 0x010f280000300800 */
[----:B------:R-:W4:Y:S04]  /*11d30*/  LDL.LU R26, [R1+0x199c] ;  /* 0x00199c00011a7983 */ /* 0x000f280000300800 */
[----:B---3--:R-:W-:Y:S04]  /*11d40*/  STS.U16 [R3+UR4+0x1200], R2 ;  /* 0x0012000203007988 */ /* 0x008fe80008000404 */
[----:B--2---:R-:W-:Y:S04]  /*11d50*/  STS.U16 [R3+UR4+0x1280], R27 ;  /* 0x0012801b03007988 */ /* 0x004fe80008000404 */
        /* <DEDUP_REMOVED lines=17> */
[----:B------:R0:W-:Y:S04]  /*11e70*/  STS.U16 [R3+UR4+0x5380], R18 ;  /* 0x0053801203007988 */ /* 0x0001e80008000404 */
[----:B0-----:R-:W2:Y:S01]  /*11e80*/  LDL.LU R18, [R1+0x594] ;  /* 0x0005940001127983 */ /* 0x001ea20000300800 */
[----:B------:R-:W0:Y:S03]  /*11e90*/  S2R R2, SR_TID.X ;  /* 0x0000000000027919 */ /* 0x000e260000002100 */
[----:B------:R-:W-:Y:S04]  /*11ea0*/  STS.U16 [R3+UR4+0x6200], R19 ;  /* 0x0062001303007988 */ /* 0x000fe80008000404 */
[----:B------:R-:W-:Y:S04]  /*11eb0*/  STS.U16 [R3+UR4+0x6280], R20 ;  /* 0x0062801403007988 */ /* 0x000fe80008000404 */
[----:B------:R-:W-:Y:S04]  /*11ec0*/  STS.U16 [R3+UR4+0x6300], R21 ;  /* 0x0063001503007988 */ /* 0x000fe80008000404 */
[----:B------:R1:W-:Y:S01]  /*11ed0*/  STS.U16 [R3+UR4+0x6380], R0 ;  /* 0x0063800003007988 */ /* 0x0003e20008000404 */
[----:B0-----:R-:W-:-:S05]  /*11ee0*/  LOP3.LUT R2, R2, 0x3f, RZ, 0xc0, !PT ;  /* 0x0000003f02027812 */ /* 0x001fca00078ec0ff */
[----:B------:R-:W-:-:S05]  /*11ef0*/  IMAD.SHL.U32 R2, R2, 0x2, RZ ;  /* 0x0000000202027824 */ /* 0x000fca00078e00ff */
[C---:B-1----:R-:W-:Y:S01]  /*11f00*/  LOP3.LUT R3, R2.reuse, 0x20, RZ, 0x3c, !PT ;  /* 0x0000002002037812 */ /* 0x042fe200078e3cff */
[----:B--2---:R0:W-:Y:S04]  /*11f10*/  STL [R1+0x1998], R18 ;  /* 0x0019981201007387 */ /* 0x0041e80000100800 */
[----:B------:R-:W2:Y:S04]  /*11f20*/  LDL.LU R19, [R1+0x590] ;  /* 0x0005900001137983 */ /* 0x000ea80000300800 */
        /* <DEDUP_REMOVED lines=17> */
[----:B0-----:R-:W-:-:S03]  /*12040*/  LOP3.LUT R18, R2, 0x10, RZ, 0x3c, !PT ;  /* 0x0000001002127812 */ /* 0x001fc600078e3cff */
[----:B------:R-:W3:Y:S04]  /*12050*/  LDL.LU R16, [R1+0x74] ;  /* 0x0000740001107983 */ /* 0x000ee80000300800 */
[----:B------:R-:W3:Y:S04]  /*12060*/  LDL.LU R17, [R1+0x6c] ;  /* 0x00006c0001117983 */ /* 0x000ee80000300800 */
[----:B------:R-:W3:Y:S04]  /*12070*/  LDL.LU R28, [R1+0x64] ;  /* 0x00006400011c7983 */ /* 0x000ee80000300800 */
[----:B------:R-:W3:Y:S04]  /*12080*/  LDL.LU R0, [R1+0x48] ;  /* 0x0000480001007983 */ /* 0x000ee80000300800 */
[----:B----4-:R-:W-:Y:S04]  /*12090*/  STS.U16 [R18+UR4+0x7200], R26 ;  /* 0x0072001a12007988 */ /* 0x010fe80008000404 */
[----:B------:R0:W-:Y:S04]  /*120a0*/  STL [R1+0x191c], R26 ;  /* 0x00191c1a01007387 */ /* 0x0001e80000100800 */
[----:B------:R-:W-:Y:S04]  /*120b0*/  STS.U16 [R18+UR4+0x7280], R25 ;  /* 0x0072801912007988 */ /* 0x000fe80008000404 */
[----:B------:R-:W-:Y:S04]  /*120c0*/  STS.U16 [R18+UR4+0x7300], R23 ;  /* 0x0073001712007988 */ /* 0x000fe80008000404 */
[----:B------:R-:W-:Y:S04]  /*120d0*/  STS.U16 [R18+UR4+0x7380], R22 ;  /* 0x0073801612007988 */ /* 0x000fe80008000404 */
[----:B0-----:R-:W4:Y:S04]  /*120e0*/  LDL.LU R26, [R1+0x484] ;  /* 0x00048400011a7983 */ /* 0x001f280000300800 */
[----:B------:R0:W-:Y:S04]  /*120f0*/  STL [R1+0x1920], R25 ;  /* 0x0019201901007387 */ /* 0x0001e80000100800 */
[----:B0-----:R-:W4:Y:S04]  /*12100*/  LDL.LU R25, [R1+0x4fc] ;  /* 0x0004fc0001197983 */ /* 0x001f280000300800 */
[----:B------:R-:W4:Y:S04]  /*12110*/  LDL.LU R2, [R1+0x514] ;  /* 0x0005140001027983 */ /* 0x000f280000300800 */
[----:B------:R0:W-:Y:S04]  /*12120*/  STL [R1+0x1924], R23 ;  /* 0x0019241701007387 */ /* 0x0001e80000100800 */
[----:B0-----:R-:W4:Y:S04]  /*12130*/  LDL.LU R23, [R1+0x504] ;  /* 0x0005040001177983 */ /* 0x001f280000300800 */
[----:B------:R-:W2:Y:S04]  /*12140*/  LDL.LU R18, [R1+0x1998] ;  /* 0x0019980001127983 */ /* 0x000ea80000300800 */
[----:B------:R0:W-:Y:S04]  /*12150*/  STL [R1+0x1944], R22 ;  /* 0x0019441601007387 */ /* 0x0001e80000100800 */
[----:B0-----:R-:W4:Y:S04]  /*12160*/  LDL.LU R22, [R1+0x50c] ;  /* 0x00050c0001167983 */ /* 0x001f280000300800 */
[----:B--2---:R0:W-:Y:S04]  /*12170*/  STS.U16 [R3+UR4+0x400], R18 ;  /* 0x0004001203007988 */ /* 0x0041e80008000404 */
[----:B------:R1:W-:Y:S04]  /*12180*/  STS.U16 [R3+UR4+0x480], R19 ;  /* 0x0004801303007988 */ /* 0x0003e80008000404 */
[----:B---3--:R2:W-:Y:S04]  /*12190*/  STS.U16 [R3+UR4+0x500], R20 ;  /* 0x0005001403007988 */ /* 0x0085e80008000404 */
[----:B------:R3:W-:Y:S04]  /*121a0*/  STS.U16 [R3+UR4+0x580], R21 ;  /* 0x0005801503007988 */ /* 0x0007e80008000404 */
[----:B----4-:R-:W-:Y:S04]  /*121b0*/  STS.U16 [R3+UR4+0x1400], R2 ;  /* 0x0014000203007988 */ /* 0x010fe80008000404 */
[----:B0-----:R-:W4:Y:S04]  /*121c0*/  LDL.LU R18, [R1+0x1994] ;  /* 0x0019940001127983 */ /* 0x001f280000300800 */
        /* <DEDUP_REMOVED lines=15> */
[----:B-1----:R-:W4:Y:S04]  /*122c0*/  LDL.LU R19, [R1+0x1990] ;  /* 0x0019900001137983 */ /* 0x002f280000300800 */
[----:B------:R-:W-:Y:S04]  /*122d0*/  STS.U16 [R3+UR4+0x5400], R11 ;  /* 0x0054000b03007988 */ /* 0x000fe80008000404 */
[----:B--2---:R-:W2:Y:S04]  /*122e0*/  LDL.LU R20, [R1+0x198c] ;  /* 0x00198c0001147983 */ /* 0x004ea80000300800 */
[----:B------:R-:W-:Y:S04]  /*122f0*/  STS.U16 [R3+UR4+0x5480], R24 ;  /* 0x0054801803007988 */ /* 0x000fe80008000404 */
[----:B---3--:R-:W3:Y:S04]  /*12300*/  LDL.LU R21, [R1+0x1988] ;  /* 0x0019880001157983 */ /* 0x008ee80000300800 */
[----:B------:R0:W-:Y:S04]  /*12310*/  STS.U16 [R3+UR4+0x5500], R12 ;  /* 0x0055000c03007988 */ /* 0x0001e80008000404 */
[----:B0-----:R-:W4:Y:S01]  /*12320*/  LDL.LU R12, [R1+0x584] ;  /* 0x00058400010c7983 */ /* 0x001f220000300800 */
[----:B------:R-:W0:Y:S03]  /*12330*/  S2R R2, SR_TID.X ;  /* 0x0000000000027919 */ /* 0x000e260000002100 */
[----:B------:R-:W-:Y:S04]  /*12340*/  STS.U16 [R3+UR4+0x5580], R13 ;  /* 0x0055800d03007988 */ /* 0x000fe80008000404 */
[----:B------:R-:W-:Y:S04]  /*12350*/  STS.U16 [R3+UR4+0x6400], R16 ;  /* 0x0064001003007988 */ /* 0x000fe80008000404 */
[----:B------:R-:W-:Y:S04]  /*12360*/  STS.U16 [R3+UR4+0x6480], R17 ;  /* 0x0064801103007988 */ /* 0x000fe80008000404 */
[----:B------:R-:W-:Y:S04]  /*12370*/  STS.U16 [R3+UR4+0x6500], R28 ;  /* 0x0065001c03007988 */ /* 0x000fe80008000404 */
[----:B------:R1:W-:Y:S01]  /*12380*/  STS.U16 [R3+UR4+0x6580], R0 ;  /* 0x0065800003007988 */ /* 0x0003e20008000404 */
[----:B0-----:R-:W-:-:S05]  /*12390*/  LOP3.LUT R2, R2, 0x3f, RZ, 0xc0, !PT ;  /* 0x0000003f02027812 */ /* 0x001fca00078ec0ff */
[----:B------:R-:W-:-:S05]  /*123a0*/  IMAD.SHL.U32 R2, R2, 0x2, RZ ;  /* 0x0000000202027824 */ /* 0x000fca00078e00ff */
[C---:B-1----:R-:W-:Y:S01]  /*123b0*/  LOP3.LUT R3, R2.reuse, 0x30, RZ, 0x3c, !PT ;  /* 0x0000003002037812 */ /* 0x042fe200078e3cff */
[----:B----4-:R0:W-:Y:S04]  /*123c0*/  STL [R1+0x1984], R12 ;  /* 0x0019840c01007387 */ /* 0x0101e80000100800 */
        /* <DEDUP_REMOVED lines=17> */
[----:B------:R-:W4:Y:S01]  /*124e0*/  LDL.LU R10, [R1+0xd4] ;  /* 0x0000d400010a7983 */ /* 0x000f220000300800 */
[----:B0-----:R-:W-:-:S03]  /*124f0*/  LOP3.LUT R12, R2, 0x20, RZ, 0x3c, !PT ;  /* 0x00000020020c7812 */ /* 0x001fc600078e3cff */
[----:B------:R-:W4:Y:S04]  /*12500*/  LDL.LU R11, [R1+0x40] ;  /* 0x00004000010b7983 */ /* 0x000f280000300800 */
[----:B------:R-:W4:Y:S04]  /*12510*/  LDL.LU R24, [R1+0x38] ;  /* 0x0000380001187983 */ /* 0x000f280000300800 */
[----:B------:R-:W4:Y:S04]  /*12520*/  LDL.LU R28, [R1+0x28] ;  /* 0x00002800011c7983 */ /* 0x000f280000300800 */
[----:B------:R-:W4:Y:S04]  /*12530*/  LDL.LU R0, [R1+0x24] ;  /* 0x0000240001007983 */ /* 0x000f280000300800 */
[----:B---3--:R-:W-:Y:S04]  /*12540*/  STS.U16 [R12+UR4+0x7400], R21 ;  /* 0x007400150c007988 */ /* 0x008fe80008000404 */
[----:B------:R0:W-:Y:S04]  /*12550*/  STL [R1+0x1948], R21 ;  /* 0x0019481501007387 */ /* 0x0001e80000100800 */
[----:B--2---:R-:W-:Y:S04]  /*12560*/  STS.U16 [R12+UR4+0x7480], R20 ;  /* 0x007480140c007988 */ /* 0x004fe80008000404 */
[----:B------:R-:W-:Y:S04]  /*12570*/  STS.U16 [R12+UR4+0x7500], R19 ;  /* 0x007500130c007988 */ /* 0x000fe80008000404 */
[----:B------:R-:W-:Y:S04]  /*12580*/  STS.U16 [R12+UR4+0x7580], R18 ;  /* 0x007580120c007988 */ /* 0x000fe80008000404 */
[----:B0-----:R-:W2:Y:S04]  /*12590*/  LDL.LU R21, [R1+0x464] ;  /* 0x0004640001157983 */ /* 0x001ea80000300800 */
[----:B------:R0:W-:Y:S04]  /*125a0*/  STL [R1+0x194c], R20 ;  /* 0x00194c1401007387 */ /* 0x0001e80000100800 */
[----:B0-----:R-:W3:Y:S04]  /*125b0*/  LDL.LU R20, [R1+0x4dc] ;  /* 0x0004dc0001147983 */ /* 0x001ee80000300800 */
[----:B------:R-:W2:Y:S04]  /*125c0*/  LDL.LU R2, [R1+0x4f4] ;  /* 0x0004f40001027983 */ /* 0x000ea80000300800 */
[----:B------:R0:W-:Y:S04]  /*125d0*/  STL [R1+0x1950], R19 ;  /* 0x0019501301007387 */ /* 0x0001e80000100800 */
[----:B0-----:R-:W3:Y:S04]  /*125e0*/  LDL.LU R19, [R1+0x4e4] ;  /* 0x0004e40001137983 */ /* 0x001ee80000300800 */
[----:B------:R-:W4:Y:S04]  /*125f0*/  LDL.LU R12, [R1+0x1984] ;  /* 0x00198400010c7983 */ /* 0x000f280000300800 */
[----:B------:R0:W-:Y:S04]  /*12600*/  STL [R1+0x1954], R18 ;  /* 0x0019541201007387 */ /* 0x0001e80000100800 */
[----:B0-----:R-:W3:Y:S04]  /*12610*/  LDL.LU R18, [R1+0x4ec] ;  /* 0x0004ec0001127983 */ /* 0x001ee80000300800 */
[----:B----4-:R0:W-:Y:S04]  /*12620*/  STS.U16 [R3+UR4+0x600], R12 ;  /* 0x0006000c03007988 */ /* 0x0101e80008000404 */
[----:B------:R1:W-:Y:S04]  /*12630*/  STS.U16 [R3+UR4+0x680], R13 ;  /* 0x0006800d03007988 */ /* 0x0003e80008000404 */
[----:B------:R4:W-:Y:S04]  /*12640*/  STS.U16 [R3+UR4+0x700], R16 ;  /* 0x0007001003007988 */ /* 0x0009e80008000404 */
[----:B------:R4:W-:Y:S04]  /*12650*/  STS.U16 [R3+UR4+0x780], R17 ;  /* 0x0007801103007988 */ /* 0x0009e80008000404 */
[----:B--2---:R-:W-:Y:S04]  /*12660*/  STS.U16 [R3+UR4+0x1600], R2 ;  /* 0x0016000203007988 */ /* 0x004fe80008000404 */
[----:B0-----:R-:W2:Y:S04]  /*12670*/  LDL.LU R12, [R1+0x1980] ;  /* 0x00198000010c7983 */ /* 0x001ea80000300800 */
        /* <DEDUP_REMOVED lines=14> */
[----:B-1----:R-:W3:Y:S04]  /*12760*/  LDL.LU R13, [R1+0x197c] ;  /* 0x00197c00010d7983 */ /* 0x002ee80000300800 */
[----:B------:R-:W-:Y:S04]  /*12770*/  STS.U16 [R3+UR4+0x4780], R6 ;  /* 0x0047800603007988 */ /* 0x000fe80008000404 */
[----:B----4-:R-:W4:Y:S04]  /*12780*/  LDL.LU R16, [R1+0x1978] ;  /* 0x0019780001107983 */ /* 0x010f280000300800 */
[----:B------:R-:W-:Y:S04]  /*12790*/  STS.U16 [R3+UR4+0x5600], R7 ;  /* 0x0056000703007988 */ /* 0x000fe80008000404 */
[----:B------:R-:W2:Y:S04]  /*127a0*/  LDL.LU R17, [R1+0x1974] ;  /* 0x0019740001117983 */ /* 0x000ea80000300800 */
[----:B------:R0:W-:Y:S04]  /*127b0*/  STS.U16 [R3+UR4+0x5680], R8 ;  /* 0x0056800803007988 */ /* 0x0001e80008000404 */
[----:B0-----:R-:W3:Y:S01]  /*127c0*/  LDL.LU R8, [R1+0x564] ;  /* 0x0005640001087983 */ /* 0x001ee20000300800 */
[----:B------:R-:W0:Y:S03]  /*127d0*/  S2R R2, SR_TID.X ;  /* 0x0000000000027919 */ /* 0x000e260000002100 */
[----:B------:R1:W-:Y:S04]  /*127e0*/  STS.U16 [R3+UR4+0x5700], R9 ;  /* 0x0057000903007988 */ /* 0x0003e80008000404 */
[----:B------:R1:W-:Y:S04]  /*127f0*/  STS.U16 [R3+UR4+0x5780], R10 ;  /* 0x0057800a03007988 */ /* 0x0003e80008000404 */
[----:B------:R1:W-:Y:S04]  /*12800*/  STS.U16 [R3+UR4+0x6600], R11 ;  /* 0x0066000b03007988 */ /* 0x0003e80008000404 */
[----:B------:R-:W-:Y:S04]  /*12810*/  STS.U16 [R3+UR4+0x6680], R24 ;  /* 0x0066801803007988 */ /* 0x000fe80008000404 */
[----:B------:R1:W-:Y:S04]  /*12820*/  STS.U16 [R3+UR4+0x6700], R28 ;  /* 0x0067001c03007988 */ /* 0x0003e80008000404 */
[----:B------:R1:W-:Y:S01]  /*12830*/  STS.U16 [R3+UR4+0x6780], R0 ;  /* 0x0067800003007988 */ /* 0x0003e20008000404 */
[----:B0-----:R-:W-:-:S05]  /*12840*/  LOP3.LUT R2, R2, 0x3f, RZ, 0xc0, !PT ;  /* 0x0000003f02027812 */ /* 0x001fca00078ec0ff */
[----:B------:R-:W-:-:S05]  /*12850*/  IMAD.SHL.U32 R2, R2, 0x2, RZ ;  /* 0x0000000202027824 */ /* 0x000fca00078e00ff */
[C---:B------:R-:W-:Y:S01]  /*12860*/  LOP3.LUT R4, R2.reuse, 0x40, RZ, 0x3c, !PT ;  /* 0x0000004002047812 */ /* 0x040fe200078e3cff */
[----:B---3--:R0:W-:Y:S04]  /*12870*/  STL [R1+0x1970], R8 ;  /* 0x0019700801007387 */ /* 0x0081e80000100800 */
[----:B-1----:R-:W3:Y:S04]  /*12880*/  LDL.LU R9, [R1+0x560] ;  /* 0x0005600001097983 */ /* 0x002ee80000300800 */
        /* <DEDUP_REMOVED lines=22> */
[----:B--2---:R-:W-:Y:S04]  /*129f0*/  STS.U16 [R8+UR4+0x7600], R17 ;  /* 0x0076001108007988 */ /* 0x004fe80008000404 */
[----:B------:R0:W-:Y:S04]  /*12a00*/  STL [R1+0x1958], R17 ;  /* 0x0019581101007387 */ /* 0x0001e80000100800 */
[----:B----4-:R-:W-:Y:S04]  /*12a10*/  STS.U16 [R8+UR4+0x7680], R16 ;  /* 0x0076801008007988 */ /* 0x010fe80008000404 */
[----:B------:R-:W-:Y:S04]  /*12a20*/  STS.U16 [R8+UR4+0x7700], R13 ;  /* 0x0077000d08007988 */ /* 0x000fe80008000404 */
[----:B------:R-:W-:Y:S04]  /*12a30*/  STS.U16 [R8+UR4+0x7780], R12 ;  /* 0x0077800c08007988 */ /* 0x000fe80008000404 */
[----:B0-----:R-:W2:Y:S04]  /*12a40*/  LDL.LU R17, [R1+0x4c8] ;  /* 0x0004c80001117983 */ /* 0x001ea80000300800 */
[----:B------:R-:W4:Y:S04]  /*12a50*/  LDL.LU R2, [R1+0x4d4] ;  /* 0x0004d40001027983 */ /* 0x000f280000300800 */
[----:B------:R0:W-:Y:S04]  /*12a60*/  STL [R1+0x195c], R16 ;  /* 0x00195c1001007387 */ /* 0x0001e80000100800 */
[----:B0-----:R-:W2:Y:S04]  /*12a70*/  LDL.LU R16, [R1+0x4cc] ;  /* 0x0004cc0001107983 */ /* 0x001ea80000300800 */
[----:B------:R-:W3:Y:S04]  /*12a80*/  LDL.LU R8, [R1+0x1970] ;  /* 0x0019700001087983 */ /* 0x000ee80000300800 */
[----:B------:R-:W2:Y:S04]  /*12a90*/  LDL.LU R12, [R1+0x4d0] ;  /* 0x0004d000010c7983 */ /* 0x000ea80000300800 */
[----:B---3--:R0:W-:Y:S04]  /*12aa0*/  STS.U16 [R4+UR4+0x800], R8 ;  /* 0x0008000804007988 */ /* 0x0081e80008000404 */
[----:B------:R1:W-:Y:S04]  /*12ab0*/  STS.U16 [R4+UR4+0x880], R9 ;  /* 0x0008800904007988 */ /* 0x0003e80008000404 */
[----:B------:R3:W-:Y:S04]  /*12ac0*/  STS.U16 [R4+UR4+0x900], R10 ;  /* 0x0009000a04007988 */ /* 0x0007e80008000404 */
[----:B------:R3:W-:Y:S04]  /*12ad0*/  STS.U16 [R4+UR4+0x980], R11 ;  /* 0x0009800b04007988 */ /* 0x0007e80008000404 */
[----:B----4-:R-:W-:Y:S04]  /*12ae0*/  STS.U16 [R4+UR4+0x1800], R2 ;  /* 0x0018000204007988 */ /* 0x010fe80008000404 */
[----:B--2---:R-:W-:Y:S04]  /*12af0*/  STS.U16 [R4+UR4+0x1880], R12 ;  /* 0x0018800c04007988 */ /* 0x004fe80008000404 */
[----:B------:R-:W-:Y:S04]  /*12b00*/  STS.U16 [R4+UR4+0x1900], R16 ;  /* 0x0019001004007988 */ /* 0x000fe80008000404 */
[----:B------:R-:W-:Y:S04]  /*12b10*/  STS.U16 [R4+UR4+0x1980], R17 ;  /* 0x0019801104007988 */ /* 0x000fe80008000404 */
[----:B------:R-:W-:Y:S04]  /*12b20*/  STS.U16 [R4+UR4+0x2800], R18 ;  /* 0x0028001204007988 */ /* 0x000fe80008000404 */
[----:B0-----:R-:W2:Y:S04]  /*12b30*/  LDL.LU R8, [R1+0x196c] ;  /* 0x00196c0001087983 */ /* 0x001ea80000300800 */
[----:B-1----:R-:W4:Y:S04]  /*12b40*/  LDL.LU R9, [R1+0x1968] ;  /* 0x0019680001097983 */ /* 0x002f280000300800 */
[----:B---3--:R-:W3:Y:S04]  /*12b50*/  LDL.LU R10, [R1+0x1964] ;  /* 0x00196400010a7983 */ /* 0x008ee80000300800 */
[----:B------:R0:W-:Y:S04]  /*12b60*/  STS.U16 [R4+UR4+0x2880], R28 ;  /* 0x0028801c04007988 */ /* 0x0001e80008000404 */
[----:B------:R-:W2:Y:S04]  /*12b70*/  LDL.LU R11, [R1+0x1960] ;  /* 0x00196000010b7983 */ /* 0x000ea80000300800 */
[----:B0-----:R-:W4:Y:S04]  /*12b80*/  LDL.LU R28, [R1+0x10] ;  /* 0x00001000011c7983 */ /* 0x001f280000300800 */
[----:B------:R-:W-:Y:S04]  /*12b90*/  STS.U16 [R4+UR4+0x2900], R19 ;  /* 0x0029001304007988 */ /* 0x000fe80008000404 */
[----:B------:R-:W-:Y:S04]  /*12ba0*/  STS.U16 [R4+UR4+0x2980], R20 ;  /* 0x0029801404007988 */ /* 0x000fe80008000404 */
[----:B------:R-:W-:Y:S04]  /*12bb0*/  STS.U16 [R4+UR4+0x3800], R21 ;  /* 0x0038001504007988 */ /* 0x000fe80008000404 */
[----:B------:R-:W-:Y:S04]  /*12bc0*/  STS.U16 [R4+UR4+0x3880], R22 ;  /* 0x0038801604007988 */ /* 0x000fe80008000404 */
[----:B------:R-:W-:Y:S04]  /*12bd0*/  STS.U16 [R4+UR4+0x3900], R23 ;  /* 0x0039001704007988 */ /* 0x000fe80008000404 */
[----:B------:R0:W-:Y:S04]  /*12be0*/  STS.U16 [R4+UR4+0x3980], R0 ;  /* 0x0039800004007988 */ /* 0x0001e80008000404 */
[----:B0-----:R-:W3:Y:S01]  /*12bf0*/  LDL.LU R0, [R1+0x554] ;  /* 0x0005540001007983 */ /* 0x001ee20000300800 */
[----:B------:R-:W0:Y:S03]  /*12c00*/  S2R R2, SR_TID.X ;  /* 0x0000000000027919 */ /* 0x000e260000002100 */
[----:B------:R1:W-:Y:S04]  /*12c10*/  STS.U16 [R4+UR4+0x4800], R25 ;  /* 0x0048001904007988 */ /* 0x0003e80008000404 */
[----:B------:R1:W-:Y:S04]  /*12c20*/  STS.U16 [R4+UR4+0x4880], R26 ;  /* 0x0048801a04007988 */ /* 0x0003e80008000404 */
[----:B------:R-:W3:Y:S04]  /*12c30*/  LDL.LU R16, [R1+0x550] ;  /* 0x0005500001107983 */ /* 0x000ee80000300800 */
        /* <DEDUP_REMOVED lines=8> */
[----:B------:R-:W-:Y:S04]  /*12cc0*/  STS.U16 [R4+UR4+0x5900], R14 ;  /* 0x0059000e04007988 */ /* 0x000fe80008000404 */
[----:B------:R-:W3:Y:S04]  /*12cd0*/  LDL.LU R21, [R1+0x4bc] ;  /* 0x0004bc0001157983 */ /* 0x000ee80000300800 */
[----:B------:R-:W-:Y:S04]  /*12ce0*/  STS.U16 [R4+UR4+0x5980], R5 ;  /* 0x0059800504007988 */ /* 0x000fe80008000404 */
[----:B-1----:R-:W3:Y:S04]  /*12cf0*/  LDL.LU R25, [R1+0x434] ;  /* 0x0004340001197983 */ /* 0x002ee80000300800 */
[----:B------:R-:W-:Y:S04]  /*12d00*/  STS.U16 [R4+UR4+0x6800], R6 ;  /* 0x0068000604007988 */ /* 0x000fe80008000404 */
[----:B------:R-:W3:Y:S04]  /*12d10*/  LDL.LU R26, [R1+0x430] ;  /* 0x00043000011a7983 */ /* 0x000ee80000300800 */
[----:B------:R-:W-:Y:S04]  /*12d20*/  STS.U16 [R4+UR4+0x6880], R7 ;  /* 0x0068800704007988 */ /* 0x000fe80008000404 */
[----:B0-----:R-:W3:Y:S04]  /*12d30*/  LDL.LU R27, [R1+0x42c] ;  /* 0x00042c00011b7983 */ /* 0x001ee80000300800 */
[----:B------:R-:W-:Y:S04]  /*12d40*/  STS.U16 [R4+UR4+0x6900], R24 ;  /* 0x0069001804007988 */ /* 0x000fe80008000404 */
[----:B------:R-:W3:Y:S04]  /*12d50*/  LDL.LU R29, [R1+0x428] ;  /* 0x00042800011d7983 */ /* 0x000ee80000300800 */
[----:B------:R-:W3:Y:S04]  /*12d60*/  LDL.LU R3, [R1+0x3b4] ;  /* 0x0003b40001037983 */ /* 0x000ee80000300800 */
[----:B------:R-:W3:Y:S01]  /*12d70*/  LDL.LU R15, [R1+0x3b0] ;  /* 0x0003b000010f7983 */ /* 0x000ee20000300800 */
[----:B------:R-:W-:-:S05]  /*12d80*/  LOP3.LUT R2, R2, 0x3f, RZ, 0xc0, !PT ;  /* 0x0000003f02027812 */ /* 0x000fca00078ec0ff */
[----:B------:R-:W-:-:S05]  /*12d90*/  IMAD.SHL.U32 R2, R2, 0x2, RZ ;  /* 0x0000000202027824 */ /* 0x000fca00078e00ff */
[----:B------:R-:W-:Y:S01]  /*12da0*/  LOP3.LUT R23, R2, 0x50, RZ, 0x3c, !PT ;  /* 0x0000005002177812 */ /* 0x000fe200078e3cff */
[----:B----4-:R-:W-:Y:S04]  /*12db0*/  STS.U16 [R4+UR4+0x6980], R28 ;  /* 0x0069801c04007988 */ /* 0x010fe80008000404 */
[----:B--2---:R0:W-:Y:S04]  /*12dc0*/  STS.U16 [R4+UR4+0x7800], R11 ;  /* 0x0078000b04007988 */ /* 0x0041e80008000404 */
[----:B---3--:R-:W-:Y:S04]  /*12dd0*/  STS.U16 [R4+UR4+0x7880], R10 ;  /* 0x0078800a04007988 */ /* 0x008fe80008000404 */
[----:B------:R-:W-:Y:S04]  /*12de0*/  STS.U16 [R4+UR4+0x7900], R9 ;  /* 0x0079000904007988 */ /* 0x000fe80008000404 */
[----:B0-----:R-:W2:Y:S04]  /*12df0*/  LDL.LU R11, [R1+0x4b8] ;  /* 0x0004b800010b7983 */ /* 0x001ea80000300800 */
[----:B------:R0:W-:Y:S04]  /*12e00*/  STS.U16 [R4+UR4+0x7980], R8 ;  /* 0x0079800804007988 */ /* 0x0001e80008000404 */
[----:B------:R-:W3:Y:S04]  /*12e10*/  LDL.LU R22, [R1+0x3ac] ;  /* 0x0003ac0001167983 */ /* 0x000ee80000300800 */
[----:B------:R1:W-:Y:S04]  /*12e20*/  STS.U16 [R23+UR4+0xa00], R0 ;  /* 0x000a000017007988 */ /* 0x0003e80008000404 */
[----:B0-----:R-:W4:Y:S04]  /*12e30*/  LDL.LU R4, [R1+0x3a8] ;  /* 0x0003a80001047983 */ /* 0x001f280000300800 */
[----:B------:R-:W4:Y:S04]  /*12e40*/  LDL.LU R5, [R1+0x120] ;  /* 0x0001200001057983 */ /* 0x000f280000300800 */
[----:B------:R-:W4:Y:S04]  /*12e50*/  LDL.LU R6, [R1+0x11c] ;  /* 0x00011c0001067983 */ /* 0x000f280000300800 */
[----:B------:R-:W4:Y:S04]  /*12e60*/  LDL.LU R7, [R1+0x118] ;  /* 0x0001180001077983 */ /* 0x000f280000300800 */
[----:B------:R-:W4:Y:S04]  /*12e70*/  LDL.LU R24, [R1+0x114] ;  /* 0x0001140001187983 */ /* 0x000f280000300800 */
[----:B------:R-:W4:Y:S04]  /*12e80*/  LDL.LU R28, [R1+0xc0] ;  /* 0x0000c000011c7983 */ /* 0x000f280000300800 */
[----:B-1----:R-:W4:Y:S04]  /*12e90*/  LDL.LU R0, [R1+0xbc] ;  /* 0x0000bc0001007983 */ /* 0x002f280000300800 */
        /* <DEDUP_REMOVED lines=14> */
[----:B------:R-:W4:Y:S04]  /*12f80*/  LDL.LU R21, [R1+0x1948] ;  /* 0x0019480001157983 */ /* 0x000f280000300800 */
[----:B--2---:R-:W-:Y:S04]  /*12f90*/  STS.U16 [R23+UR4+0x1b80], R11 ;  /* 0x001b800b17007988 */ /* 0x004fe80008000404 */
[----:B------:R0:W-:Y:S04]  /*12fa0*/  STS.U16 [R23+UR4+0x2a00], R25 ;  /* 0x002a001917007988 */ /* 0x0001e80008000404 */
[----:B------:R1:W-:Y:S04]  /*12fb0*/  STS.U16 [R23+UR4+0x2a80], R26 ;  /* 0x002a801a17007988 */ /* 0x0003e80008000404 */
[----:B------:R2:W-:Y:S04]  /*12fc0*/  STS.U16 [R23+UR4+0x2b00], R27 ;  /* 0x002b001b17007988 */ /* 0x0005e80008000404 */
[----:B------:R3:W-:Y:S04]  /*12fd0*/  STS.U16 [R23+UR4+0x2b80], R29 ;  /* 0x002b801d17007988 */ /* 0x0007e80008000404 */
[----:B------:R3:W-:Y:S04]  /*12fe0*/  STS.U16 [R23+UR4+0x3a00], R3 ;  /* 0x003a000317007988 */ /* 0x0007e80008000404 */
[----:B------:R3:W-:Y:S04]  /*12ff0*/  STS.U16 [R23+UR4+0x3a80], R15 ;  /* 0x003a800f17007988 */ /* 0x0007e80008000404 */
[----:B0-----:R-:W4:Y:S04]  /*13000*/  LDL.LU R25, [R1+0x544] ;  /* 0x0005440001197983 */ /* 0x001f280000300800 */
[----:B-1----:R-:W4:Y:S04]  /*13010*/  LDL.LU R26, [R1+0x540] ;  /* 0x00054000011a7983 */ /* 0x002f280000300800 */
[----:B--2---:R-:W2:Y:S04]  /*13020*/  LDL.LU R27, [R1+0x53c] ;  /* 0x00053c00011b7983 */ /* 0x004ea80000300800 */
[----:B---3--:R-:W3:Y:S04]  /*13030*/  LDL.LU R29, [R1+0x538] ;  /* 0x00053800011d7983 */ /* 0x008ee80000300800 */
[----:B------:R-:W3:Y:S04]  /*13040*/  LDL.LU R3, [R1+0x4b4] ;  /* 0x0004b40001037983 */ /* 0x000ee80000300800 */
[----:B------:R-:W3:Y:S04]  /*13050*/  LDL.LU R15, [R1+0x4b0] ;  /* 0x0004b000010f7983 */ /* 0x000ee80000300800 */
[----:B------:R-:W3:Y:S04]  /*13060*/  LDL.LU R11, [R1+0x4ac] ;  /* 0x0004ac00010b7983 */ /* 0x000ee80000300800 */
[----:B------:R0:W-:Y:S04]  /*13070*/  STS.U16 [R23+UR4+0x3b00], R22 ;  /* 0x003b001617007988 */ /* 0x0001e80008000404 */
[----:B----4-:R1:W-:Y:S04]  /*13080*/  STS.U16 [R23+UR4+0x3b80], R4 ;  /* 0x003b800417007988 */ /* 0x0103e80008000404 */
[----:B------:R4:W-:Y:S04]  /*13090*/  STS.U16 [R23+UR4+0x4a00], R5 ;  /* 0x004a000517007988 */ /* 0x0009e80008000404 */
[----:B------:R4:W-:Y:S04]  /*130a0*/  STS.U16 [R23+UR4+0x4a80], R6 ;  /* 0x004a800617007988 */ /* 0x0009e80008000404 */
[----:B------:R4:W-:Y:S04]  /*130b0*/  STS.U16 [R23+UR4+0x4b00], R7 ;  /* 0x004b000717007988 */ /* 0x0009e80008000404 */
[----:B------:R4:W-:Y:S04]  /*130c0*/  STS.U16 [R23+UR4+0x4b80], R24 ;  /* 0x004b801817007988 */ /* 0x0009e80008000404 */
[----:B0-----:R-:W3:Y:S04]  /*130d0*/  LDL.LU R22, [R1+0x1944] ;  /* 0x0019440001167983 */ /* 0x001ee80000300800 */
[----:B-1----:R-:W2:Y:S04]  /*130e0*/  LDL.LU R4, [R1+0x1940] ;  /* 0x0019400001047983 */ /* 0x002ea80000300800 */
[----:B----4-:R-:W4:Y:S04]  /*130f0*/  LDL.LU R5, [R1+0x193c] ;  /* 0x00193c0001057983 */ /* 0x010f280000300800 */
[----:B------:R-:W3:Y:S04]  /*13100*/  LDL.LU R6, [R1+0x1938] ;  /* 0x0019380001067983 */ /* 0x000ee80000300800 */
[----:B------:R-:W2:Y:S04]  /*13110*/  LDL.LU R7, [R1+0x1934] ;  /* 0x0019340001077983 */ /* 0x000ea80000300800 */
[----:B------:R-:W4:Y:S04]  /*13120*/  LDL.LU R24, [R1+0x1930] ;  /* 0x0019300001187983 */ /* 0x000f280000300800 */
[----:B------:R0:W-:Y:S04]  /*13130*/  STS.U16 [R23+UR4+0x5a00], R28 ;  /* 0x005a001c17007988 */ /* 0x0001e80008000404 */
[----:B------:R1:W-:Y:S04]  /*13140*/  STS.U16 [R23+UR4+0x5a80], R0 ;  /* 0x005a800017007988 */ /* 0x0003e80008000404 */
[----:B0-----:R-:W3:Y:S04]  /*13150*/  LDL.LU R28, [R1+0x192c] ;  /* 0x00192c00011c7983 */ /* 0x001ee80000300800 */
[----:B-1----:R-:W2:Y:S04]  /*13160*/  LDL.LU R0, [R1+0x1928] ;  /* 0x0019280001007983 */ /* 0x002ea80000300800 */
[----:B------:R0:W-:Y:S02]  /*13170*/  STS.U16 [R23+UR4+0x5b00], R2 ;  /* 0x005b000217007988 */ /* 0x0001e40008000404 */
[----:B0-----:R-:W0:Y:S02]  /*13180*/  S2R R2, SR_TID.X ;  /* 0x0000000000027919 */ /* 0x001e240000002100 */
[----:B------:R1:W-:Y:S04]  /*13190*/  STS.U16 [R23+UR4+0x5b80], R12 ;  /* 0x005b800c17007988 */ /* 0x0003e80008000404 */
[----:B------:R1:W-:Y:S04]  /*131a0*/  STS.U16 [R23+UR4+0x6a00], R14 ;  /* 0x006a000e17007988 */ /* 0x0003e80008000404 */
[----:B-1----:R-:W4:Y:S04]  /*131b0*/  LDL R12, [R1+0xdec] ;  /* 0x000dec00010c7983 */ /* 0x002f280000100800 */
[----:B------:R-:W4:Y:S01]  /*131c0*/  LDL R14, [R1+0xdc8] ;  /* 0x000dc800010e7983 */ /* 0x000f220000100800 */
[----:B0-----:R-:W-:-:S05]  /*131d0*/  LOP3.LUT R2, R2, 0x3f, RZ, 0xc0, !PT ;  /* 0x0000003f02027812 */ /* 0x001fca00078ec0ff */
[----:B------:R-:W-:Y:S01]  /*131e0*/  IMAD.SHL.U32 R2, R2, 0x2, RZ ;  /* 0x0000000202027824 */ /* 0x000fe200078e00ff */
[----:B--2---:R0:W-:Y:S04]  /*131f0*/  STS.U16 [R23+UR4+0x6a80], R0 ;  /* 0x006a800017007988 */ /* 0x0041e80008000404 */
[----:B---3--:R-:W-:Y:S04]  /*13200*/  STS.U16 [R23+UR4+0x6b00], R28 ;  /* 0x006b001c17007988 */ /* 0x008fe80008000404 */
[----:B----4-:R-:W-:Y:S04]  /*13210*/  STS.U16 [R23+UR4+0x6b80], R24 ;  /* 0x006b801817007988 */ /* 0x010fe80008000404 */
[----:B------:R1:W-:Y:S04]  /*13220*/  STS.U16 [R23+UR4+0x7a00], R7 ;  /* 0x007a000717007988 */ /* 0x0003e80008000404 */
[----:B------:R-:W-:Y:S04]  /*13230*/  STS.U16 [R23+UR4+0x7a80], R6 ;  /* 0x007a800617007988 */ /* 0x000fe80008000404 */
[----:B------:R2:W-:Y:S04]  /*13240*/  STS.U16 [R23+UR4+0x7b00], R5 ;  /* 0x007b000517007988 */ /* 0x0005e80008000404 */
[----:B------:R3:W-:Y:S01]  /*13250*/  STS.U16 [R23+UR4+0x7b80], R4 ;  /* 0x007b800417007988 */ /* 0x0007e20008000404 */
[----:B0-----:R-:W-:-:S03]  /*13260*/  LOP3.LUT R0, R2, 0x60, RZ, 0x3c, !PT ;  /* 0x0000006002007812 */ /* 0x001fc600078e3cff */
[----:B-1----:R-:W4:Y:S04]  /*13270*/  LDL R7, [R1+0xdcc] ;  /* 0x000dcc0001077983 */ /* 0x002f280000100800 */
[----:B--2---:R-:W2:Y:S04]  /*13280*/  LDL R5, [R1+0x5d4] ;  /* 0x0005d40001057983 */ /* 0x004ea80000100800 */
[----:B---3--:R-:W3:Y:S04]  /*13290*/  LDL.LU R23, [R1+0x1924] ;  /* 0x0019240001177983 */ /* 0x008ee80000300800 */
[----:B------:R-:W4:Y:S04]  /*132a0*/  LDL.LU R4, [R1+0x4a8] ;  /* 0x0004a80001047983 */ /* 0x000f280000300800 */
[----:B------:R0:W-:Y:S04]  /*132b0*/  STS.U16 [R0+UR4+0xc00], R25 ;  /* 0x000c001900007988 */ /* 0x0001e80008000404 */
[----:B------:R1:W-:Y:S04]  /*132c0*/  STS.U16 [R0+UR4+0xc80], R26 ;  /* 0x000c801a00007988 */ /* 0x0003e80008000404 */
[----:B------:R1:W-:Y:S04]  /*132d0*/  STS.U16 [R0+UR4+0xd00], R27 ;  /* 0x000d001b00007988 */ /* 0x0003e80008000404 */
[----:B------:R1:W-:Y:S04]  /*132e0*/  STS.U16 [R0+UR4+0xd80], R29 ;  /* 0x000d801d00007988 */ /* 0x0003e80008000404 */
[----:B------:R1:W-:Y:S04]  /*132f0*/  STS.U16 [R0+UR4+0x1c00], R3 ;  /* 0x001c000300007988 */ /* 0x0003e80008000404 */
[----:B------:R1:W-:Y:S04]  /*13300*/  STS.U16 [R0+UR4+0x1c80], R15 ;  /* 0x001c800f00007988 */ /* 0x0003e80008000404 */
[----:B0-----:R-:W3:Y:S04]  /*13310*/  LDL.LU R25, [R1+0x1920] ;  /* 0x0019200001197983 */ /* 0x001ee80000300800 */
[----:B-1----:R-:W3:Y:S04]  /*13320*/  LDL.LU R26, [R1+0x191c] ;  /* 0x00191c00011a7983 */ /* 0x002ee80000300800 */
[----:B------:R-:W3:Y:S04]  /*13330*/  LDL.LU R27, [R1+0x1918] ;  /* 0x00191800011b7983 */ /* 0x000ee80000300800 */
[----:B------:R-:W3:Y:S04]  /*13340*/  LDL.LU R29, [R1+0x1914] ;  /* 0x00191400011d7983 */ /* 0x000ee80000300800 */
[----:B------:R-:W3:Y:S04]  /*13350*/  LDL.LU R3, [R1+0x1910] ;  /* 0x0019100001037983 */ /* 0x000ee80000300800 */
[----:B------:R-:W2:Y:S04]  /*13360*/  LDL.LU R15, [R1+0x190c] ;  /* 0x00190c00010f7983 */ /* 0x000ea80000300800 */
[----:B------:R0:W-:Y:S01]  /*13370*/  STS.U16 [R0+UR4+0x1d00], R11 ;  /* 0x001d000b00007988 */ /* 0x0001e20008000404 */
[----:B------:R-:W-:-:S02]  /*13380*/  PRMT R9, RZ, 0x7610, R9 ;  /* 0x00007610ff097816 */ /* 0x000fc40000000009 */
[----:B------:R-:W-:Y:S01]  /*13390*/  PRMT R2, RZ, 0x7610, R2 ;  /* 0x00007610ff027816 */ /* 0x000fe20000000002 */
[----:B0-----:R-:W3:Y:S04]  /*133a0*/  LDL R11, [R1+0xde4] ;  /* 0x000de400010b7983 */ /* 0x001ee80000100800 */
[----:B----4-:R0:W-:Y:S02]  /*133b0*/  STS.U16 [R0+UR4+0x1d80], R4 ;  /* 0x001d800400007988 */ /* 0x0101e40008000404 */
[----:B0-----:R-:W-:Y:S02]  /*133c0*/  @!P0 IMAD.MOV.U32 R4, RZ, RZ, R7 ;  /* 0x000000ffff048224 */ /* 0x001fe400078e0007 */
[----:B------:R-:W4:Y:S01]  /*133d0*/  LDL R7, [R1+0xdf4] ;  /* 0x000df40001077983 */ /* 0x000f220000100800 */
[----:B--2---:R-:W-:-:S06]  /*133e0*/  PRMT R15, RZ, 0x7610, R15 ;  /* 0x00007610ff0f7816 */ /* 0x004fcc000000000f */
[----:B------:R0:W2:Y:S02]  /*133f0*/  @!P0 LDG.E.U16 R15, desc[UR8][R4.64] ;  /* 0x00000008040f8981 */ /* 0x0000a4000c1e1500 */
[----:B0-----:R-:W-:Y:S02]  /*13400*/  @!P0 IMAD.MOV.U32 R4, RZ, RZ, R12 ;  /* 0x000000ffff048224 */ /* 0x001fe400078e000c */
[----:B------:R-:W-:-:S05]  /*13410*/  @!P0 IMAD.MOV.U32 R5, RZ, RZ, R14 ;  /* 0x000000ffff058224 */ /* 0x000fca00078e000e */
[----:B------:R0:W3:Y:S04]  /*13420*/  @!P0 LDG.E.U16 R9, desc[UR8][R4.64] ;  /* 0x0000000804098981 */ /* 0x0000e8000c1e1500 */
[----:B------:R-:W0:Y:S04]  /*13430*/  LDL R4, [R1+0xdc4] ;  /* 0x000dc40001047983 */ /* 0x000e280000100800 */
[----:B------:R-:W0:Y:S02]  /*13440*/  LDL R5, [R1+0xde8] ;  /* 0x000de80001057983 */ /* 0x000e240000100800 */
[----:B0-----:R-:W-:-:S04]  /*13450*/  @!P0 LOP3.LUT R5, R5, R4, RZ, 0x3c, !PT ;  /* 0x0000000405058212 */ /* 0x001fc800078e3cff */
[----:B------:R-:W-:-:S04]  /*13460*/  @!P0 LOP3.LUT R4, R5, R4, RZ, 0x3c, !PT ;  /* 0x0000000405048212 */ /* 0x000fc800078e3cff */
[----:B------:R-:W-:-:S05]  /*13470*/  @!P0 LOP3.LUT R5, R5, R4, RZ, 0x3c, !PT ;  /* 0x0000000405058212 */ /* 0x000fca00078e3cff */
[----:B------:R-:W4:Y:S04]  /*13480*/  @!P0 LDG.E.U16 R2, desc[UR8][R4.64] ;  /* 0x0000000804028981 */ /* 0x000f28000c1e1500 */
[----:B--2---:R0:W-:Y:S04]  /*13490*/  STL [R1+0x18], R15 ;  /* 0x0000180f01007387 */ /* 0x0041e80000100800 */
[----:B------:R-:W2:Y:S04]  /*134a0*/  LDL R14, [R1+0xdfc] ;  /* 0x000dfc00010e7983 */ /* 0x000ea80000100800 */
[----:B------:R-:W2:Y:S04]  /*134b0*/  LDL R12, [R1+0xde0] ;  /* 0x000de000010c7983 */ /* 0x000ea80000100800 */
[----:B0-----:R-:W2:Y:S04]  /*134c0*/  LDL R15, [R1+0xdb8] ;  /* 0x000db800010f7983 */ /* 0x001ea80000100800 */
[----:B---3--:R0:W-:Y:S04]  /*134d0*/  STL [R1+0x14], R9 ;  /* 0x0000140901007387 */ /* 0x0081e80000100800 */
[----:B0-----:R-:W3:Y:S04]  /*134e0*/  LDL R9, [R1+0xe04] ;  /* 0x000e040001097983 */ /* 0x001ee80000100800 */
[----:B----4-:R-:W-:Y:S04]  /*134f0*/  STL [R1+0x10], R2 ;  /* 0x0000100201007387 */ /* 0x010fe80000100800 */
[----:B------:R-:W4:Y:S01]  /*13500*/  LDL R5, [R1+0xdc0] ;  /* 0x000dc00001057983 */ /* 0x000f220000100800 */
[----:B------:R-:W-:Y:S01]  /*13510*/  PRMT R10, RZ, 0x7610, R10 ;  /* 0x00007610ff0a7816 */ /* 0x000fe2000000000a */
[----:B------:R-:W-:Y:S01]  /*13520*/  @!P0 IMAD.MOV.U32 R4, RZ, RZ, R11 ;  /* 0x000000ffff048224 */ /* 0x000fe200078e000b */
[----:B------:R-:W-:-:S02]  /*13530*/  PRMT R6, RZ, 0x7610, R6 ;  /* 0x00007610ff067816 */ /* 0x000fc40000000006 */
[----:B------:R-:W-:Y:S02]  /*13540*/  PRMT R13, RZ, 0x7610, R13 ;  /* 0x00007610ff0d7816 */ /* 0x000fe4000000000d */
[----:B------:R-:W-:Y:S01]  /*13550*/  PRMT R8, RZ, 0x7610, R8 ;  /* 0x00007610ff087816 */ /* 0x000fe20000000008 */
[----:B------:R-:W3:Y:S04]  /*13560*/  LDL R11, [R1+0xddc] ;  /* 0x000ddc00010b7983 */ /* 0x000ee80000100800 */
[----:B----4-:R0:W4:Y:S04]  /*13570*/  @!P0 LDG.E.U16 R10, desc[UR8][R4.64] ;  /* 0x00000008040a8981 */ /* 0x010128000c1e1500 */
[----:B------:R-:W2:Y:S01]  /*13580*/  LDL R5, [R1+0xdbc] ;  /* 0x000dbc0001057983 */ /* 0x000ea20000100800 */
[----:B0-----:R-:W-:-:S05]  /*13590*/  @!P0 IMAD.MOV.U32 R4, RZ, RZ, R7 ;  /* 0x000000ffff048224 */ /* 0x001fca00078e0007 */
[----:B--2---:R0:W2:Y:S02]  /*135a0*/  @!P0 LDG.E.U16 R6, desc[UR8][R4.64] ;  /* 0x0000000804068981 */ /* 0x0040a4000c1e1500 */
[----:B0-----:R-:W-:Y:S02]  /*135b0*/  @!P0 IMAD.MOV.U32 R4, RZ, RZ, R14 ;  /* 0x000000ffff048224 */ /* 0x001fe400078e000e */
[----:B------:R-:W-:-:S05]  /*135c0*/  @!P0 IMAD.MOV.U32 R5, RZ, RZ, R15 ;  /* 0x000000ffff058224 */ /* 0x000fca00078e000f */
[----:B------:R3:W2:Y:S02]  /*135d0*/  @!P0 LDG.E.U16 R13, desc[UR8][R4.64] ;  /* 0x00000008040d8981 */ /* 0x0006a4000c1e1500 */
[----:B---3--:R-:W-:Y:S02]  /*135e0*/  @!P0 IMAD.MOV.U32 R4, RZ, RZ, R9 ;  /* 0x000000ffff048224 */ /* 0x008fe400078e0009 */
[----:B------:R-:W-:-:S05]  /*135f0*/  @!P0 IMAD.MOV.U32 R5, RZ, RZ, R12 ;  /* 0x000000ffff058224 */ /* 0x000fca00078e000c */
[----:B------:R0:W3:Y:S04]  /*13600*/  @!P0 LDG.E.U16 R8, desc[UR8][R4.64] ;  /* 0x0000000804088981 */ /* 0x0000e8000c1e1500 */
[----:B----4-:R1:W-:Y:S04]  /*13610*/  STL [R1+0xc], R10 ;  /* 0x00000c0a01007387 */ /* 0x0103e80000100800 */
[----:B------:R-:W4:Y:S04]  /*13620*/  LDL R7, [R1+0xdd8] ;  /* 0x000dd80001077983 */ /* 0x000f280000100800 */
[----:B-1----:R-:W4:Y:S01]  /*13630*/  LDL R10, [R1+0xe0c] ;  /* 0x000e0c00010a7983 */ /* 0x002f220000100800 */
[----:B------:R-:W-:Y:S01]  /*13640*/  PRMT R29, RZ, 0x7610, R29 ;  /* 0x00007610ff1d7816 */ /* 0x000fe2000000001d */
[----:B0-----:R-:W-:-:S02]  /*13650*/  @!P0 IMAD.MOV.U32 R5, RZ, RZ, R11 ;  /* 0x000000ffff058224 */ /* 0x001fc400078e000b */
[----:B--2---:R0:W-:Y:S04]  /*13660*/  STL [R1+0x8], R6 ;  /* 0x0000080601007387 */ /* 0x0041e80000100800 */
[----:B0-----:R-:W2:Y:S04]  /*13670*/  LDL R6, [R1+0xe14] ;  /* 0x000e140001067983 */ /* 0x001ea80000100800 */
[----:B------:R0:W-:Y:S04]  /*13680*/  STL [R1+0x4], R13 ;  /* 0x0000040d01007387 */ /* 0x0001e80000100800 */
[----:B------:R-:W2:Y:S04]  /*13690*/  LDL R12, [R1+0xe1c] ;  /* 0x000e1c00010c7983 */ /* 0x000ea80000100800 */
[----:B------:R-:W2:Y:S04]  /*136a0*/  LDL R9, [R1+0xdd0] ;  /* 0x000dd00001097983 */ /* 0x000ea80000100800 */
[----:B0-----:R-:W2:Y:S04]  /*136b0*/  LDL R13, [R1+0xdd4] ;  /* 0x000dd400010d7983 */ /* 0x001ea80000100800 */
[----:B---3--:R0:W-:Y:S04]  /*136c0*/  STL [R1], R8 ;  /* 0x0000000801007387 */ /* 0x0081e80000100800 */
[----:B------:R-:W3:Y:S04]  /*136d0*/  LDL R11, [R1+0xdf0] ;  /* 0x000df000010b7983 */ /* 0x000ee80000100800 */
[----:B0-----:R-:W3:Y:S01]  /*136e0*/  LDL R8, [R1+0xe24] ;  /* 0x000e240001087983 */ /* 0x001ee20000100800 */
[----:B----4-:R-:W-:-:S03]  /*136f0*/  @!P0 IMAD.MOV.U32 R4, RZ, RZ, R10 ;  /* 0x000000ffff048224 */ /* 0x010fc600078e000a */
[----:B------:R-:W4:Y:S04]  /*13700*/  LDL R10, [R1+0xe2c] ;  /* 0x000e2c00010a7983 */ /* 0x000f280000100800 */
[----:B------:R0:W4:Y:S01]  /*13710*/  @!P0 LDG.E.U16 R29, desc[UR8][R4.64] ;  /* 0x00000008041d8981 */ /* 0x000122000c1e1500 */
[----:B------:R-:W-:Y:S02]  /*13720*/  PRMT R28, RZ, 0x7610, R28 ;  /* 0x00007610ff1c7816 */ /* 0x000fe4000000001c */
[----:B------:R-:W-:Y:S01]  /*13730*/  PRMT R27, RZ, 0x7610, R27 ;  /* 0x00007610ff1b7816 */ /* 0x000fe2000000001b */
[----:B0-----:R-:W-:Y:S01]  /*13740*/  @!P0 IMAD.MOV.U32 R5, RZ, RZ, R7 ;  /* 0x000000ffff058224 */ /* 0x001fe200078e0007 */
[----:B------:R-:W-:Y:S02]  /*13750*/  PRMT R26, RZ, 0x7610, R26 ;  /* 0x00007610ff1a7816 */ /* 0x000fe4000000001a */
[----:B------:R-:W-:Y:S01]  /*13760*/  PRMT R22, RZ, 0x7610, R22 ;  /* 0x00007610ff167816 */ /* 0x000fe20000000016 */
[----:B--2---:R-:W-:-:S05]  /*13770*/  @!P0 IMAD.MOV.U32 R4, RZ, RZ, R6 ;  /* 0x000000ffff048224 */ /* 0x004fca00078e0006 */
[----:B------:R0:W2:Y:S02]  /*13780*/  @!P0 LDG.E.U16 R28, desc[UR8][R4.64] ;  /* 0x00000008041c8981 */ /* 0x0000a4000c1e1500 */
[----:B0-----:R-:W-:Y:S02]  /*13790*/  @!P0 IMAD.MOV.U32 R4, RZ, RZ, R12 ;  /* 0x000000ffff048224 */ /* 0x001fe400078e000c */
[----:B------:R-:W-:-:S05]  /*137a0*/  @!P0 IMAD.MOV.U32 R5, RZ, RZ, R13 ;  /* 0x000000ffff058224 */ /* 0x000fca00078e000d */
[----:B------:R0:W2:Y:S02]  /*137b0*/  @!P0 LDG.E.U16 R27, desc[UR8][R4.64] ;  /* 0x00000008041b8981 */ /* 0x0000a4000c1e1500 */
[----:B0-----:R-:W-:Y:S02]  /*137c0*/  @!P0 IMAD.MOV.U32 R5, RZ, RZ, R9 ;  /* 0x000000ffff058224 */ /* 0x001fe400078e0009 */
[----:B---3--:R-:W-:-:S05]  /*137d0*/  @!P0 IMAD.MOV.U32 R4, RZ, RZ, R8 ;  /* 0x000000ffff048224 */ /* 0x008fca00078e0008 */
[----:B------:R0:W3:Y:S04]  /*137e0*/  @!P0 LDG.E.U16 R26, desc[UR8][R4.64] ;  /* 0x00000008041a8981 */ /* 0x0000e8000c1e1500 */
[----:B----4-:R-:W-:Y:S04]  /*137f0*/  STL [R1+0x18a0], R29 ;  /* 0x0018a01d01007387 */ /* 0x010fe80000100800 */
[----:B------:R-:W4:Y:S04]  /*13800*/  LDL R7, [R1+0xdf8] ;  /* 0x000df80001077983 */ /* 0x000f280000100800 */
[----:B------:R-:W4:Y:S01]  /*13810*/  LDL R6, [R1+0xe34] ;  /* 0x000e340001067983 */ /* 0x000f220000100800 */
[----:B0-----:R-:W-:-:S02]  /*13820*/  @!P0 IMAD.MOV.U32 R4, RZ, RZ, R10 ;  /* 0x000000ffff048224 */ /* 0x001fc400078e000a */
[----:B------:R-:W-:-:S05]  /*13830*/  @!P0 IMAD.MOV.U32 R5, RZ, RZ, R11 ;  /* 0x000000ffff058224 */ /* 0x000fca00078e000b */
[----:B------:R4:W4:Y:S04]  /*13840*/  @!P0 LDG.E.U16 R22, desc[UR8][R4.64] ;  /* 0x0000000804168981 */ /* 0x000928000c1e1500 */
[----:B--2---:R-:W-:Y:S04]  /*13850*/  STL [R1+0x18a8], R28 ;  /* 0x0018a81c01007387 */ /* 0x004fe80000100800 */
[----:B------:R-:W-:Y:S04]  /*13860*/  STL [R1+0x18a4], R27 ;  /* 0x0018a41b01007387 */ /* 0x000fe80000100800 */
[----:B------:R-:W2:Y:S04]  /*13870*/  LDL R9, [R1+0xe00] ;  /* 0x000e000001097983 */ /* 0x000ea80000100800 */
[----:B------:R-:W2:Y:S04]  /*13880*/  LDL R8, [R1+0xe3c] ;  /* 0x000e3c0001087983 */ /* 0x000ea80000100800 */
[----:B---3--:R-:W-:Y:S04]  /*13890*/  STL [R1+0x18ac], R26 ;  /* 0x0018ac1a01007387 */ /* 0x008fe80000100800 */
[----:B------:R-:W3:Y:S04]  /*138a0*/  LDL R13, [R1+0xe08] ;  /* 0x000e0800010d7983 */ /* 0x000ee80000100800 */
[----:B------:R-:W3:Y:S01]  /*138b0*/  LDL R12, [R1+0xe44] ;  /* 0x000e4400010c7983 */ /* 0x000ee20000100800 */
[----:B----4-:R-:W-:-:S02]  /*138c0*/  @!P0 IMAD.MOV.U32 R4, RZ, RZ, R6 ;  /* 0x000000ffff048224 */ /* 0x010fc400078e0006 */
[----:B------:R-:W-:Y:S01]  /*138d0*/  @!P0 IMAD.MOV.U32 R5, RZ, RZ, R7 ;  /* 0x000000ffff058224 */ /* 0x000fe200078e0007 */
[----:B------:R-:W-:Y:S04]  /*138e0*/  STL [R1+0x18b0], R22 ;  /* 0x0018b01601007387 */ /* 0x000fe80000100800 */
[----:B------:R-:W4:Y:S04]  /*138f0*/  LDL R7, [R1+0xe10] ;  /* 0x000e100001077983 */ /* 0x000f280000100800 */
[----:B------:R-:W4:Y:S01]  /*13900*/  LDL R6, [R1+0xe4c] ;  /* 0x000e4c0001067983 */ /* 0x000f220000100800 */
[----:B------:R-:W-:-:S02]  /*13910*/  PRMT R20, RZ, 0x7610, R20 ;  /* 0x00007610ff147816 */ /* 0x000fc40000000014 */
[----:B------:R-:W-:Y:S02]  /*13920*/  PRMT R18, RZ, 0x7610, R18 ;  /* 0x00007610ff127816 */ /* 0x000fe40000000012 */
[----:B------:R-:W-:Y:S02]  /*13930*/  PRMT R16, RZ, 0x7610, R16 ;  /* 0x00007610ff107816 */ /* 0x000fe40000000010 */
[----:B------:R-:W-:Y:S01]  /*13940*/  PRMT R3, RZ, 0x7610, R3 ;  /* 0x00007610ff037816 */ /* 0x000fe20000000003 */
[----:B------:R-:W4:Y:S04]  /*13950*/  LDL R11, [R1+0xe18] ;  /* 0x000e1800010b7983 */ /* 0x000f280000100800 */
[----:B------:R2:W4:Y:S04]  /*13960*/  @!P0 LDG.E.U16 R20, desc[UR8][R4.64] ;  /* 0x0000000804148981 */ /* 0x000528000c1e1500 */
[----:B------:R-:W4:Y:S01]  /*13970*/  LDL R10, [R1+0xe54] ;  /* 0x000e5400010a7983 */ /* 0x000f220000100800 */
[----:B--2---:R-:W-:-:S02]  /*13980*/  @!P0 IMAD.MOV.U32 R5, RZ, RZ, R9 ;  /* 0x000000ffff058224 */ /* 0x004fc400078e0009 */
[----:B------:R-:W-:-:S05]  /*13990*/  @!P0 IMAD.MOV.U32 R4, RZ, RZ, R8 ;  /* 0x000000ffff048224 */ /* 0x000fca00078e0008 */
[----:B------:R3:W2:Y:S02]  /*139a0*/  @!P0 LDG.E.U16 R18, desc[UR8][R4.64] ;  /* 0x0000000804128981 */ /* 0x0006a4000c1e1500 */
[----:B---3--:R-:W-:Y:S02]  /*139b0*/  @!P0 IMAD.MOV.U32 R5, RZ, RZ, R13 ;  /* 0x000000ffff058224 */ /* 0x008fe400078e000d */
[----:B------:R-:W-:-:S05]  /*139c0*/  @!P0 IMAD.MOV.U32 R4, RZ, RZ, R12 ;  /* 0x000000ffff048224 */ /* 0x000fca00078e000c */
[----:B------:R-:W3:Y:S04]  /*139d0*/  @!P0 LDG.E.U16 R16, desc[UR8][R4.64] ;  /* 0x0000000804108981 */ /* 0x000ee8000c1e1500 */
[----:B----4-:R0:W4:Y:S04]  /*139e0*/  @!P0 LDG.E.U16 R3, desc[UR8][R6.64] ;  /* 0x0000000806038981 */ /* 0x010128000c1e1500 */
[----:B------:R-:W-:Y:S04]  /*139f0*/  STL [R1+0x18b4], R20 ;  /* 0x0018b41401007387 */ /* 0x000fe80000100800 */
[----:B------:R-:W4:Y:S04]  /*13a00*/  LDL R9, [R1+0xe20] ;  /* 0x000e200001097983 */ /* 0x000f280000100800 */
[----:B------:R-:W4:Y:S01]  /*13a10*/  LDL R8, [R1+0xe5c] ;  /* 0x000e5c0001087983 */ /* 0x000f220000100800 */
[----:B0-----:R-:W-:-:S02]  /*13a20*/  @!P0 IMAD.MOV.U32 R6, RZ, RZ, R10 ;  /* 0x000000ffff068224 */ /* 0x001fc400078e000a */
[----:B------:R-:W-:Y:S01]  /*13a30*/  @!P0 IMAD.MOV.U32 R7, RZ, RZ, R11 ;  /* 0x000000ffff078224 */ /* 0x000fe200078e000b */
[----:B--2---:R0:W-:Y:S04]  /*13a40*/  STL [R1+0x18b8], R18 ;  /* 0x0018b81201007387 */ /* 0x0041e80000100800 */
[----:B------:R-:W2:Y:S04]  /*13a50*/  LDL R13, [R1+0xe28] ;  /* 0x000e2800010d7983 */ /* 0x000ea80000100800 */
[----:B------:R-:W2:Y:S04]  /*13a60*/  LDL R12, [R1+0xe64] ;  /* 0x000e6400010c7983 */ /* 0x000ea80000100800 */
[----:B---3--:R1:W-:Y:S04]  /*13a70*/  STL [R1+0x18bc], R16 ;  /* 0x0018bc1001007387 */ /* 0x0083e80000100800 */
[----:B----4-:R3:W-:Y:S04]  /*13a80*/  STL [R1+0x18c0], R3 ;  /* 0x0018c00301007387 */ /* 0x0107e80000100800 */
[----:B------:R-:W4:Y:S04]  /*13a90*/  LDL R11, [R1+0xe30] ;  /* 0x000e3000010b7983 */ /* 0x000f280000100800 */
[----:B------:R-:W4:Y:S01]  /*13aa0*/  LDL R10, [R1+0xe6c] ;  /* 0x000e6c00010a7983 */ /* 0x000f220000100800 */
[----:B------:R-:W-:-:S02]  /*13ab0*/  PRMT R4, RZ, 0x7610, R4 ;  /* 0x00007610ff047816 */ /* 0x000fc40000000004 */
[----:B------:R-:W-:-:S04]  /*13ac0*/  PRMT R5, RZ, 0x7610, R5 ;  /* 0x00007610ff057816 */ /* 0x000fc80000000005 */
[----:B------:R0:W3:Y:S04]  /*13ad0*/  @!P0 LDG.E.U16 R4, desc[UR8][R6.64] ;  /* 0x0000000806048981 */ /* 0x0000e8000c1e1500 */
[----:B------:R2:W3:Y:S01]  /*13ae0*/  @!P0 LDG.E.U16 R5, desc[UR8][R8.64] ;  /* 0x0000000808058981 */ /* 0x0004e2000c1e1500 */
[----:B0-----:R-:W-:Y:S02]  /*13af0*/  PRMT R6, RZ, 0x7610, R6 ;  /* 0x00007610ff067816 */ /* 0x001fe40000000006 */
[----:B------:R-:W-:Y:S01]  /*13b00*/  PRMT R7, RZ, 0x7610, R7 ;  /* 0x00007610ff077816 */ /* 0x000fe20000000007 */
[----:B--2---:R-:W-:Y:S02]  /*13b10*/  @!P0 IMAD.MOV.U32 R9, RZ, RZ, R13 ;  /* 0x000000ffff098224 */ /* 0x004fe400078e000d */
[----:B------:R-:W-:-:S05]  /*13b20*/  @!P0 IMAD.MOV.U32 R8, RZ, RZ, R12 ;  /* 0x000000ffff088224 */ /* 0x000fca00078e000c */
[----:B------:R-:W2:Y:S04]  /*13b30*/  @!P0 LDG.E.U16 R6, desc[UR8][R8.64] ;  /* 0x0000000808068981 */ /* 0x000ea8000c1e1500 */
[----:B----4-:R-:W4:Y:S04]  /*13b40*/  @!P0 LDG.E.U16 R7, desc[UR8][R10.64] ;  /* 0x000000080a078981 */ /* 0x010f28000c1e1500 */
[----:B---3--:R0:W-:Y:S04]  /*13b50*/  STL [R1+0x18c4], R4 ;  /* 0x0018c40401007387 */ /* 0x0081e80000100800 */
[----:B------:R-:W3:Y:S04]  /*13b60*/  LDL R18, [R1+0xe38] ;  /* 0x000e380001127983 */ /* 0x000ee80000100800 */
[----:B-1----:R-:W3:Y:S04]  /*13b70*/  LDL R16, [R1+0xe74] ;  /* 0x000e740001107983 */ /* 0x002ee80000100800 */
[----:B------:R-:W-:Y:S04]  /*13b80*/  STL [R1+0x18c8], R5 ;  /* 0x0018c80501007387 */ /* 0x000fe80000100800 */
[----:B------:R-:W3:Y:S04]  /*13b90*/  LDL R13, [R1+0xe58] ;  /* 0x000e5800010d7983 */ /* 0x000ee80000100800 */
[----:B------:R-:W3:Y:S04]  /*13ba0*/  LDL R12, [R1+0xe94] ;  /* 0x000e9400010c7983 */ /* 0x000ee80000100800 */
[----:B------:R-:W3:Y:S04]  /*13bb0*/  LDL R3, [R1+0xeb0] ;  /* 0x000eb00001037983 */ /* 0x000ee80000100800 */
[----:B0-----:R-:W3:Y:S04]  /*13bc0*/  LDL R4, [R1+0xe60] ;  /* 0x000e600001047983 */ /* 0x001ee80000100800 */
[----:B--2---:R0:W-:Y:S04]  /*13bd0*/  STL [R1+0x18cc], R6 ;  /* 0x0018cc0601007387 */ /* 0x0041e80000100800 */
[----:B------:R-:W2:Y:S04]  /*13be0*/  LDL R15, [R1+0xe40] ;  /* 0x000e4000010f7983 */ /* 0x000ea80000100800 */
[----:B------:R-:W2:Y:S04]  /*13bf0*/  LDL R14, [R1+0xe7c] ;  /* 0x000e7c00010e7983 */ /* 0x000ea80000100800 */
[----:B----4-:R-:W-:Y:S04]  /*13c00*/  STL [R1+0x18d0], R7 ;  /* 0x0018d00701007387 */ /* 0x010fe80000100800 */
[----:B0-----:R-:W4:Y:S04]  /*13c10*/  LDL R6, [R1+0xe68] ;  /* 0x000e680001067983 */ /* 0x001f280000100800 */
[----:B------:R-:W4:Y:S01]  /*13c20*/  LDL R5, [R1+0xeac] ;  /* 0x000eac0001057983 */ /* 0x000f220000100800 */
[----:B------:R-:W-:-:S02]  /*13c30*/  PRMT R8, RZ, 0x7610, R8 ;  /* 0x00007610ff087816 */ /* 0x000fc40000000008 */
[----:B------:R-:W-:Y:S01]  /*13c40*/  PRMT R9, RZ, 0x7610, R9 ;  /* 0x00007610ff097816 */ /* 0x000fe20000000009 */
[----:B---3--:R-:W-:Y:S02]  /*13c50*/  @!P0 IMAD.MOV.U32 R11, RZ, RZ, R18 ;  /* 0x000000ffff0b8224 */ /* 0x008fe400078e0012 */
[----:B------:R-:W-:-:S03]  /*13c60*/  @!P0 IMAD.MOV.U32 R10, RZ, RZ, R16 ;  /* 0x000000ffff0a8224 */ /* 0x000fc600078e0010 */
[----:B------:R0:W3:Y:S04]  /*13c70*/  @!P0 LDG.E.U16 R9, desc[UR8][R12.64] ;  /* 0x000000080c098981 */ /* 0x0000e8000c1e1500 */
[----:B------:R1:W3:Y:S01]  /*13c80*/  @!P0 LDG.E.U16 R8, desc[UR8][R10.64] ;  /* 0x000000080a088981 */ /* 0x0002e2000c1e1500 */
[----:B0-----:R-:W-:Y:S01]  /*13c90*/  @!P0 IMAD.MOV.U32 R12, RZ, RZ, R3 ;  /* 0x000000ffff0c8224 */ /* 0x001fe200078e0003 */
[----:B-1----:R-:W-:Y:S01]  /*13ca0*/  PRMT R10, RZ, 0x7610, R10 ;  /* 0x00007610ff0a7816 */ /* 0x002fe2000000000a */
[----:B------:R-:W-:Y:S01]  /*13cb0*/  @!P0 IMAD.MOV.U32 R13, RZ, RZ, R4 ;  /* 0x000000ffff0d8224 */ /* 0x000fe200078e0004 */
[----:B------:R-:W-:-:S04]  /*13cc0*/  PRMT R11, RZ, 0x7610, R11 ;  /* 0x00007610ff0b7816 */ /* 0x000fc8000000000b */
[----:B------:R0:W3:Y:S02]  /*13cd0*/  @!P0 LDG.E.U16 R10, desc[UR8][R12.64] ;  /* 0x000000080c0a8981 */ /* 0x0000e4000c1e1500 */
[----:B0-----:R-:W-:Y:S02]  /*13ce0*/  PRMT R12, RZ, 0x7610, R12 ;  /* 0x00007610ff0c7816 */ /* 0x001fe4000000000c */
[----:B--2---:R4:W2:Y:S02]  /*13cf0*/  @!P0 LDG.E.U16 R11, desc[UR8][R14.64] ;  /* 0x000000080e0b8981 */ /* 0x0048a4000c1e1500 */
[----:B----4-:R-:W-:Y:S02]  /*13d00*/  @!P0 IMAD.MOV.U32 R15, RZ, RZ, R6 ;  /* 0x000000ffff0f8224 */ /* 0x010fe400078e0006 */
[----:B------:R-:W-:-:S05]  /*13d10*/  @!P0 IMAD.MOV.U32 R14, RZ, RZ, R5 ;  /* 0x000000ffff0e8224 */ /* 0x000fca00078e0005 */
[----:B------:R-:W4:Y:S04]  /*13d20*/  @!P0 LDG.E.U16 R12, desc[UR8][R14.64] ;  /* 0x000000080e0c8981 */ /* 0x000f28000c1e1500 */
[----:B---3--:R-:W-:Y:S04]  /*13d30*/  STL [R1+0x18d4], R8 ;  /* 0x0018d40801007387 */ /* 0x008fe80000100800 */
[----:B------:R-:W-:Y:S04]  /*13d40*/  STL [R1+0x18d8], R9 ;  /* 0x0018d80901007387 */ /* 0x000fe80000100800 */
[----:B------:R-:W3:Y:S04]  /*13d50*/  LDL R4, [R1+0xe70] ;  /* 0x000e700001047983 */ /* 0x000ee80000100800 */
[----:B------:R-:W3:Y:S04]  /*13d60*/  LDL R3, [R1+0xea8] ;  /* 0x000ea80001037983 */ /* 0x000ee80000100800 */
[----:B------:R0:W-:Y:S04]  /*13d70*/  STL [R1+0x18dc], R10 ;  /* 0x0018dc0a01007387 */ /* 0x0001e80000100800 */
[----:B------:R-:W3:Y:S04]  /*13d80*/  LDL R18, [R1+0xe78] ;  /* 0x000e780001127983 */ /* 0x000ee80000100800 */
[----:B------:R-:W3:Y:S04]  /*13d90*/  LDL R16, [R1+0xea4] ;  /* 0x000ea40001107983 */ /* 0x000ee80000100800 */
[----:B--2---:R-:W-:Y:S04]  /*13da0*/  STL [R1+0x18e0], R11 ;  /* 0x0018e00b01007387 */ /* 0x004fe80000100800 */
[----:B0-----:R-:W2:Y:S04]  /*13db0*/  LDL R10, [R1+0xe48] ;  /* 0x000e4800010a7983 */ /* 0x001ea80000100800 */
[----:B------:R-:W2:Y:S04]  /*13dc0*/  LDL R9, [R1+0xe84] ;  /* 0x000e840001097983 */ /* 0x000ea80000100800 */
[----:B------:R-:W2:Y:S04]  /*13dd0*/  LDL R8, [R1+0xe80] ;  /* 0x000e800001087983 */ /* 0x000ea80000100800 */
[----:B------:R-:W2:Y:S04]  /*13de0*/  LDL R7, [R1+0xea0] ;  /* 0x000ea00001077983 */ /* 0x000ea80000100800 */
[----:B----4-:R-:W-:Y:S04]  /*13df0*/  STL [R1+0x18e4], R12 ;  /* 0x0018e40c01007387 */ /* 0x010fe80000100800 */
[----:B------:R-:W4:Y:S04]  /*13e00*/  LDL R6, [R1+0xe88] ;  /* 0x000e880001067983 */ /* 0x000f280000100800 */
[----:B------:R-:W4:Y:S01]  /*13e10*/  LDL R5, [R1+0xe9c] ;  /* 0x000e9c0001057983 */ /* 0x000f220000100800 */
[----:B------:R-:W-:Y:S01]  /*13e20*/  PRMT R13, RZ, 0x7610, R13 ;  /* 0x00007610ff0d7816 */ /* 0x000fe2000000000d */
[----:B---3--:R-:W-:-:S02]  /*13e30*/  @!P0 IMAD.MOV.U32 R15, RZ, RZ, R4 ;  /* 0x000000ffff0f8224 */ /* 0x008fc400078e0004 */
[----:B------:R-:W-:Y:S01]  /*13e40*/  @!P0 IMAD.MOV.U32 R14, RZ, RZ, R3 ;  /* 0x000000ffff0e8224 */ /* 0x000fe200078e0003 */
[----:B------:R-:W-:Y:S02]  /*13e50*/  PRMT R17, RZ, 0x7610, R17 ;  /* 0x00007610ff117816 */ /* 0x000fe40000000011 */
[----:B------:R-:W-:Y:S02]  /*13e60*/  PRMT R19, RZ, 0x7610, R19 ;  /* 0x00007610ff137816 */ /* 0x000fe40000000013 */
[----:B------:R-:W-:Y:S02]  /*13e70*/  PRMT R21, RZ, 0x7610, R21 ;  /* 0x00007610ff157816 */ /* 0x000fe40000000015 */
[----:B------:R-:W-:Y:S01]  /*13e80*/  PRMT R23, RZ, 0x7610, R23 ;  /* 0x00007610ff177816 */ /* 0x000fe20000000017 */
[----:B------:R0:W3:Y:S04]  /*13e90*/  @!P0 LDG.E.U16 R13, desc[UR8][R14.64] ;  /* 0x000000080e0d8981 */ /* 0x0000e8000c1e1500 */
[----:B------:R-:W3:Y:S04]  /*13ea0*/  LDL R4, [R1+0xe50] ;  /* 0x000e500001047983 */ /* 0x000ee80000100800 */
[----:B------:R-:W3:Y:S01]  /*13eb0*/  LDL R3, [R1+0xe8c] ;  /* 0x000e8c0001037983 */ /* 0x000ee20000100800 */
[----:B0-----:R-:W-:-:S02]  /*13ec0*/  @!P0 IMAD.MOV.U32 R14, RZ, RZ, R16 ;  /* 0x000000ffff0e8224 */ /* 0x001fc400078e0010 */
[----:B------:R-:W-:-:S05]  /*13ed0*/  @!P0 IMAD.MOV.U32 R15, RZ, RZ, R18 ;  /* 0x000000ffff0f8224 */ /* 0x000fca00078e0012 */
[----:B------:R2:W3:Y:S02]  /*13ee0*/  @!P0 LDG.E.U16 R17, desc[UR8][R14.64] ;  /* 0x000000080e118981 */ /* 0x0004e4000c1e1500 */
[----:B--2---:R-:W-:Y:S02]  /*13ef0*/  @!P0 IMAD.MOV.U32 R15, RZ, RZ, R10 ;  /* 0x000000ffff0f8224 */ /* 0x004fe400078e000a */
[----:B------:R-:W-:-:S05]  /*13f00*/  @!P0 IMAD.MOV.U32 R14, RZ, RZ, R9 ;  /* 0x000000ffff0e8224 */ /* 0x000fca00078e0009 */
[----:B------:R0:W2:Y:S02]  /*13f10*/  @!P0 LDG.E.U16 R19, desc[UR8][R14.64] ;  /* 0x000000080e138981 */ /* 0x0000a4000c1e1500 */
[----:B0-----:R-:W-:Y:S02]  /*13f20*/  @!P0 IMAD.MOV.U32 R14, RZ, RZ, R7 ;  /* 0x000000ffff0e8224 */ /* 0x001fe400078e0007 */
[----:B------:R-:W-:-:S05]  /*13f30*/  @!P0 IMAD.MOV.U32 R15, RZ, RZ, R8 ;  /* 0x000000ffff0f8224 */ /* 0x000fca00078e0008 */
[----:B------:R4:W2:Y:S02]  /*13f40*/  @!P0 LDG.E.U16 R21, desc[UR8][R14.64] ;  /* 0x000000080e158981 */ /* 0x0008a4000c1e1500 */
[----:B----4-:R-:W-:Y:S02]  /*13f50*/  @!P0 IMAD.MOV.U32 R14, RZ, RZ, R5 ;  /* 0x000000ffff0e8224 */ /* 0x010fe400078e0005 */
[----:B------:R-:W-:-:S05]  /*13f60*/  @!P0 IMAD.MOV.U32 R15, RZ, RZ, R6 ;  /* 0x000000ffff0f8224 */ /* 0x000fca00078e0006 */
[----:B------:R0:W4:Y:S01]  /*13f70*/  @!P0 LDG.E.U16 R23, desc[UR8][R14.64] ;  /* 0x000000080e178981 */ /* 0x000122000c1e1500 */
[----:B------:R-:W-:-:S03]  /*13f80*/  PRMT R24, RZ, 0x7610, R24 ;  /* 0x00007610ff187816 */ /* 0x000fc60000000018 */
[----:B---3--:R-:W-:Y:S01]  /*13f90*/  STL [R1+0x18e8], R13 ;  /* 0x0018e80d01007387 */ /* 0x008fe20000100800 */
[----:B0-----:R-:W-:Y:S02]  /*13fa0*/  @!P0 IMAD.MOV.U32 R14, RZ, RZ, R3 ;  /* 0x000000ffff0e8224 */ /* 0x001fe400078e0003 */
[----:B------:R-:W-:-:S05]  /*13fb0*/  @!P0 IMAD.MOV.U32 R15, RZ, RZ, R4 ;  /* 0x000000ffff0f8224 */ /* 0x000fca00078e0004 */
[----:B------:R-:W3:Y:S04]  /*13fc0*/  @!P0 LDG.E.U16 R24, desc[UR8][R14.64] ;  /* 0x000000080e188981 */ /* 0x000ee8000c1e1500 */
[----:B------:R-:W-:Y:S04]  /*13fd0*/  STL [R1+0x18ec], R17 ;  /* 0x0018ec1101007387 */ /* 0x000fe80000100800 */
[----:B--2---:R-:W-:Y:S04]  /*13fe0*/  STL [R1+0x18f0], R19 ;  /* 0x0018f01301007387 */ /* 0x004fe80000100800 */
[----:B------:R-:W-:Y:S04]  /*13ff0*/  STL [R1+0x18f4], R21 ;  /* 0x0018f41501007387 */ /* 0x000fe80000100800 */
[----:B----4-:R0:W-:Y:S04]  /*14000*/  STL [R1+0x18f8], R23 ;  /* 0x0018f81701007387 */ /* 0x0101e80000100800 */
[----:B------:R-:W2:Y:S04]  /*14010*/  LDL R22, [R1+0xe90] ;  /* 0x000e900001167983 */ /* 0x000ea80000100800 */
[----:B------:R-:W4:Y:S04]  /*14020*/  LDL R20, [R1+0xe98] ;  /* 0x000e980001147983 */ /* 0x000f280000100800 */
[----:B0-----:R-:W4:Y:S04]  /*14030*/  LDL.LU R23, [R1+0x4f8] ;  /* 0x0004f80001177983 */ /* 0x001f280000300800 */
        /* <DEDUP_REMOVED lines=17> */
[----:B------:R-:W-:-:S03]  /*14150*/  PRMT R25, RZ, 0x7610, R25 ;  /* 0x00007610ff197816 */ /* 0x000fc60000000019 */
[----:B------:R-:W4:Y:S04]  /*14160*/  LDL.LU R29, [R1+0x4c] ;  /* 0x00004c00011d7983 */ /* 0x000f280000300800 */
[----:B---3--:R0:W-:Y:S04]  /*14170*/  STL [R1+0x18fc], R24 ;  /* 0x0018fc1801007387 */ /* 0x0081e80000100800 */
[----:B0-----:R-:W3:Y:S01]  /*14180*/  LDL.LU R24, [R1+0x500] ;  /* 0x0005000001187983 */ /* 0x001ee20000300800 */
[----:B--2---:R-:W-:Y:S02]  /*14190*/  @!P0 IMAD.MOV.U32 R15, RZ, RZ, R22 ;  /* 0x000000ffff0f8224 */ /* 0x004fe400078e0016 */
[----:B----4-:R-:W-:-:S02]  /*141a0*/  @!P0 IMAD.MOV.U32 R14, RZ, RZ, R20 ;  /* 0x000000ffff0e8224 */ /* 0x010fc400078e0014 */
[----:B------:R-:W2:Y:S04]  /*141b0*/  LDL.LU R20, [R1+0x44] ;  /* 0x0000440001147983 */ /* 0x000ea80000300800 */
[----:B------:R-:W4:Y:S04]  /*141c0*/  LDL.LU R22, [R1+0x3c] ;  /* 0x00003c0001167983 */ /* 0x000f280000300800 */
[----:B------:R-:W4:Y:S04]  /*141d0*/  LDL.LU R26, [R1+0x5c4] ;  /* 0x0005c400011a7983 */ /* 0x000f280000300800 */
[----:B------:R-:W4:Y:S04]  /*141e0*/  LDL.LU R27, [R1+0x5c0] ;  /* 0x0005c000011b7983 */ /* 0x000f280000300800 */
[----:B------:R-:W2:Y:S04]  /*141f0*/  @!P0 LDG.E.U16 R25, desc[UR8][R14.64] ;  /* 0x000000080e198981 */ /* 0x000ea8000c1e1500 */
[----:B------:R-:W3:Y:S04]  /*14200*/  LDL.LU R14, [R1+0x510] ;  /* 0x00051000010e7983 */ /* 0x000ee80000300800 */
[----:B------:R-:W4:Y:S04]  /*14210*/  LDL.LU R15, [R1+0x508] ;  /* 0x00050800010f7983 */ /* 0x000f280000300800 */
[----:B---3--:R-:W-:Y:S04]  /*14220*/  STS.U16 [R0+UR4+0x2c00], R14 ;  /* 0x002c000e00007988 */ /* 0x008fe80008000404 */
[----:B----4-:R-:W-:Y:S04]  /*14230*/  STS.U16 [R0+UR4+0x2c80], R15 ;  /* 0x002c800f00007988 */ /* 0x010fe80008000404 */
[----:B------:R-:W-:Y:S04]  /*14240*/  STS.U16 [R0+UR4+0x2d00], R24 ;  /* 0x002d001800007988 */ /* 0x000fe80008000404 */
[----:B------:R-:W-:Y:S04]  /*14250*/  STS.U16 [R0+UR4+0x2d80], R23 ;  /* 0x002d801700007988 */ /* 0x000fe80008000404 */
[----:B------:R-:W-:Y:S04]  /*14260*/  STS.U16 [R0+UR4+0x3c00], R21 ;  /* 0x003c001500007988 */ /* 0x000fe80008000404 */
[----:B------:R-:W-:Y:S04]  /*14270*/  STS.U16 [R0+UR4+0x3c80], R19 ;  /* 0x003c801300007988 */ /* 0x000fe80008000404 */
[----:B------:R-:W-:Y:S04]  /*14280*/  STS.U16 [R0+UR4+0x3d00], R17 ;  /* 0x003d001100007988 */ /* 0x000fe80008000404 */
[----:B------:R0:W-:Y:S04]  /*14290*/  STS.U16 [R0+UR4+0x3d80], R28 ;  /* 0x003d801c00007988 */ /* 0x0001e80008000404 */
        /* <DEDUP_REMOVED lines=12> */
[----:B--2---:R-:W-:Y:S04]  /*14360*/  STL [R1+0x1900], R25 ;  /* 0x0019001901007387 */ /* 0x004fe80000100800 */
[----:B------:R-:W-:Y:S04]  /*14370*/  STS.U16 [R0+UR4+0x7c00], R18 ;  /* 0x007c001200007988 */ /* 0x000fe80008000404 */
[----:B0-----:R-:W2:Y:S04]  /*14380*/  LDL.LU R28, [R1+0x5bc] ;  /* 0x0005bc00011c7983 */ /* 0x001ea80000300800 */
[----:B------:R0:W-:Y:S04]  /*14390*/  STS.U16 [R0+UR4+0x7c80], R29 ;  /* 0x007c801d00007988 */ /* 0x0001e80008000404 */
[----:B------:R-:W-:Y:S04]  /*143a0*/  STS.U16 [R0+UR4+0x7d00], R20 ;  /* 0x007d001400007988 */ /* 0x000fe80008000404 */
[----:B------:R-:W-:Y:S04]  /*143b0*/  STS.U16 [R0+UR4+0x7d80], R22 ;  /* 0x007d801600007988 */ /* 0x000fe80008000404 */
[----:B0-----:R-:W3:Y:S04]  /*143c0*/  LDL.LU R29, [R1+0x5b8] ;  /* 0x0005b800011d7983 */ /* 0x001ee80000300800 */
[----:B------:R0:W-:Y:S04]  /*143d0*/  STL [R1+0x1904], R0 ;  /* 0x0019040001007387 */ /* 0x0001e80000100800 */
[----:B0-----:R-:W4:Y:S01]  /*143e0*/  LDL.LU R0, [R1+0x578] ;  /* 0x0005780001007983 */ /* 0x001f220000300800 */
[----:B------:R-:W0:Y:S02]  /*143f0*/  S2R R2, SR_TID.X ;  /* 0x0000000000027919 */ /* 0x000e240000002100 */
[----:B0-----:R-:W-:Y:S01]  /*14400*/  LOP3.LUT R2, R2, 0x3f, RZ, 0xc0, !PT ;  /* 0x0000003f02027812 */ /* 0x001fe200078ec0ff */
[----:B----4-:R0:W-:Y:S04]  /*14410*/  STL [R1+0x1908], R0 ;  /* 0x0019080001007387 */ /* 0x0101e80000100800 */
[----:B0-----:R-:W4:Y:S01]  /*14420*/  LDL.LU R0, [R1+0x580] ;  /* 0x0005800001007983 */ /* 0x001f220000300800 */
[----:B------:R-:W-:-:S03]  /*14430*/  IMAD.SHL.U32 R2, R2, 0x2, RZ ;  /* 0x0000000202027824 */ /* 0x000fc600078e00ff */
[----:B------:R-:W4:Y:S04]  /*14440*/  LDL.LU R25, [R1+0x570] ;  /* 0x0005700001197983 */ /* 0x000f280000300800 */
[----:B------:R-:W4:Y:S04]  /*14450*/  LDL.LU R24, [R1+0x568] ;  /* 0x0005680001187983 */ /* 0x000f280000300800 */
[----:B------:R-:W4:Y:S04]  /*14460*/  LDL.LU R23, [R1+0x4f0] ;  /* 0x0004f00001177983 */ /* 0x000f280000300800 */
[----:B------:R-:W4:Y:S01]  /*14470*/  LDL.LU R21, [R1+0x4e8] ;  /* 0x0004e80001157983 */ /* 0x000f220000300800 */
[----:B------:R-:W-:-:S03]  /*14480*/  LOP3.LUT R14, R2, 0x70, RZ, 0x3c, !PT ;  /* 0x00000070020e7812 */ /* 0x000fc600078e3cff */
[----:B------:R-:W4:Y:S04]  /*14490*/  LDL.LU R19, [R1+0x4e0] ;  /* 0x0004e00001137983 */ /* 0x000f280000300800 */
[----:B------:R-:W-:Y:S04]  /*144a0*/  STS.U16 [R14+UR4+0xe00], R26 ;  /* 0x000e001a0e007988 */ /* 0x000fe80008000404 */
[----:B------:R0:W-:Y:S04]  /*144b0*/  STS.U16 [R14+UR4+0xe80], R27 ;  /* 0x000e801b0e007988 */ /* 0x0001e80008000404 */
        /* <DEDUP_REMOVED lines=18> */
[----:B--2---:R0:W-:Y:S04]  /*145e0*/  STS.U16 [R14+UR4+0xf00], R28 ;  /* 0x000f001c0e007988 */ /* 0x0041e80008000404 */
[----:B------:R-:W2:Y:S04]  /*145f0*/  LDL.LU R26, [R1+0x30] ;  /* 0x00003000011a7983 */ /* 0x000ea80000300800 */
[----:B---3--:R1:W-:Y:S04]  /*14600*/  STS.U16 [R14+UR4+0xf80], R29 ;  /* 0x000f801d0e007988 */ /* 0x0083e80008000404 */
[----:B0-----:R-:W3:Y:S04]  /*14610*/  LDL.LU R28, [R1+0x2c] ;  /* 0x00002c00011c7983 */ /* 0x001ee80000300800 */
[----:B------:R-:W3:Y:S04]  /*14620*/  LDL.LU R2, [R1+0x20] ;  /* 0x0000200001027983 */ /* 0x000ee80000300800 */
[----:B-1----:R-:W3:Y:S04]  /*14630*/  LDL.LU R29, [R1+0x18] ;  /* 0x00001800011d7983 */ /* 0x002ee80000300800 */
[----:B----4-:R0:W-:Y:S04]  /*14640*/  STS.U16 [R14+UR4+0x1e00], R0 ;  /* 0x001e00000e007988 */ /* 0x0101e80008000404 */
[----:B0-----:R-:W4:Y:S04]  /*14650*/  LDL.LU R0, [R1+0x1908] ;  /* 0x0019080001007983 */ /* 0x001f280000300800 */
[----:B----4-:R0:W-:Y:S04]  /*14660*/  STS.U16 [R14+UR4+0x1e80], R0 ;  /* 0x001e80000e007988 */ /* 0x0101e80008000404 */
[----:B------:R1:W-:Y:S04]  /*14670*/  STS.U16 [R14+UR4+0x1f00], R25 ;  /* 0x001f00190e007988 */ /* 0x0003e80008000404 */
[----:B------:R4:W-:Y:S04]  /*14680*/  STS.U16 [R14+UR4+0x1f80], R24 ;  /* 0x001f80180e007988 */ /* 0x0009e80008000404 */
[----:B------:R2:W-:Y:S04]  /*14690*/  STS.U16 [R14+UR4+0x2e00], R23 ;  /* 0x002e00170e007988 */ /* 0x0005e80008000404 */
[----:B------:R3:W-:Y:S04]  /*146a0*/  STS.U16 [R14+UR4+0x2e80], R21 ;  /* 0x002e80150e007988 */ /* 0x0007e80008000404 */
[----:B------:R3:W-:Y:S04]  /*146b0*/  STS.U16 [R14+UR4+0x2f00], R19 ;  /* 0x002f00130e007988 */ /* 0x0007e80008000404 */
[----:B0-----:R-:W3:Y:S04]  /*146c0*/  LDL.LU R0, [R1+0x1904] ;  /* 0x0019040001007983 */ /* 0x001ee80000300800 */
[----:B-1----:R-:W3:Y:S04]  /*146d0*/  LDL.LU R25, [R1+0x1900] ;  /* 0x0019000001197983 */ /* 0x002ee80000300800 */
[----:B----4-:R-:W4:Y:S04]  /*146e0*/  LDL.LU R24, [R1+0x18fc] ;  /* 0x0018fc0001187983 */ /* 0x010f280000300800 */
[----:B--2---:R-:W2:Y:S04]  /*146f0*/  LDL.LU R23, [R1+0x18f8] ;  /* 0x0018f80001177983 */ /* 0x004ea80000300800 */
        /* <DEDUP_REMOVED lines=8> */
[----:B0-----:R-:W2:Y:S04]  /*14780*/  LDL.LU R27, [R1+0x14] ;  /* 0x00001400011b7983 */ /* 0x001ea80000300800 */
[----:B-1----:R-:W3:Y:S04]  /*14790*/  LDL.LU R17, [R1+0x18ec] ;  /* 0x0018ec0001117983 */ /* 0x002ee80000300800 */
[----:B------:R-:W4:Y:S04]  /*147a0*/  LDL.LU R13, [R1+0x18e8] ;  /* 0x0018e800010d7983 */ /* 0x000f280000300800 */
[----:B------:R-:W3:Y:S04]  /*147b0*/  LDL.LU R12, [R1+0x18e4] ;  /* 0x0018e400010c7983 */ /* 0x000ee80000300800 */
[----:B------:R-:W4:Y:S04]  /*147c0*/  LDL.LU R11, [R1+0x18e0] ;  /* 0x0018e000010b7983 */ /* 0x000f280000300800 */
[----:B------:R-:W3:Y:S04]  /*147d0*/  LDL.LU R10, [R1+0x18dc] ;  /* 0x0018dc00010a7983 */ /* 0x000ee80000300800 */
[----:B------:R0:W-:Y:S04]  /*147e0*/  STS.U16 [R14+UR4+0x4e80], R9 ;  /* 0x004e80090e007988 */ /* 0x0001e80008000404 */
[----:B------:R1:W-:Y:S04]  /*147f0*/  STS.U16 [R14+UR4+0x4f00], R8 ;  /* 0x004f00080e007988 */ /* 0x0003e80008000404 */
[----:B------:R1:W-:Y:S04]  /*14800*/  STS.U16 [R14+UR4+0x4f80], R7 ;  /* 0x004f80070e007988 */ /* 0x0003e80008000404 */
[----:B------:R1:W-:Y:S04]  /*14810*/  STS.U16 [R14+UR4+0x5e00], R6 ;  /* 0x005e00060e007988 */ /* 0x0003e80008000404 */
[----:B------:R1:W-:Y:S04]  /*14820*/  STS.U16 [R14+UR4+0x5e80], R5 ;  /* 0x005e80050e007988 */ /* 0x0003e80008000404 */
[----:B------:R1:W-:Y:S04]  /*14830*/  STS.U16 [R14+UR4+0x5f00], R4 ;  /* 0x005f00040e007988 */ /* 0x0003e80008000404 */
[----:B0-----:R-:W2:Y:S04]  /*14840*/  LDL.LU R9, [R1+0x18d8] ;  /* 0x0018d80001097983 */ /* 0x001ea80000300800 */
[----:B-1----:R-:W4:Y:S04]  /*14850*/  LDL.LU R8, [R1+0x18d4] ;  /* 0x0018d40001087983 */ /* 0x002f280000300800 */
[----:B------:R-:W4:Y:S04]  /*14860*/  LDL.LU R7, [R1+0x18d0] ;  /* 0x0018d00001077983 */ /* 0x000f280000300800 */
[----:B------:R-:W4:Y:S04]  /*14870*/  LDL.LU R6, [R1+0x18cc] ;  /* 0x0018cc0001067983 */ /* 0x000f280000300800 */
[----:B------:R-:W3:Y:S04]  /*14880*/  LDL.LU R5, [R1+0x18c8] ;  /* 0x0018c80001057983 */ /* 0x000ee80000300800 */
        /* <DEDUP_REMOVED lines=10> */
[----:B------:R-:W3:Y:S04]  /*14930*/  LDL.LU R15, [R1] ;  /* 0x00000000010f7983 */ /* 0x000ee80000300800 */
[----:B------:R-:W3:Y:S04]  /*14940*/  LDL.LU R20, [R1+0x18b4] ;  /* 0x0018b40001147983 */ /* 0x000ee80000300800 */
[----:B------:R-:W3:Y:S04]  /*14950*/  LDL.LU R22, [R1+0x18b0] ;  /* 0x0018b00001167983 */ /* 0x000ee80000300800 */
[----:B------:R0:W-:Y:S04]  /*14960*/  STS.U16 [R14+UR4+0x7e80], R26 ;  /* 0x007e801a0e007988 */ /* 0x0001e80008000404 */
[----:B------:R1:W-:Y:S04]  /*14970*/  STS.U16 [R14+UR4+0x7f00], R28 ;  /* 0x007f001c0e007988 */ /* 0x0003e80008000404 */
[----:B0-----:R-:W3:Y:S04]  /*14980*/  LDL.LU R26, [R1+0x18ac] ;  /* 0x0018ac00011a7983 */ /* 0x001ee80000300800 */
[----:B-1----:R-:W3:Y:S04]  /*14990*/  LDL.LU R28, [R1+0x18a8] ;  /* 0x0018a800011c7983 */ /* 0x002ee80000300800 */
[----:B------:R0:W-:Y:S02]  /*149a0*/  STS.U16 [R14+UR4+0x7f80], R2 ;  /* 0x007f80020e007988 */ /* 0x0001e40008000404 */
[----:B0-----:R-:W0:Y:S02]  /*149b0*/  S2R R2, SR_TID.X ;  /* 0x0000000000027919 */ /* 0x001e240000002100 */
[----:B0-----:R-:W-:-:S05]  /*149c0*/  LOP3.LUT R2, R2, 0x3f, RZ, 0xc0, !PT ;  /* 0x0000003f02027812 */ /* 0x001fca00078ec0ff */
[----:B------:R-:W-:-:S05]  /*149d0*/  IMAD.SHL.U32 R2, R2, 0x2, RZ ;  /* 0x0000000202027824 */ /* 0x000fca00078e00ff */
[----:B------:R0:W-:Y:S02]  /*149e0*/  STS.U16 [R2+UR4+0x8000], R29 ;  /* 0x0080001d02007988 */ /* 0x0001e40008000404 */
[----:B0-----:R-:W-:Y:S02]  /*149f0*/  LOP3.LUT R29, R2, 0x10, RZ, 0x3c, !PT ;  /* 0x00000010021d7812 */ /* 0x001fe400078e3cff */
[----:B--2---:R-:W-:Y:S04]  /*14a00*/  STS.U16 [R2+UR4+0x8c00], R9 ;  /* 0x008c000902007988 */ /* 0x004fe80008000404 */
[----:B----4-:R-:W-:Y:S04]  /*14a10*/  STS.U16 [R2+UR4+0x8800], R4 ;  /* 0x0088000402007988 */ /* 0x010fe80008000404 */
[----:B---3--:R0:W-:Y:S04]  /*14a20*/  STS.U16 [R2+UR4+0x8400], R28 ;  /* 0x0084001c02007988 */ /* 0x0081e80008000404 */
[----:B------:R1:W-:Y:S04]  /*14a30*/  STS.U16 [R29+UR4+0x8080], R27 ;  /* 0x0080801b1d007988 */ /* 0x0003e80008000404 */
[----:B0-----:R-:W2:Y:S04]  /*14a40*/  LDL.LU R28, [R1+0x10] ;  /* 0x00001000011c7983 */ /* 0x001ea80000300800 */
[----:B------:R-:W3:Y:S04]  /*14a50*/  LDL.LU R4, [R1+0x4] ;  /* 0x0000040001047983 */ /* 0x000ee80000300800 */
[----:B------:R-:W4:Y:S04]  /*14a60*/  LDL.LU R2, [R1+0xc] ;  /* 0x00000c0001027983 */ /* 0x000f280000300800 */
[----:B------:R-:W3:Y:S04]  /*14a70*/  LDL.LU R9, [R1+0x8] ;  /* 0x0000080001097983 */ /* 0x000ee80000300800 */
[----:B-1----:R-:W2:Y:S04]  /*14a80*/  LDL.LU R27, [R1+0x18a4] ;  /* 0x0018a400011b7983 */ /* 0x002ea80000300800 */
[----:B--2---:R-:W-:Y:S04]  /*14a90*/  STS.U16 [R29+UR4+0x8480], R27 ;  /* 0x0084801b1d007988 */ /* 0x004fe80008000404 */
[----:B------:R-:W-:Y:S04]  /*14aa0*/  STS.U16 [R29+UR4+0x8880], R5 ;  /* 0x008880051d007988 */ /* 0x000fe80008000404 */
[----:B------:R0:W-:Y:S04]  /*14ab0*/  STS.U16 [R29+UR4+0x8c80], R10 ;  /* 0x008c800a1d007988 */ /* 0x0001e80008000404 */
[----:B0-----:R-:W2:Y:S01]  /*14ac0*/  LDL.LU R29, [R1+0x18a0] ;  /* 0x0018a000011d7983 */ /* 0x001ea20000300800 */
[----:B------:R-:W0:Y:S02]  /*14ad0*/  S2R R27, SR_TID.X ;  /* 0x00000000001b7919 */ /* 0x000e240000002100 */
[----:B0-----:R-:W-:-:S05]  /*14ae0*/  LOP3.LUT R27, R27, 0x3f, RZ, 0xc0, !PT ;  /* 0x0000003f1b1b7812 */ /* 0x001fca00078ec0ff */
[----:B------:R-:W-:-:S05]  /*14af0*/  IMAD.SHL.U32 R5, R27, 0x2, RZ ;  /* 0x000000021b057824 */ /* 0x000fca00078e00ff */
[----:B------:R-:W-:-:S05]  /*14b00*/  LOP3.LUT R5, R5, 0x20, RZ, 0x3c, !PT ;  /* 0x0000002005057812 */ /* 0x000fca00078e3cff */
[----:B------:R0:W-:Y:S02]  /*14b10*/  STS.U16 [R5+UR4+0x8100], R28 ;  /* 0x0081001c05007988 */ /* 0x0001e40008000404 */
[----:B0-----:R-:W0:Y:S01]  /*14b20*/  S2R R28, SR_TID.X ;  /* 0x00000000001c7919 */ /* 0x001e220000002100 */
[----:B------:R-:W-:Y:S01]  /*14b30*/  IMAD.SHL.U32 R27, R27, 0x2, RZ ;  /* 0x000000021b1b7824 */ /* 0x000fe200078e00ff */
[----:B------:R-:W-:Y:S04]  /*14b40*/  STS.U16 [R5+UR4+0x8500], R26 ;  /* 0x0085001a05007988 */ /* 0x000fe80008000404 */
[----:B------:R-:W-:Y:S01]  /*14b50*/  STS.U16 [R5+UR4+0x8900], R6 ;  /* 0x0089000605007988 */ /* 0x000fe20008000404 */
[----:B------:R-:W-:-:S03]  /*14b60*/  LOP3.LUT R27, R27, 0x30, RZ, 0x3c, !PT ;  /* 0x000000301b1b7812 */ /* 0x000fc600078e3cff */
[----:B------:R-:W-:Y:S04]  /*14b70*/  STS.U16 [R5+UR4+0x8d00], R12 ;  /* 0x008d000c05007988 */ /* 0x000fe80008000404 */
[----:B----4-:R1:W-:Y:S04]  /*14b80*/  STS.U16 [R27+UR4+0x8180], R2 ;  /* 0x008180021b007988 */ /* 0x0103e80008000404 */
[----:B------:R-:W-:Y:S04]  /*14b90*/  STS.U16 [R27+UR4+0x8580], R22 ;  /* 0x008580161b007988 */ /* 0x000fe80008000404 */
[----:B------:R-:W-:Y:S04]  /*14ba0*/  STS.U16 [R27+UR4+0x8980], R7 ;  /* 0x008980071b007988 */ /* 0x000fe80008000404 */
[----:B------:R-:W-:Y:S01]  /*14bb0*/  STS.U16 [R27+UR4+0x8d80], R13 ;  /* 0x008d800d1b007988 */ /* 0x000fe20008000404 */
[----:B0-----:R-:W-:-:S05]  /*14bc0*/  LOP3.LUT R28, R28, 0x3f, RZ, 0xc0, !PT ;  /* 0x0000003f1c1c7812 */ /* 0x001fca00078ec0ff */
[----:B-1----:R-:W-:-:S05]  /*14bd0*/  IMAD.SHL.U32 R2, R28, 0x2, RZ ;  /* 0x000000021c027824 */ /* 0x002fca00078e00ff */
[----:B------:R-:W-:-:S05]  /*14be0*/  LOP3.LUT R2, R2, 0x40, RZ, 0x3c, !PT ;  /* 0x0000004002027812 */ /* 0x000fca00078e3cff */
[----:B---3--:R-:W-:Y:S04]  /*14bf0*/  STS.U16 [R2+UR4+0x8200], R9 ;  /* 0x0082000902007988 */ /* 0x008fe80008000404 */
[----:B------:R-:W-:Y:S04]  /*14c00*/  STS.U16 [R2+UR4+0x8600], R20 ;  /* 0x0086001402007988 */ /* 0x000fe80008000404 */
[----:B------:R-:W-:Y:S04]  /*14c10*/  STS.U16 [R2+UR4+0x8a00], R8 ;  /* 0x008a000802007988 */ /* 0x000fe80008000404 */
[----:B------:R0:W-:Y:S01]  /*14c20*/  STS.U16 [R2+UR4+0x8e00], R17 ;  /* 0x008e001102007988 */ /* 0x0001e20008000404 */
[----:B------:R-:W-:Y:S01]  /*14c30*/  IMAD.SHL.U32 R28, R28, 0x2, RZ ;  /* 0x000000021c1c7824 */ /* 0x000fe200078e00ff */
[----:B0-----:R-:W0:Y:S04]  /*14c40*/  S2R R2, SR_TID.X ;  /* 0x0000000000027919 */ /* 0x001e280000002100 */
[----:B------:R-:W-:-:S05]  /*14c50*/  LOP3.LUT R28, R28, 0x50, RZ, 0x3c, !PT ;  /* 0x000000501c1c7812 */ /* 0x000fca00078e3cff */
[----:B------:R-:W-:Y:S04]  /*14c60*/  STS.U16 [R28+UR4+0x8280], R4 ;  /* 0x008280041c007988 */ /* 0x000fe80008000404 */
[----:B------:R-:W-:Y:S04]  /*14c70*/  STS.U16 [R28+UR4+0x8680], R18 ;  /* 0x008680121c007988 */ /* 0x000fe80008000404 */
[----:B------:R-:W-:Y:S04]  /*14c80*/  STS.U16 [R28+UR4+0x8a80], R11 ;  /* 0x008a800b1c007988 */ /* 0x000fe80008000404 */
[----:B------:R-:W-:Y:S04]  /*14c90*/  STS.U16 [R28+UR4+0x8e80], R21 ;  /* 0x008e80151c007988 */ /* 0x000fe80008000404 */
[----:B------:R0:W-:Y:S04]  /*14ca0*/  STS.U16 [R0+UR4+0x8300], R15 ;  /* 0x0083000f00007988 */ /* 0x0001e80008000404 */
[----:B------:R-:W-:Y:S04]  /*14cb0*/  STS.U16 [R0+UR4+0x8700], R16 ;  /* 0x0087001000007988 */ /* 0x000fe80008000404 */
[----:B------:R-:W-:Y:S04]  /*14cc0*/  STS.U16 [R0+UR4+0x8b00], R19 ;  /* 0x008b001300007988 */ /* 0x000fe80008000404 */
[----:B------:R1:W-:Y:S01]  /*14cd0*/  STS.U16 [R0+UR4+0x8f00], R23 ;  /* 0x008f001700007988 */ /* 0x0003e20008000404 */
[C---:B0-----:R-:W-:Y:S01]  /*14ce0*/  LOP3.LUT R15, R2.reuse, 0x7, RZ, 0xc0, !PT ;  /* 0x00000007020f7812 */ /* 0x041fe200078ec0ff */
[----:B------:R-:W-:-:S05]  /*14cf0*/  IMAD.SHL.U32 R4, R2, 0x2, RZ ;  /* 0x0000000202047824 */ /* 0x000fca00078e00ff */
[----:B-1----:R-:W-:Y:S01]  /*14d00*/  LOP3.LUT R0, R4, 0x10, RZ, 0xc0, !PT ;  /* 0x0000001004007812 */ /* 0x002fe200078ec0ff */
[----:B--2---:R-:W-:Y:S04]  /*14d10*/  STS.U16 [R14+UR4+0x8380], R29 ;  /* 0x0083801d0e007988 */ /* 0x004fe80008000404 */
[----:B------:R0:W-:Y:S04]  /*14d20*/  STS.U16 [R14+UR4+0x8780], R3 ;  /* 0x008780030e007988 */ /* 0x0001e80008000404 */
[----:B------:R-:W-:Y:S04]  /*14d30*/  STS.U16 [R14+UR4+0x8b80], R24 ;  /* 0x008b80180e007988 */ /* 0x000fe80008000404 */
[----:B------:R-:W-:Y:S01]  /*14d40*/  STS.U16 [R14+UR4+0x8f80], R25 ;  /* 0x008f80190e007988 */ /* 0x000fe20008000404 */
[----:B0-----:R-:W-:-:S02]  /*14d50*/  IMAD R3, R15, 0x210, RZ ;  /* 0x000002100f037824 */ /* 0x001fc400078e02ff */
[----:B------:R-:W-:-:S05]  /*14d60*/  IMAD R15, R15, 0x90, RZ ;  /* 0x000000900f0f7824 */ /* 0x000fca00078e02ff */
[----:B------:R-:W-:Y:S01]  /*14d70*/  LOP3.LUT R8, R15, 0x30, R4, 0x78, !PT ;  /* 0x000000300f087812 */ /* 0x000fe200078e7804 */
[----:B------:R-:W-:Y:S06]  /*14d80*/  BAR.SYNC.DEFER_BLOCKING 0x0 ;  /* 0x0000000000007b1d */ /* 0x000fec0000010000 */
[----:B------:R-:W0:Y:S04]  /*14d90*/  LDSM.16.M88.4 R4, [R8+UR4+0x8000] ;  /* 0x008000040804783b */ /* 0x000e280008000200 */
[----:B0-----:R-:W-:Y:S01]  /*14da0*/  STL.64 [R1+0x60], R4 ;  /* 0x0000600401007387 */ /* 0x001fe20000100a00 */
[----:B------:R-:W-:-:S02]  /*14db0*/  IMAD.MOV.U32 R12, RZ, RZ, R4 ;  /* 0x000000ffff0c7224 */ /* 0x000fc400078e0004 */
[----:B------:R-:W-:Y:S01]  /*14dc0*/  IMAD.MOV.U32 R11, RZ, RZ, R5 ;  /* 0x000000ffff0b7224 */ /* 0x000fe200078e0005 */
[----:B------:R-:W-:Y:S01]  /*14dd0*/  STL.64 [R1+0x68], R6 ;  /* 0x0000680601007387 */ /* 0x000fe20000100a00 */
[----:B------:R-:W-:-:S03]  /*14de0*/  IMAD.MOV.U32 R29, RZ, RZ, R7 ;  /* 0x000000ffff1d7224 */ /* 0x000fc600078e0007 */
[----:B------:R-:W0:Y:S04]  /*14df0*/  LDSM.16.M88.4 R4, [R8+UR4+0x8400] ;  /* 0x008400040804783b */ /* 0x000e280008000200 */
[----:B------:R-:W-:Y:S01]  /*14e00*/  STL [R1+0x16f0], R29 ;  /* 0x0016f01d01007387 */ /* 0x000fe20000100800 */
[----:B------:R-:W-:Y:S01]  /*14e10*/  IMAD.SHL.U32 R28, R2, 0x100, RZ ;  /* 0x00000100021c7824 */ /* 0x000fe200078e00ff */
[----:B------:R-:W-:Y:S02]  /*14e20*/  LOP3.LUT R2, R0, 0x20, R2, 0xf8, !PT ;  /* 0x0000002000027812 */ /* 0x000fe400078ef802 */
[----:B0-----:R-:W-:Y:S01]  /*14e30*/  STL.64 [R1+0x40], R4 ;  /* 0x0000400401007387 */ /* 0x001fe20000100a00 */
[----:B------:R-:W-:-:S03]  /*14e40*/  IMAD.MOV.U32 R10, RZ, RZ, R4 ;  /* 0x000000ffff0a7224 */ /* 0x000fc600078e0004 */
[----:B------:R-:W-:Y:S01]  /*14e50*/  STL.64 [R1+0x48], R6 ;  /* 0x0000480601007387 */ /* 0x000fe20000100a00 */
[----:B------:R-:W-:-:S03]  /*14e60*/  IMAD.MOV.U32 R9, RZ, RZ, R5 ;  /* 0x000000ffff097224 */ /* 0x000fc600078e0005 */
[----:B------:R-:W0:Y:S01]  /*14e70*/  LDSM.16.M88.4 R4, [R8+UR4+0x8800] ;  /* 0x008800040804783b */ /* 0x000e220008000200 */
[----:B------:R-:W-:-:S04]  /*14e80*/  LOP3.LUT R2, R3, R2, RZ, 0x3c, !PT ;  /* 0x0000000203027212 */ /* 0x000fc800078e3cff */
[----:B------:R-:W-:-:S05]  /*14e90*/  LOP3.LUT R2, R2, 0x1000, R28, 0xf8, !PT ;  /* 0x0000100002027812 */ /* 0x000fca00078ef81c */
[----:B------:R-:W-:Y:S04]  /*14ea0*/  LDSM.16.MT88.4 R16, [R2+UR4+0x100] ;  /* 0x000100040210783b */ /* 0x000fe80008004200 */
[----:B------:R-:W-:Y:S04]  /*14eb0*/  LDSM.16.MT88.4 R24, [R2+UR4+0x180] ;  /* 0x000180040218783b */ /* 0x000fe80008004200 */
[----:B------:R-:W-:Y:S04]  /*14ec0*/  LDSM.16.MT88.4 R20, [R2+UR4] ;  /* 0x000000040214783b */ /* 0x000fe80008004200 */
[----:B0-----:R0:W-:Y:S04]  /*14ed0*/  STL.64 [R1+0x1890], R6 ;  /* 0x0018900601007387 */ /* 0x0011e80000100a00 */
[----:B------:R1:W-:Y:S01]  /*14ee0*/  STL.64 [R1+0x1888], R4 ;  /* 0x0018880401007387 */ /* 0x0003e20000100a00 */
[----:B0-----:R-:W-:-:S02]  /*14ef0*/  IMAD.MOV.U32 R7, RZ, RZ, R11 ;  /* 0x000000ffff077224 */ /* 0x001fc400078e000b */
[----:B-1----:R-:W-:Y:S02]  /*14f00*/  IMAD.MOV.U32 R4, RZ, RZ, R10 ;  /* 0x000000ffff047224 */ /* 0x002fe400078e000a */
[----:B------:R-:W-:Y:S02]  /*14f10*/  IMAD.MOV.U32 R5, RZ, RZ, R9 ;  /* 0x000000ffff057224 */ /* 0x000fe400078e0009 */
[----:B------:R-:W0:Y:S01]  /*14f20*/  LDSM.16.M88.4 R8, [R8+UR4+0x8c00] ;  /* 0x008c00040808783b */ /* 0x000e220008000200 */
[----:B------:R-:W-:-:S03]  /*14f30*/  IMAD.MOV.U32 R6, RZ, RZ, R12 ;  /* 0x000000ffff067224 */ /* 0x000fc600078e000c */
[----:B------:R-:W1:Y:S04]  /*14f40*/  LDSM.16.MT88.4 R12, [R2+UR4+0x80] ;  /* 0x00008004020c783b */ /* 0x000e680008004200 */
[----:B0-----:R-:W-:Y:S04]  /*14f50*/  STL [R1+0x1744], R10 ;  /* 0x0017440a01007387 */ /* 0x001fe80000100800 */
[----:B------:R-:W-:Y:S04]  /*14f60*/  STL [R1+0x1740], R11 ;  /* 0x0017400b01007387 */ /* 0x000fe80000100800 */
[----:B------:R0:W-:Y:S04]  /*14f70*/  STL.64 [R1+0x1898], R8 ;  /* 0x0018980801007387 */ /* 0x0001e80000100a00 */
[----:B0-----:R-:W2:Y:S04]  /*14f80*/  LDL.LU.64 R8, [R1+0x280] ;  /* 0x0002800001087983 */ /* 0x001ea80000300a00 */
[----:B------:R-:W2:Y:S04]  /*14f90*/  LDL.LU.64 R10, [R1+0x288] ;  /* 0x00028800010a7983 */ /* 0x000ea80000300a00 */
[----:B-1----:R-:W-:Y:S04]  /*14fa0*/  STL.64 [R1+0x1880], R14 ;  /* 0x0018800e01007387 */ /* 0x002fe80000100a00 */
[----:B------:R0:W-:Y:S04]  /*14fb0*/  STL.64 [R1+0x1878], R12 ;  /* 0x0018780c01007387 */ /* 0x0001e80000100a00 */
[----:B0-----:R-:W3:Y:S04]  /*14fc0*/  LDL.LU.64 R12, [R1+0x2f0] ;  /* 0x0002f000010c7983 */ /* 0x001ee80000300a00 */
[----:B------:R-:W3:Y:S04]  /*14fd0*/  LDL.LU.64 R14, [R1+0x2f8] ;  /* 0x0002f800010e7983 */ /* 0x000ee80000300a00 */
[----:B------:R-:W-:Y:S04]  /*14fe0*/  STL.64 [R1+0x1840], R18 ;  /* 0x0018401201007387 */ /* 0x000fe80000100a00 */
[----:B------:R0:W-:Y:S04]  /*14ff0*/  STL.64 [R1+0x1838], R16 ;  /* 0x0018381001007387 */ /* 0x0001e80000100a00 */
[----:B0-----:R-:W4:Y:S04]  /*15000*/  LDL.LU.64 R16, [R1+0x250] ;  /* 0x0002500001107983 */ /* 0x001f280000300a00 */
[----:B------:R-:W4:Y:S04]  /*15010*/  LDL.LU.64 R18, [R1+0x258] ;  /* 0x0002580001127983 */ /* 0x000f280000300a00 */
[----:B------:R-:W-:Y:S04]  /*15020*/  STL.64 [R1+0x1818], R26 ;  /* 0x0018181a01007387 */ /* 0x000fe80000100a00 */
[----:B------:R0:W-:Y:S02]  /*15030*/  STL.64 [R1+0x1810], R24 ;  /* 0x0018101801007387 */ /* 0x0001e40000100a00 */
[----:B0-----:R-:W-:-:S02]  /*15040*/  IMAD.MOV.U32 R24, RZ, RZ, R6 ;  /* 0x000000ffff187224 */ /* 0x001fc400078e0006 */
[----:B------:R-:W-:Y:S02]  /*15050*/  IMAD.MOV.U32 R25, RZ, RZ, R7 ;  /* 0x000000ffff197224 */ /* 0x000fe400078e0007 */
[C---:B--2---:R-:W-:Y:S06]  /*15060*/  HMMA.16816.F32.BF16 R4, R20.reuse, R4, R8 ;  /* 0x000000041404723c */ /* 0x044fec0000041808 */
[----:B---3--:R-:W-:-:S15]  /*15070*/  HMMA.16816.F32.BF16 R12, R20, R24, R12 ;  /* 0x00000018140c723c */ /* 0x008fde000004180c */
[----:B------:R-:W-:-:S08]  /*15080*/  NOP ;  /* 0x0000000000007918 */ /* 0x000fd00000000000 */
[----:B------:R0:W-:Y:S04]  /*15090*/  STL.64 [R1+0x120], R12 ;  /* 0x0001200c01007387 */ /* 0x0001e80000100a00 */
[----:B------:R1:W-:Y:S04]  /*150a0*/  STL.64 [R1+0x128], R14 ;  /* 0x0001280e01007387 */ /* 0x0003e80000100a00 */
[----:B0-----:R-:W2:Y:S04]  /*150b0*/  LDL.LU.64 R12, [R1+0x1a0] ;  /* 0x0001a000010c7983 */ /* 0x001ea80000300a00 */
[----:B-1----:R-:W2:Y:S04]  /*150c0*/  LDL.LU.64 R14, [R1+0x1a8] ;  /* 0x0001a800010e7983 */ /* 0x002ea80000300a00 */
[----:B------:R-:W2:Y:S04]  /*150d0*/  LDL.LU.64 R8, [R1+0x1898] ;  /* 0x0018980001087983 */ /* 0x000ea80000300a00 */
[----:B------:R-:W-:Y:S04]  /*150e0*/  STL.64 [R1+0x110], R4 ;  /* 0x0001100401007387 */ /* 0x000fe80000100a00 */
[----:B------:R0:W-:Y:S04]  /*150f0*/  STL.64 [R1+0x118], R6 ;  /* 0x0001180601007387 */ /* 0x0001e80000100a00 */
[----:B0-----:R-:W3:Y:S04]  /*15100*/  LDL.LU.64 R6, [R1+0x1890] ;  /* 0x0018900001067983 */ /* 0x001ee80000300a00 */
[----:B------:R-:W4:Y:S02]  /*15110*/  LDL.LU.64 R4, [R1+0x1888] ;  /* 0x0018880001047983 */ /* 0x000f240000300a00 */
[----:B----4-:R-:W-:Y:S02]  /*15120*/  HMMA.16816.F32.BF16 R16, R20, R4, R16 ;  /* 0x000000041410723c */ /* 0x010fe40000041810 */
[----:B---3--:R-:W-:Y:S04]  /*15130*/  STL.64 [R1+0x1860], R6 ;  /* 0x0018600601007387 */ /* 0x008fe80000100a00 */
[----:B------:R0:W-:-:S15]  /*15140*/  STL.64 [R1+0x1858], R4 ;  /* 0x0018580401007387 */ /* 0x0001de0000100a00 */
[----:B------:R-:W-:-:S02]  /*15150*/  NOP ;  /* 0x0000000000007918 */ /* 0x000fc40000000000 */
[----:B------:R-:W-:Y:S04]  /*15160*/  STL.64 [R1+0x100], R16 ;  /* 0x0001001001007387 */ /* 0x000fe80000100a00 */
[----:B------:R-:W-:Y:S04]  /*15170*/  STL.64 [R1+0x108], R18 ;  /* 0x0001081201007387 */ /* 0x000fe80000100a00 */
[----:B0-----:R-:W3:Y:S04]  /*15180*/  LDL.LU.64 R4, [R1+0x270] ;  /* 0x0002700001047983 */ /* 0x001ee80000300a00 */
[----:B------:R-:W4:Y:S04]  /*15190*/  LDL.LU.64 R6, [R1+0x278] ;  /* 0x0002780001067983 */ /* 0x000f280000300a00 */
[----:B----4-:R-:W-:Y:S04]  /*151a0*/  STL.64 [R1+0x1870], R6 ;  /* 0x0018700601007387 */ /* 0x010fe80000100a00 */
[----:B---3--:R0:W-:Y:S04]  /*151b0*/  STL.64 [R1+0x1868], R4 ;  /* 0x0018680401007387 */ /* 0x0081e80000100a00 */
[----:B0-----:R-:W3:Y:S04]  /*151c0*/  LDL.LU.64 R4, [R1+0x2e0] ;  /* 0x0002e00001047983 */ /* 0x001ee80000300a00 */
[----:B------:R-:W3:Y:S04]  /*151d0*/  LDL.LU.64 R6, [R1+0x2e8] ;  /* 0x0002e80001067983 */ /* 0x000ee80000300a00 */
[----:B------:R-:W4:Y:S04]  /*151e0*/  LDL.LU.64 R16, [R1+0x150] ;  /* 0x0001500001107983 */ /* 0x000f280000300a00 */
[----:B------:R-:W3:Y:S01]  /*151f0*/  LDL.LU.64 R18, [R1+0x158] ;  /* 0x0001580001127983 */ /* 0x000ee20000300a00 */
[----:B--2---:R-:W-:Y:S01]  /*15200*/  HMMA.16816.F32.BF16 R20, R20, R8, R12 ;  /* 0x000000081414723c */ /* 0x004fe2000004180c */
[----:B------:R-:W0:Y:S02]  /*15210*/  S2R R29, SR_TID.X ;  /* 0x00000000001d7919 */ /* 0x000e240000002100 */
[----:B---3--:R-:W-:Y:S04]  /*15220*/  STL.64 [R1+0x1850], R18 ;  /* 0x0018501201007387 */ /* 0x008fe80000100a00 */
[----:B----4-:R1:W-:Y:S04]  /*15230*/  STL.64 [R1+0x1848], R16 ;  /* 0x0018481001007387 */ /* 0x0103e80000100a00 */
[----:B-1----:R-:W2:Y:S04]  /*15240*/  LDL.LU.64 R16, [R1+0x210] ;  /* 0x0002100001107983 */ /* 0x002ea80000300a00 */
[----:B------:R-:W2:Y:S04]  /*15250*/  LDL.LU.64 R18, [R1+0x218] ;  /* 0x0002180001127983 */ /* 0x000ea80000300a00 */
[----:B------:R-:W3:Y:S04]  /*15260*/  LDL.LU.64 R14, [R1+0x1880] ;  /* 0x00188000010e7983 */ /* 0x000ee80000300a00 */
[----:B------:R-:W3:Y:S01]  /*15270*/  LDL.LU.64 R12, [R1+0x1878] ;  /* 0x00187800010c7983 */ /* 0x000ee20000300a00 */
[----:B0-----:R-:W-:-:S04]  /*15280*/  LOP3.LUT R0, R0, 0x20, R29, 0xf8, !PT ;  /* 0x0000002000007812 */ /* 0x001fc800078ef81d */
[----:B------:R-:W-:-:S04]  /*15290*/  LOP3.LUT R0, R3, R0, RZ, 0x3c, !PT ;  /* 0x0000000003007212 */ /* 0x000fc800078e3cff */
[----:B------:R-:W-:Y:S01]  /*152a0*/  LOP3.LUT R0, R0, 0x1000, R28, 0xf8, !PT ;  /* 0x0000100000007812 */ /* 0x000fe200078ef81c */
[----:B------:R-:W-:Y:S03]  /*152b0*/  STL.64 [R1+0xf0], R20 ;  /* 0x0000f01401007387 */ /* 0x000fe60000100a00 */
[----:B------:R-:W-:Y:S01]  /*152c0*/  LOP3.LUT R0, R0, 0x40, RZ, 0x3c, !PT ;  /* 0x0000004000007812 */ /* 0x000fe200078e3cff */
[----:B------:R-:W-:Y:S04]  /*152d0*/  STL.64 [R1+0xf8], R22 ;  /* 0x0000f81601007387 */ /* 0x000fe80000100a00 */
[----:B------:R-:W0:Y:S04]  /*152e0*/  LDSM.16.MT88.4 R20, [R0+UR4] ;  /* 0x000000040014783b */ /* 0x000e280008004200 */
[----:B0-----:R-:W-:Y:S04]  /*152f0*/  STL.64 [R1+0x17f0], R22 ;  /* 0x0017f01601007387 */ /* 0x001fe80000100a00 */
[----:B------:R0:W-:Y:S04]  /*15300*/  STL.64 [R1+0x17e8], R20 ;  /* 0x0017e81401007387 */ /* 0x0001e80000100a00 */
[----:B0-----:R-:W4:Y:S01]  /*15310*/  LDL.64 R20, [R1+0x40] ;  /* 0x0000400001147983 */ /* 0x001f220000100a00 */
[----:B---3--:R-:W-:-:S15]  /*15320*/  HMMA.16816.F32.BF16 R4, R12, R24, R4 ;  /* 0x000000180c04723c */ /* 0x008fde0000041804 */
[----:B------:R-:W-:-:S08]  /*15330*/  NOP ;  /* 0x0000000000007918 */ /* 0x000fd00000000000 */
[----:B------:R-:W-:Y:S04]  /*15340*/  STL.64 [R1+0xe0], R4 ;  /* 0x0000e00401007387 */ /* 0x000fe80000100a00 */
[----:B------:R0:W-:Y:S01]  /*15350*/  STL [R1+0xe8], R6 ;  /* 0x0000e80601007387 */ /* 0x0001e20000100800 */
[----:B------:R-:W-:-:S03]  /*15360*/  IMAD.MOV.U32 R29, RZ, RZ, R7 ;  /* 0x000000ffff1d7224 */ /* 0x000fc600078e0007 */
[----:B0-----:R-:W4:Y:S04]  /*15370*/  LDL.LU.64 R6, [R1+0x1870] ;  /* 0x0018700001067983 */ /* 0x001f280000300a00 */
[----:B------:R-:W4:Y:S04]  /*15380*/  LDL.LU.64 R4, [R1+0x1868] ;  /* 0x0018680001047983 */ /* 0x000f280000300a00 */
[----:B------:R-:W-:Y:S01]  /*15390*/  STL [R1+0x16f4], R29 ;  /* 0x0016f41d01007387 */ /* 0x000fe20000100800 */
[----:B----4-:R-:W-:-:S15]  /*153a0*/  HMMA.16816.F32.BF16 R4, R12, R20, R4 ;  /* 0x000000140c04723c */ /* 0x010fde0000041804 */
[----:B------:R-:W-:-:S08]  /*153b0*/  NOP ;  /* 0x0000000000007918 */ /* 0x000fd00000000000 */
[----:B------:R-:W-:Y:S04]  /*153c0*/  STL.64 [R1+0xd0], R4 ;  /* 0x0000d00401007387 */ /* 0x000fe80000100a00 */
[----:B------:R0:W-:Y:S04]  /*153d0*/  STL.64 [R1+0xd8], R6 ;  /* 0x0000d80601007387 */ /* 0x0001e80000100a00 */
[----:B0-----:R-:W3:Y:S04]  /*153e0*/  LDL.LU.64 R6, [R1+0x1860] ;  /* 0x0018600001067983 */ /* 0x001ee80000300a00 */
[----:B------:R-:W2:Y:S02]  /*153f0*/  LDL.LU.64 R4, [R1+0x1858] ;  /* 0x0018580001047983 */ /* 0x000ea40000300a00 */
[----:B--2---:R-:W-:-:S15]  /*15400*/  HMMA.16816.F32.BF16 R16, R12, R4, R16 ;  /* 0x000000040c10723c */ /* 0x004fde0000041810 */
[----:B------:R-:W-:-:S08]  /*15410*/  NOP ;  /* 0x0000000000007918 */ /* 0x000fd00000000000 */
[----:B------:R-:W-:Y:S04]  /*15420*/  STL.64 [R1+0xc0], R16 ;  /* 0x0000c01001007387 */ /* 0x000fe80000100a00 */
[----:B------:R0:W-:Y:S01]  /*15430*/  STL [R1+0xc8], R18 ;  /* 0x0000c81201007387 */ /* 0x0001e20000100800 */
[----:B------:R-:W-:-:S03]  /*15440*/  IMAD.MOV.U32 R29, RZ, RZ, R19 ;  /* 0x000000ffff1d7224 */ /* 0x000fc600078e0013 */
[----:B0-----:R-:W2:Y:S04]  /*15450*/  LDL.LU.64 R18, [R1+0x1850] ;  /* 0x0018500001127983 */ /* 0x001ea80000300a00 */
[----:B------:R-:W2:Y:S04]  /*15460*/  LDL.LU.64 R16, [R1+0x1848] ;  /* 0x0018480001107983 */ /* 0x000ea80000300a00 */
[----:B---3--:R-:W-:Y:S04]  /*15470*/  STL.64 [R1+0x1830], R6 ;  /* 0x0018300601007387 */ /* 0x008fe80000100a00 */
[----:B------:R0:W-:Y:S04]  /*15480*/  STL.64 [R1+0x1828], R4 ;  /* 0x0018280401007387 */ /* 0x0001e80000100a00 */
[----:B0-----:R-:W3:Y:S04]  /*15490*/  LDL.LU.64 R4, [R1+0x2d0] ;  /* 0x0002d00001047983 */ /* 0x001ee80000300a00 */
[----:B------:R-:W3:Y:S04]  /*154a0*/  LDL.LU.64 R6, [R1+0x2d8] ;  /* 0x0002d80001067983 */ /* 0x000ee80000300a00 */
[----:B------:R-:W-:Y:S01]  /*154b0*/  STL [R1+0x16f8], R29 ;  /* 0x0016f81d01007387 */ /* 0x000fe20000100800 */
[----:B--2---:R-:W-:Y:S03]  /*154c0*/  HMMA.16816.F32.BF16 R12, R12, R8, R16 ;  /* 0x000000080c0c723c */ /* 0x004fe60000041810 */
[----:B------:R-:W3:Y:S04]  /*154d0*/  LDL.LU.64 R18, [R1+0x1840] ;  /* 0x0018400001127983 */ /* 0x000ee80000300a00 */
[----:B------:R-:W3:Y:S04]  /*154e0*/  LDL.LU.64 R16, [R1+0x1838] ;  /* 0x0018380001107983 */ /* 0x000ee80000300a00 */
[----:B------:R-:W-:-:S12]  /*154f0*/  STL.64 [R1+0x1820], R8 ;  /* 0x0018200801007387 */ /* 0x000fd80000100a00 */
[----:B------:R-:W-:Y:S04]  /*15500*/  STL.64 [R1+0xa0], R12 ;  /* 0x0000a00c01007387 */ /* 0x000fe80000100a00 */
[----:B------:R-:W-:Y:S04]  /*15510*/  STL.64 [R1+0xa8], R14 ;  /* 0x0000a80e01007387 */ /* 0x000fe80000100a00 */
[----:B------:R-:W0:Y:S02]  /*15520*/  LDSM.16.MT88.4 R12, [R0+UR4+0x80] ;  /* 0x00008004000c783b */ /* 0x000e240008004200 */
[----:B0-----:R-:W-:-:S02]  /*15530*/  IMAD.MOV.U32 R28, RZ, RZ, R12 ;  /* 0x000000ffff1c7224 */ /* 0x001fc400078e000c */
[----:B------:R-:W-:Y:S02]  /*15540*/  IMAD.MOV.U32 R23, RZ, RZ, R13 ;  /* 0x000000ffff177224 */ /* 0x000fe400078e000d */
[----:B------:R-:W-:Y:S02]  /*15550*/  IMAD.MOV.U32 R22, RZ, RZ, R14 ;  /* 0x000000ffff167224 */ /* 0x000fe400078e000e */
[----:B------:R-:W-:Y:S02]  /*15560*/  IMAD.MOV.U32 R3, RZ, RZ, R15 ;  /* 0x000000ffff037224 */ /* 0x000fe400078e000f */
[----:B------:R-:W0:Y:S01]  /*15570*/  LDSM.16.MT88.4 R12, [R0+UR4+0x100] ;  /* 0x00010004000c783b */ /* 0x000e220008004200 */
[----:B---3--:R-:W-:-:S15]  /*15580*/  HMMA.16816.F32.BF16 R4, R16, R24, R4 ;  /* 0x000000181004723c */ /* 0x008fde0000041804 */
[----:B------:R-:W-:-:S08]  /*15590*/  NOP ;  /* 0x0000000000007918 */ /* 0x000fd00000000000 */
[----:B------:R1:W-:Y:S04]  /*155a0*/  STL.64 [R1+0x90], R4 ;  /* 0x0000900401007387 */ /* 0x0003e80000100a00 */
[----:B------:R2:W-:Y:S01]  /*155b0*/  STL [R1+0x98], R6 ;  /* 0x0000980601007387 */ /* 0x0005e20000100800 */
[----:B------:R-:W-:-:S03]  /*155c0*/  IMAD.MOV.U32 R29, RZ, RZ, R7 ;  /* 0x000000ffff1d7224 */ /* 0x000fc600078e0007 */
[----:B-1----:R-:W3:Y:S04]  /*155d0*/  LDL.LU.64 R4, [R1+0x260] ;  /* 0x0002600001047983 */ /* 0x002ee80000300a00 */
[----:B--2---:R-:W3:Y:S04]  /*155e0*/  LDL.LU.64 R6, [R1+0x268] ;  /* 0x0002680001067983 */ /* 0x004ee80000300a00 */
[----:B------:R-:W2:Y:S04]  /*155f0*/  LDL.LU.64 R8, [R1+0x1d0] ;  /* 0x0001d00001087983 */ /* 0x000ea80000300a00 */
[----:B------:R-:W2:Y:S04]  /*15600*/  LDL.LU.64 R10, [R1+0x1d8] ;  /* 0x0001d800010a7983 */ /* 0x000ea80000300a00 */
[----:B------:R-:W4:Y:S04]  /*15610*/  LDL.LU.64 R24, [R1+0x50] ;  /* 0x0000500001187983 */ /* 0x000f280000300a00 */
[----:B------:R-:W4:Y:S04]  /*15620*/  LDL.LU.64 R26, [R1+0x58] ;  /* 0x00005800011a7983 */ /* 0x000f280000300a00 */
[----:B------:R-:W-:Y:S04]  /*15630*/  STL [R1+0x16fc], R29 ;  /* 0x0016fc1d01007387 */ /* 0x000fe80000100800 */
[----:B0-----:R0:W-:Y:S04]  /*15640*/  STL.64 [R1+0x1778], R14 ;  /* 0x0017780e01007387 */ /* 0x0011e80000100a00 */
[----:B------:R1:W-:Y:S01]  /*15650*/  STL.64 [R1+0x1770], R12 ;  /* 0x0017700c01007387 */ /* 0x0003e20000100a00 */
[----:B0-----:R-:W-:-:S02]  /*15660*/  IMAD.MOV.U32 R14, RZ, RZ, R22 ;  /* 0x000000ffff0e7224 */ /* 0x001fc400078e0016 */
[----:B------:R-:W-:Y:S02]  /*15670*/  IMAD.MOV.U32 R15, RZ, RZ, R3 ;  /* 0x000000ffff0f7224 */ /* 0x000fe400078e0003 */
[----:B-1----:R-:W-:Y:S02]  /*15680*/  IMAD.MOV.U32 R12, RZ, RZ, R28 ;  /* 0x000000ffff0c7224 */ /* 0x002fe400078e001c */
[----:B------:R-:W-:Y:S01]  /*15690*/  IMAD.MOV.U32 R13, RZ, RZ, R23 ;  /* 0x000000ffff0d7224 */ /* 0x000fe200078e0017 */
[----:B------:R-:W-:Y:S04]  /*156a0*/  STL.64 [R1+0x17b8], R14 ;  /* 0x0017b80e01007387 */ /* 0x000fe80000100a00 */
[----:B------:R0:W-:Y:S04]  /*156b0*/  STL.64 [R1+0x17b0], R12 ;  /* 0x0017b00c01007387 */ /* 0x0001e80000100a00 */
[----:B0-----:R-:W2:Y:S04]  /*156c0*/  LDL.LU.64 R12, [R1+0x240] ;  /* 0x00024000010c7983 */ /* 0x001ea80000300a00 */
[----:B------:R-:W4:Y:S01]  /*156d0*/  LDL.LU.64 R14, [R1+0x248] ;  /* 0x00024800010e7983 */ /* 0x000f220000300a00 */
[C---:B---3--:R-:W-:Y:S03]  /*156e0*/  HMMA.16816.F32.BF16 R4, R16.reuse, R20, R4 ;  /* 0x000000141004723c */ /* 0x048fe60000041804 */
[----:B----4-:R-:W-:Y:S04]  /*156f0*/  STL.64 [R1+0x1808], R14 ;  /* 0x0018080e01007387 */ /* 0x010fe80000100a00 */
[----:B--2---:R0:W-:Y:S04]  /*15700*/  STL.64 [R1+0x1800], R12 ;  /* 0x0018000c01007387 */ /* 0x0041e80000100a00 */
[----:B0-----:R-:W2:Y:S04]  /*15710*/  LDL.LU.64 R12, [R1+0x2c0] ;  /* 0x0002c000010c7983 */ /* 0x001ea80000300a00 */
[----:B------:R-:W2:Y:S08]  /*15720*/  LDL.LU.64 R14, [R1+0x2c8] ;  /* 0x0002c800010e7983 */ /* 0x000eb00000300a00 */
[----:B------:R-:W-:Y:S04]  /*15730*/  STL.64 [R1+0x70], R4 ;  /* 0x0000700401007387 */ /* 0x000fe80000100a00 */
[----:B------:R0:W-:Y:S04]  /*15740*/  STL.64 [R1+0x78], R6 ;  /* 0x0000780601007387 */ /* 0x0001e80000100a00 */
[----:B0-----:R-:W3:Y:S04]  /*15750*/  LDL.LU.64 R6, [R1+0x1830] ;  /* 0x0018300001067983 */ /* 0x001ee80000300a00 */
[----:B------:R-:W4:Y:S02]  /*15760*/  LDL.LU.64 R4, [R1+0x1828] ;  /* 0x0018280001047983 */ /* 0x000f240000300a00 */
[----:B----4-:R-:W-:-:S15]  /*15770*/  HMMA.16816.F32.BF16 R8, R16, R4, R8 ;  /* 0x000000041008723c */ /* 0x010fde0000041808 */
[----:B------:R-:W-:-:S08]  /*15780*/  NOP ;  /* 0x0000000000007918 */ /* 0x000fd00000000000 */
[----:B------:R0:W-:Y:S04]  /*15790*/  STL.64 [R1+0xb0], R8 ;  /* 0x0000b00801007387 */ /* 0x0001e80000100a00 */
[----:B------:R-:W-:Y:S04]  /*157a0*/  STL.64 [R1+0xb8], R10 ;  /* 0x0000b80a01007387 */ /* 0x000fe80000100a00 */
[----:B0-----:R-:W4:Y:S02]  /*157b0*/  LDL.LU.64 R8, [R1+0x1820] ;  /* 0x0018200001087983 */ /* 0x001f240000300a00 */
[----:B----4-:R-:W-:Y:S02]  /*157c0*/  HMMA.16816.F32.BF16 R16, R16, R8, R24 ;  /* 0x000000081010723c */ /* 0x010fe40000041818 */
[----:B------:R-:W2:Y:S04]  /*157d0*/  LDL.LU.64 R26, [R1+0x1818] ;  /* 0x00181800011a7983 */ /* 0x000ea80000300a00 */
[----:B------:R-:W2:-:S15]  /*157e0*/  LDL.LU.64 R24, [R1+0x1810] ;  /* 0x0018100001187983 */ /* 0x000e9e0000300a00 */
[----:B------:R-:W-:-:S02]  /*157f0*/  NOP ;  /* 0x0000000000007918 */ /* 0x000fc40000000000 */
[----:B------:R0:W-:Y:S04]  /*15800*/  STL.64 [R1+0x50], R16 ;  /* 0x0000501001007387 */ /* 0x0001e80000100a00 */
[----:B------:R-:W-:Y:S04]  /*15810*/  STL.64 [R1+0x58], R18 ;  /* 0x0000581201007387 */ /* 0x000fe80000100a00 */
[----:B0-----:R-:W2:Y:S02]  /*15820*/  LDL.64 R16, [R1+0x60] ;  /* 0x0000600001107983 */ /* 0x001ea40000100a00 */
[----:B--2---:R-:W-:-:S15]  /*15830*/  HMMA.16816.F32.BF16 R12, R24, R16, R12 ;  /* 0x00000010180c723c */ /* 0x004fde000004180c */
[----:B------:R-:W-:-:S08]  /*15840*/  NOP ;  /* 0x0000000000007918 */ /* 0x000fd00000000000 */
[----:B------:R-:W-:Y:S04]  /*15850*/  STL.64 [R1+0x30], R12 ;  /* 0x0000300c01007387 */ /* 0x000fe80000100a00 */
[----:B------:R0:W-:Y:S04]  /*15860*/  STL.64 [R1+0x38], R14 ;  /* 0x0000380e01007387 */ /* 0x0001e80000100a00 */
[----:B0-----:R-:W2:Y:S04]  /*15870*/  LDL.LU.64 R14, [R1+0x1808] ;  /* 0x00180800010e7983 */ /* 0x001ea80000300a00 */
[----:B------:R-:W2:Y:S01]  /*15880*/  LDL.LU.64 R12, [R1+0x1800] ;  /* 0x00180000010c7983 */ /* 0x000ea20000300a00 */
[----:B------:R-:W-:-:S02]  /*15890*/  IMAD.MOV.U32 R10, RZ, RZ, R16 ;  /* 0x000000ffff0a7224 */ /* 0x000fc400078e0010 */
[----:B------:R-:W-:Y:S02]  /*158a0*/  IMAD.MOV.U32 R3, RZ, RZ, R17 ;  /* 0x000000ffff037224 */ /* 0x000fe400078e0011 */
[----:B------:R-:W0:Y:S04]  /*158b0*/  LDSM.16.MT88.4 R16, [R0+UR4+0x180] ;  /* 0x000180040010783b */ /* 0x000e280008004200 */
[----:B0-----:R-:W-:Y:S04]  /*158c0*/  STL.64 [R1+0x1738], R18 ;  /* 0x0017381201007387 */ /* 0x001fe80000100a00 */
[----:B------:R0:W-:Y:S02]  /*158d0*/  STL.64 [R1+0x1730], R16 ;  /* 0x0017301001007387 */ /* 0x0001e40000100a00 */
[----:B0-----:R-:W-:-:S02]  /*158e0*/  IMAD.MOV.U32 R16, RZ, RZ, R10 ;  /* 0x000000ffff107224 */ /* 0x001fc400078e000a */
[----:B------:R-:W-:Y:S02]  /*158f0*/  IMAD.MOV.U32 R17, RZ, RZ, R3 ;  /* 0x000000ffff117224 */ /* 0x000fe400078e0003 */
[----:B------:R-:W-:-:S03]  /*15900*/  IMAD.MOV.U32 R10, RZ, RZ, R20 ;  /* 0x000000ffff0a7224 */ /* 0x000fc600078e0014 */
[----:B------:R0:W-:Y:S01]  /*15910*/  STL.64 [R1+0x17f8], R16 ;  /* 0x0017f81001007387 */ /* 0x0001e20000100a00 */
[----:B------:R-:W-:-:S03]  /*15920*/  IMAD.MOV.U32 R3, RZ, RZ, R21 ;  /* 0x000000ffff037224 */ /* 0x000fc600078e0015 */
[----:B0-----:R-:W4:Y:S04]  /*15930*/  LDL.LU.64 R16, [R1+0x1e0] ;  /* 0x0001e00001107983 */ /* 0x001f280000300a00 */
[----:B------:R-:W4:Y:S01]  /*15940*/  LDL.LU.64 R18, [R1+0x1e8] ;  /* 0x0001e80001127983 */ /* 0x000f220000300a00 */
[----:B--2---:R-:W-:-:S15]  /*15950*/  HMMA.16816.F32.BF16 R12, R24, R20, R12 ;  /* 0x00000014180c723c */ /* 0x004fde000004180c */
[----:B------:R-:W-:-:S08]  /*15960*/  NOP ;  /* 0x0000000000007918 */ /* 0x000fd00000000000 */
[----:B------:R0:W-:Y:S04]  /*15970*/  STL.64 [R1+0x130], R12 ;  /* 0x0001300c01007387 */ /* 0x0001e80000100a00 */
[----:B------:R1:W-:Y:S04]  /*15980*/  STL.64 [R1+0x138], R14 ;  /* 0x0001380e01007387 */ /* 0x0003e80000100a00 */
[----:B------:R-:W2:Y:S04]  /*15990*/  LDL.LU.64 R20, [R1+0x190] ;  /* 0x0001900001147983 */ /* 0x000ea80000300a00 */
[----:B------:R-:W2:Y:S04]  /*159a0*/  LDL.LU.64 R22, [R1+0x198] ;  /* 0x0001980001167983 */ /* 0x000ea80000300a00 */
[----:B0-----:R-:W3:Y:S04]  /*159b0*/  LDL.LU.64 R12, [R1+0x230] ;  /* 0x00023000010c7983 */ /* 0x001ee80000300a00 */
[----:B-1----:R-:W2:Y:S01]  /*159c0*/  LDL.LU.64 R14, [R1+0x238] ;  /* 0x00023800010e7983 */ /* 0x002ea20000300a00 */
[----:B----4-:R-:W-:Y:S03]  /*159d0*/  HMMA.16816.F32.BF16 R16, R24, R4, R16 ;  /* 0x000000041810723c */ /* 0x010fe60000041810 */
[----:B--2---:R-:W-:Y:S04]  /*159e0*/  STL.64 [R1+0x17c8], R14 ;  /* 0x0017c80e01007387 */ /* 0x004fe80000100a00 */
[----:B---3--:R0:W-:Y:S02]  /*159f0*/  STL.64 [R1+0x17c0], R12 ;  /* 0x0017c00c01007387 */ /* 0x0081e40000100a00 */
[----:B0-----:R-:W-:-:S02]  /*15a00*/  IMAD.MOV.U32 R12, RZ, RZ, R10 ;  /* 0x000000ffff0c7224 */ /* 0x001fc400078e000a */
[----:B------:R-:W-:-:S05]  /*15a10*/  IMAD.MOV.U32 R13, RZ, RZ, R3 ;  /* 0x000000ffff0d7224 */ /* 0x000fca00078e0003 */
[----:B------:R-:W-:Y:S04]  /*15a20*/  STL.64 [R1+0x17e0], R12 ;  /* 0x0017e00c01007387 */ /* 0x000fe80000100a00 */
[----:B------:R-:W0:Y:S02]  /*15a30*/  LDSM.16.MT88.4 R12, [R2+UR4+0x2000] ;  /* 0x00200004020c783b */ /* 0x000e240008004200 */
[----:B0-----:R-:W-:Y:S02]  /*15a40*/  IMAD.MOV.U32 R29, RZ, RZ, R14 ;  /* 0x000000ffff1d7224 */ /* 0x001fe400078e000e */
[----:B------:R0:W-:Y:S04]  /*15a50*/  STL.64 [R1+0x10], R12 ;  /* 0x0000100c01007387 */ /* 0x0001e80000100a00 */
[----:B------:R1:W-:Y:S04]  /*15a60*/  STL [R1+0x1c], R15 ;  /* 0x00001c0f01007387 */ /* 0x0003e80000100800 */
[----:B0-----:R-:W2:Y:S04]  /*15a70*/  LDL.LU.64 R12, [R1+0x360] ;  /* 0x00036000010c7983 */ /* 0x001ea80000300a00 */
[----:B-1----:R-:W2:Y:S04]  /*15a80*/  LDL.LU.64 R14, [R1+0x368] ;  /* 0x00036800010e7983 */ /* 0x002ea80000300a00 */
[----:B------:R-:W-:Y:S04]  /*15a90*/  STL [R1+0x1748], R29 ;  /* 0x0017481d01007387 */ /* 0x000fe80000100800 */
[----:B------:R-:W-:Y:S04]  /*15aa0*/  STL.64 [R1+0x17d8], R6 ;  /* 0x0017d80601007387 */ /* 0x000fe80000100a00 */
[----:B------:R0:W-:Y:S04]  /*15ab0*/  STL.64 [R1+0x17d0], R4 ;  /* 0x0017d00401007387 */ /* 0x0001e80000100a00 */
[----:B------:R-:W-:Y:S04]  /*15ac0*/  STL.64 [R1+0x140], R16 ;  /* 0x0001401001007387 */ /* 0x000fe80000100a00 */
[----:B------:R-:W-:Y:S04]  /*15ad0*/  STL.64 [R1+0x148], R18 ;  /* 0x0001481201007387 */ /* 0x000fe80000100a00 */
[----:B------:R-:W1:Y:S01]  /*15ae0*/  LDSM.16.MT88.4 R16, [R2+UR4+0x2080] ;  /* 0x002080040210783b */ /* 0x000e620008004200 */
[----:B------:R-:W-:Y:S03]  /*15af0*/  HMMA.16816.F32.BF16 R24, R24, R8, R20 ;  /* 0x000000081818723c */ /* 0x000fe60000041814 */
[----:B0-----:R-:W3:Y:S04]  /*15b00*/  LDL.LU.64 R4, [R1+0x2a0] ;  /* 0x0002a00001047983 */ /* 0x001ee80000300a00 */
[----:B------:R-:W3:Y:S01]  /*15b10*/  LDL.LU.64 R6, [R1+0x2a8] ;  /* 0x0002a80001067983 */ /* 0x000ee20000300a00 */
[----:B-1----:R-:W-:-:S03]  /*15b20*/  IMAD.MOV.U32 R29, RZ, RZ, R17 ;  /* 0x000000ffff1d7224 */ /* 0x002fc600078e0011 */
[----:B------:R0:W-:Y:S04]  /*15b30*/  STL [R1], R16 ;  /* 0x0000001001007387 */ /* 0x0001e80000100800 */
[----:B0-----:R-:W2:Y:S04]  /*15b40*/  LDL.LU.64 R16, [R1+0x17f8] ;  /* 0x0017f80001107983 */ /* 0x001ea80000300a00 */
[----:B------:R-:W2:Y:S04]  /*15b50*/  LDL.LU.64 R22, [R1+0x17f0] ;  /* 0x0017f00001167983 */ /* 0x000ea80000300a00 */
[----:B------:R-:W2:Y:S04]  /*15b60*/  LDL.LU.64 R20, [R1+0x17e8] ;  /* 0x0017e80001147983 */ /* 0x000ea80000300a00 */
[----:B------:R-:W-:Y:S04]  /*15b70*/  STL.64 [R1+0x150], R24 ;  /* 0x0001501801007387 */ /* 0x000fe80000100a00 */
[----:B------:R-:W-:Y:S04]  /*15b80*/  STL.64 [R1+0x158], R26 ;  /* 0x0001581a01007387 */ /* 0x000fe80000100a00 */
[----:B------:R-:W0:Y:S04]  /*15b90*/  LDSM.16.MT88.4 R24, [R2+UR4+0x2100] ;  /* 0x002100040218783b */ /* 0x000e280008004200 */
[----:B0-----:R-:W-:Y:S04]  /*15ba0*/  STL.64 [R1+0x1670], R26 ;  /* 0x0016701a01007387 */ /* 0x001fe80000100a00 */
[----:B------:R0:W-:Y:S04]  /*15bb0*/  STL.64 [R1+0x1668], R24 ;  /* 0x0016681801007387 */ /* 0x0001e80000100a00 */
[----:B0-----:R-:W4:Y:S04]  /*15bc0*/  LDL.LU.64 R24, [R1+0x320] ;  /* 0x0003200001187983 */ /* 0x001f280000300a00 */
[----:B------:R-:W4:Y:S01]  /*15bd0*/  LDL.LU.64 R26, [R1+0x328] ;  /* 0x00032800011a7983 */ /* 0x000f220000300a00 */
[----:B--2---:R-:W-:-:S15]  /*15be0*/  HMMA.16816.F32.BF16 R12, R20, R16, R12 ;  /* 0x00000010140c723c */ /* 0x004fde000004180c */
[----:B------:R-:W-:-:S08]  /*15bf0*/  NOP ;  /* 0x0000000000007918 */ /* 0x000fd00000000000 */
[----:B------:R0:W-:Y:S04]  /*15c00*/  STL.64 [R1+0x190], R12 ;  /* 0x0001900c01007387 */ /* 0x0001e80000100a00 */
[----:B------:R3:W-:Y:S04]  /*15c10*/  STL.64 [R1+0x198], R14 ;  /* 0x0001980e01007387 */ /* 0x0007e80000100a00 */
[----:B0-----:R-:W3:Y:S02]  /*15c20*/  LDL.LU.64 R12, [R1+0x17e0] ;  /* 0x0017e000010c7983 */ /* 0x001ee40000300a00 */
[----:B---3--:R-:W-:Y:S02]  /*15c30*/  HMMA.16816.F32.BF16 R12, R20, R12, R4 ;  /* 0x0000000c140c723c */ /* 0x008fe40000041804 */
[----:B------:R-:W2:Y:S04]  /*15c40*/  LDL.LU.64 R6, [R1+0x17d8] ;  /* 0x0017d80001067983 */ /* 0x000ea80000300a00 */
[----:B------:R-:W3:-:S15]  /*15c50*/  LDL.LU.64 R4, [R1+0x17d0] ;  /* 0x0017d00001047983 */ /* 0x000ede0000300a00 */
[----:B------:R-:W-:-:S02]  /*15c60*/  NOP ;  /* 0x0000000000007918 */ /* 0x000fc40000000000 */
[----:B------:R-:W-:Y:S04]  /*15c70*/  STL.64 [R1+0x1a0], R12 ;  /* 0x0001a00c01007387 */ /* 0x000fe80000100a00 */
[----:B------:R0:W-:Y:S04]  /*15c80*/  STL.64 [R1+0x1a8], R14 ;  /* 0x0001a80e01007387 */ /* 0x0001e80000100a00 */
[----:B0-----:R-:W3:Y:S04]  /*15c90*/  LDL.LU.64 R14, [R1+0x17c8] ;  /* 0x0017c800010e7983 */ /* 0x001ee80000300a00 */
[----:B------:R-:W3:Y:S02]  /*15ca0*/  LDL.LU.64 R12, [R1+0x17c0] ;  /* 0x0017c000010c7983 */ /* 0x000ee40000300a00 */
[----:B---3--:R-:W-:-:S15]  /*15cb0*/  HMMA.16816.F32.BF16 R12, R20, R4, R12 ;  /* 0x00000004140c723c */ /* 0x008fde000004180c */
[----:B------:R-:W-:-:S08]  /*15cc0*/  NOP ;  /* 0x0000000000007918 */ /* 0x000fd00000000000 */
[----:B------:R-:W-:Y:S04]  /*15cd0*/  STL.64 [R1+0x210], R12 ;  /* 0x0002100c01007387 */ /* 0x000fe80000100a00 */
[----:B------:R0:W-:Y:S04]  /*15ce0*/  STL.64 [R1+0x218], R14 ;  /* 0x0002180e01007387 */ /* 0x0001e80000100a00 */
[----:B0-----:R-:W4:Y:S04]  /*15cf0*/  LDL.LU.64 R14, [R1+0x17b8] ;  /* 0x0017b800010e7983 */ /* 0x001f280000300a00 */
[----:B------:R-:W4:Y:S04]  /*15d00*/  LDL.LU.64 R12, [R1+0x17b0] ;  /* 0x0017b000010c7983 */ /* 0x000f280000300a00 */
[----:B--2---:R-:W-:Y:S04]  /*15d10*/  STL.64 [R1+0x17a8], R6 ;  /* 0x0017a80601007387 */ /* 0x004fe80000100a00 */
[----:B------:R0:W-:Y:S04]  /*15d20*/  STL.64 [R1+0x17a0], R4 ;  /* 0x0017a00401007387 */ /* 0x0001e80000100a00 */
[----:B0-----:R-:W2:Y:S04]  /*15d30*/  LDL.LU.64 R4, [R1+0x1c0] ;  /* 0x0001c00001047983 */ /* 0x001ea80000300a00 */
[----:B------:R-:W2:Y:S01]  /*15d40*/  LDL.LU.64 R6, [R1+0x1c8] ;  /* 0x0001c80001067983 */ /* 0x000ea20000300a00 */
[----:B------:R-:W-:-:S02]  /*15d50*/  IMAD.MOV.U32 R10, RZ, RZ, R18 ;  /* 0x000000ffff0a7224 */ /* 0x000fc400078e0012 */
[----:B------:R-:W-:-:S05]  /*15d60*/  IMAD.MOV.U32 R11, RZ, RZ, R19 ;  /* 0x000000ffff0b7224 */ /* 0x000fca00078e0013 */
[----:B------:R-:W-:Y:S04]  /*15d70*/  STL.64 [R1+0x1798], R10 ;  /* 0x0017980a01007387 */ /* 0x000fe80000100a00 */
[----:B------:R-:W-:Y:S01]  /*15d80*/  STL.64 [R1+0x1790], R8 ;  /* 0x0017900801007387 */ /* 0x000fe20000100a00 */
[----:B--2---:R-:W-:Y:S03]  /*15d90*/  HMMA.16816.F32.BF16 R4, R20, R8, R4 ;  /* 0x000000081404723c */ /* 0x004fe60000041804 */
[----:B------:R-:W0:-:S15]  /*15da0*/  LDSM.16.MT88.4 R20, [R2+UR4+0x2180] ;  /* 0x002180040214783b */ /* 0x000e1e0008004200 */
[----:B------:R-:W-:-:S05]  /*15db0*/  NOP ;  /* 0x0000000000007918 */ /* 0x000fca0000000000 */
[----:B------:R-:W-:Y:S04]  /*15dc0*/  STL.64 [R1+0x230], R4 ;  /* 0x0002300401007387 */ /* 0x000fe80000100a00 */
[----:B------:R4:W-:Y:S02]  /*15dd0*/  STL.64 [R1+0x238], R6 ;  /* 0x0002380601007387 */ /* 0x0009e40000100a00 */
[----:B----4-:R-:W-:Y:S02]  /*15de0*/  HMMA.16816.F32.BF16 R4, R12, R16, R24 ;  /* 0x000000100c04723c */ /* 0x010fe40000041818 */
[----:B0-----:R-:W-:Y:S04]  /*15df0*/  STL.64 [R1+0x1630], R22 ;  /* 0x0016301601007387 */ /* 0x001fe80000100a00 */
[----:B------:R0:W-:Y:S04]  /*15e00*/  STL.64 [R1+0x1628], R20 ;  /* 0x0016281401007387 */ /* 0x0001e80000100a00 */
[----:B0-----:R-:W2:-:S13]  /*15e10*/  LDL.LU.64 R20, [R1+0x40] ;  /* 0x0000400001147983 */ /* 0x001e9a0000300a00 */
[----:B------:R0:W-:Y:S01]  /*15e20*/  STL.64 [R1+0x2a0], R4 ;  /* 0x0002a00401007387 */ /* 0x0001e20000100a00 */
[----:B------:R-:W-:Y:S02]  /*15e30*/  IMAD.MOV.U32 R28, RZ, RZ, R6 ;  /* 0x000000ffff1c7224 */ /* 0x000fe400078e0006 */
[----:B------:R-:W-:Y:S01]  /*15e40*/  IMAD.MOV.U32 R3, RZ, RZ, R7 ;  /* 0x000000ffff037224 */ /* 0x000fe200078e0007 */
[----:B0-----:R-:W2:Y:S04]  /*15e50*/  LDL.LU.64 R4, [R1+0x290] ;  /* 0x0002900001047983 */ /* 0x001ea80000300a00 */
[----:B------:R-:W2:Y:S04]  /*15e60*/  LDL.LU.64 R6, [R1+0x298] ;  /* 0x0002980001067983 */ /* 0x000ea80000300a00 */
[----:B------:R-:W3:Y:S04]  /*15e70*/  LDL.LU.64 R8, [R1+0x220] ;  /* 0x0002200001087983 */ /* 0x000ee80000300a00 */
[----:B------:R-:W3:Y:S04]  /*15e80*/  LDL.LU.64 R10, [R1+0x228] ;  /* 0x00022800010a7983 */ /* 0x000ee80000300a00 */
[----:B------:R-:W4:Y:S04]  /*15e90*/  LDL.LU.64 R24, [R1+0x310] ;  /* 0x0003100001187983 */ /* 0x000f280000300a00 */
[----:B------:R-:W2:Y:S04]  /*15ea0*/  LDL.LU.64 R26, [R1+0x318] ;  /* 0x00031800011a7983 */ /* 0x000ea80000300a00 */
[----:B--2---:R-:W-:Y:S04]  /*15eb0*/  STL.64 [R1+0x1788], R26 ;  /* 0x0017881a01007387 */ /* 0x004fe80000100a00 */
[----:B----4-:R0:W-:Y:S04]  /*15ec0*/  STL.64 [R1+0x1780], R24 ;  /* 0x0017801801007387 */ /* 0x0101e80000100a00 */
[----:B0-----:R-:W2:Y:S04]  /*15ed0*/  LDL.LU.64 R24, [R1+0x1b0] ;  /* 0x0001b00001187983 */ /* 0x001ea80000300a00 */
[----:B------:R-:W2:Y:S04]  /*15ee0*/  LDL.LU.64 R26, [R1+0x1b8] ;  /* 0x0001b800011a7983 */ /* 0x000ea80000300a00 */
[----:B------:R-:W4:Y:S04]  /*15ef0*/  LDL.LU.64 R16, [R1+0x1f0] ;  /* 0x0001f00001107983 */ /* 0x000f280000300a00 */
[----:B------:R-:W3:Y:S01]  /*15f00*/  LDL.LU.64 R18, [R1+0x1f8] ;  /* 0x0001f80001127983 */ /* 0x000ee20000300a00 */
[C---:B------:R-:W-:Y:S03]  /*15f10*/  HMMA.16816.F32.BF16 R4, R12.reuse, R20, R4 ;  /* 0x000000140c04723c */ /* 0x040fe60000041804 */
[----:B---3--:R-:W-:Y:S04]  /*15f20*/  STL.64 [R1+0x1758], R18 ;  /* 0x0017581201007387 */ /* 0x008fe80000100a00 */
[----:B----4-:R0:W-:Y:S04]  /*15f30*/  STL.64 [R1+0x1750], R16 ;  /* 0x0017501001007387 */ /* 0x0101e80000100a00 */
[----:B0-----:R-:W3:Y:S04]  /*15f40*/  LDL.LU.64 R16, [R1+0x2b0] ;  /* 0x0002b00001107983 */ /* 0x001ee80000300a00 */
[----:B------:R-:W4:Y:S04]  /*15f50*/  LDL.LU.64 R18, [R1+0x2b8] ;  /* 0x0002b80001127983 */ /* 0x000f280000300a00 */
[----:B----4-:R-:W-:Y:S04]  /*15f60*/  STL.64 [R1+0x1768], R18 ;  /* 0x0017681201007387 */ /* 0x010fe80000100a00 */
[----:B---3--:R0:W-:Y:S04]  /*15f70*/  STL.64 [R1+0x1760], R16 ;  /* 0x0017601001007387 */ /* 0x0081e80000100a00 */
[----:B0-----:R-:W3:Y:S04]  /*15f80*/  LDL.LU.64 R16, [R1+0x60] ;  /* 0x0000600001107983 */ /* 0x001ee80000300a00 */
[----:B------:R-:W-:Y:S04]  /*15f90*/  STL [R1+0x15dc], R3 ;  /* 0x0015dc0301007387 */ /* 0x000fe80000100800 */
[----:B------:R-:W-:Y:S04]  /*15fa0*/  STL [R1+0x15d8], R28 ;  /* 0x0015d81c01007387 */ /* 0x000fe80000100800 */
[----:B------:R-:W-:Y:S04]  /*15fb0*/  STL.64 [R1+0x2f0], R4 ;  /* 0x0002f00401007387 */ /* 0x000fe80000100a00 */
[----:B------:R0:W-:Y:S04]  /*15fc0*/  STL.64 [R1+0x2f8], R6 ;  /* 0x0002f80601007387 */ /* 0x0001e80000100a00 */
[----:B0-----:R-:W4:Y:S04]  /*15fd0*/  LDL.LU.64 R6, [R1+0x17a8] ;  /* 0x0017a80001067983 */ /* 0x001f280000300a00 */
[----:B------:R-:W2:Y:S02]  /*15fe0*/  LDL.LU.64 R4, [R1+0x17a0] ;  /* 0x0017a00001047983 */ /* 0x000ea40000300a00 */
[----:B--2---:R-:W-:-:S15]  /*15ff0*/  HMMA.16816.F32.BF16 R8, R12, R4, R8 ;  /* 0x000000040c08723c */ /* 0x004fde0000041808 */
[----:B------:R-:W-:-:S08]  /*16000*/  NOP ;  /* 0x0000000000007918 */ /* 0x000fd00000000000 */
[----:B------:R0:W-:Y:S01]  /*16010*/  STL.64 [R1+0x2e0], R8 ;  /* 0x0002e00801007387 */ /* 0x0001e20000100a00 */
[----:B------:R-:W-:Y:S02]  /*16020*/  IMAD.MOV.U32 R3, RZ, RZ, R10 ;  /* 0x000000ffff037224 */ /* 0x000fe400078e000a */
[----:B------:R-:W-:Y:S02]  /*16030*/  IMAD.MOV.U32 R28, RZ, RZ, R11 ;  /* 0x000000ffff1c7224 */ /* 0x000fe400078e000b */
[----:B------:R-:W2:Y:S04]  /*16040*/  LDL.LU.64 R10, [R1+0x1798] ;  /* 0x00179800010a7983 */ /* 0x000ea80000300a00 */
[----:B0-----:R-:W3:Y:S04]  /*16050*/  LDL.LU.64 R8, [R1+0x1790] ;  /* 0x0017900001087983 */ /* 0x001ee80000300a00 */
[----:B------:R-:W-:Y:S04]  /*16060*/  STL [R1+0x15e4], R28 ;  /* 0x0015e41c01007387 */ /* 0x000fe80000100800 */
[----:B------:R-:W-:Y:S01]  /*16070*/  STL [R1+0x15e0], R3 ;  /* 0x0015e00301007387 */ /* 0x000fe20000100800 */
[----:B---3--:R-:W-:Y:S03]  /*16080*/  HMMA.16816.F32.BF16 R12, R12, R8, R24 ;  /* 0x000000080c0c723c */ /* 0x008fe60000041818 */
[----:B------:R-:W3:Y:S04]  /*16090*/  LDL.LU.64 R26, [R1+0x1788] ;  /* 0x00178800011a7983 */ /* 0x000ee80000300a00 */
[----:B------:R-:W3:-:S15]  /*160a0*/  LDL.LU.64 R24, [R1+0x1780] ;  /* 0x0017800001187983 */ /* 0x000ede0000300a00 */
[----:B------:R-:W-:-:S01]  /*160b0*/  NOP ;  /* 0x0000000000007918 */ /* 0x000fc20000000000 */
[----:B------:R-:W-:Y:S04]  /*160c0*/  STL.64 [R1+0x290], R12 ;  /* 0x0002900c01007387 */ /* 0x000fe80000100a00 */
[----:B------:R0:W-:Y:S04]  /*160d0*/  STL.64 [R1+0x298], R14 ;  /* 0x0002980e01007387 */ /* 0x0001e80000100a00 */
[----:B0-----:R-:W3:Y:S04]  /*160e0*/  LDL.LU.64 R14, [R1+0x1778] ;  /* 0x00177800010e7983 */ /* 0x001ee80000300a00 */
[----:B------:R-:W3:Y:S02]  /*160f0*/  LDL.LU.64 R12, [R1+0x1770] ;  /* 0x00177000010c7983 */ /* 0x000ee40000300a00 */
[----:B---3--:R-:W-:-:S15]  /*16100*/  HMMA.16816.F32.BF16 R24, R12, R16, R24 ;  /* 0x000000100c18723c */ /* 0x008fde0000041818 */
[----:B------:R-:W-:-:S08]  /*16110*/  NOP ;  /* 0x0000000000007918 */ /* 0x000fd00000000000 */
[----:B------:R0:W-:Y:S02]  /*16120*/  STL.64 [R1+0x2d0], R24 ;  /* 0x0002d01801007387 */ /* 0x0001e40000100a00 */
[----:B0-----:R-:W-:Y:S02]  /*16130*/  IMAD.MOV.U32 R25, RZ, RZ, R16 ;  /* 0x000000ffff197224 */ /* 0x001fe400078e0010 */
[----:B------:R-:W-:Y:S02]  /*16140*/  IMAD.MOV.U32 R24, RZ, RZ, R17 ;  /* 0x000000ffff187224 */ /* 0x000fe400078e0011 */
[----:B------:R-:W0:Y:S04]  /*16150*/  LDSM.16.MT88.4 R16, [R0+UR4+0x2000] ;  /* 0x002000040010783b */ /* 0x000e280008004200 */
[----:B------:R-:W-:Y:S04]  /*16160*/  STL.64 [R1+0x2d8], R26 ;  /* 0x0002d81a01007387 */ /* 0x000fe80000100a00 */
[----:B0-----:R-:W-:Y:S04]  /*16170*/  STL.64 [R1+0x80], R16 ;  /* 0x0000801001007387 */ /* 0x001fe80000100a00 */
[----:B------:R0:W-:Y:S04]  /*16180*/  STL.64 [R1+0x88], R18 ;  /* 0x0000881201007387 */ /* 0x0001e80000100a00 */
[----:B0-----:R-:W3:Y:S04]  /*16190*/  LDL.LU.64 R18, [R1+0x1768] ;  /* 0x0017680001127983 */ /* 0x001ee80000300a00 */
[----:B------:R-:W3:Y:S02]  /*161a0*/  LDL.LU.64 R16, [R1+0x1760] ;  /* 0x0017600001107983 */ /* 0x000ee40000300a00 */
[----:B---3--:R-:W-:-:S15]  /*161b0*/  HMMA.16816.F32.BF16 R16, R12, R20, R16 ;  /* 0x000000140c10723c */ /* 0x008fde0000041810 */
[----:B------:R-:W-:-:S08]  /*161c0*/  NOP ;  /* 0x0000000000007918 */ /* 0x000fd00000000000 */
[----:B------:R-:W-:Y:S04]  /*161d0*/  STL.64 [R1+0x2c0], R16 ;  /* 0x0002c01001007387 */ /* 0x000fe80000100a00 */
[----:B------:R0:W-:Y:S04]  /*161e0*/  STL.64 [R1+0x2c8], R18 ;  /* 0x0002c81201007387 */ /* 0x0001e80000100a00 */
[----:B0-----:R-:W3:Y:S04]  /*161f0*/  LDL.LU.64 R18, [R1+0x1758] ;  /* 0x0017580001127983 */ /* 0x001ee80000300a00 */
[----:B------:R-:W3:Y:S01]  /*16200*/  LDL.LU.64 R16, [R1+0x1750] ;  /* 0x0017500001107983 */ /* 0x000ee20000300a00 */
[----:B------:R-:W-:-:S02]  /*16210*/  IMAD.MOV.U32 R28, RZ, RZ, R20 ;  /* 0x000000ffff1c7224 */ /* 0x000fc400078e0014 */
[----:B------:R-:W-:Y:S02]  /*16220*/  IMAD.MOV.U32 R3, RZ, RZ, R21 ;  /* 0x000000ffff037224 */ /* 0x000fe400078e0015 */
[----:B---3--:R-:W-:Y:S01]  /*16230*/  HMMA.16816.F32.BF16 R20, R12, R4, R16 ;  /* 0x000000040c14723c */ /* 0x008fe20000041810 */
[----:B------:R-:W3:Y:S04]  /*16240*/  LDL.LU.64 R16, [R1+0x170] ;  /* 0x0001700001107983 */ /* 0x000ee80000300a00 */
[----:B------:R-:W3:-:S15]  /*16250*/  LDL.LU.64 R18, [R1+0x178] ;  /* 0x0001780001127983 */ /* 0x000ede0000300a00 */
[----:B------:R-:W-:-:S03]  /*16260*/  NOP ;  /* 0x0000000000007918 */ /* 0x000fc60000000000 */
[----:B------:R0:W-:Y:S04]  /*16270*/  STL.64 [R1+0x2b0], R20 ;  /* 0x0002b01401007387 */ /* 0x0001e80000100a00 */
[----:B------:R1:W-:Y:S04]  /*16280*/  STL.64 [R1+0x2b8], R22 ;  /* 0x0002b81601007387 */ /* 0x0003e80000100a00 */
[----:B----4-:R-:W-:Y:S04]  /*16290*/  STL.64 [R1+0x1708], R6 ;  /* 0x0017080601007387 */ /* 0x010fe80000100a00 */
[----:B------:R4:W-:Y:S04]  /*162a0*/  STL.64 [R1+0x1700], R4 ;  /* 0x0017000401007387 */ /* 0x0009e80000100a00 */
[----:B0-----:R-:W3:Y:S04]  /*162b0*/  LDL.LU R20, [R1+0xb0] ;  /* 0x0000b00001147983 */ /* 0x001ee80000300800 */
[----:B------:R-:W3:Y:S04]  /*162c0*/  LDL.LU R21, [R1+0xb4] ;  /* 0x0000b40001157983 */ /* 0x000ee80000300800 */
[----:B-1----:R-:W3:Y:S04]  /*162d0*/  LDL.LU R22, [R1+0xb8] ;  /* 0x0000b80001167983 */ /* 0x002ee80000300800 */
[----:B------:R-:W3:Y:S04]  /*162e0*/  LDL.LU R23, [R1+0xbc] ;  /* 0x0000bc0001177983 */ /* 0x000ee80000300800 */
[----:B----4-:R-:W4:Y:S04]  /*162f0*/  LDL.LU.64 R4, [R1+0x200] ;  /* 0x0002000001047983 */ /* 0x010f280000300a00 */
[----:B------:R-:W3:Y:S01]  /*16300*/  LDL.LU.64 R6, [R1+0x208] ;  /* 0x0002080001067983 */ /* 0x000ee20000300a00 */
[----:B--2---:R-:W-:-:S02]  /*16310*/  IMAD.MOV.U32 R26, RZ, RZ, R10 ;  /* 0x000000ffff1a7224 */ /* 0x004fc400078e000a */
[----:B------:R-:W-:Y:S01]  /*16320*/  IMAD.MOV.U32 R27, RZ, RZ, R11 ;  /* 0x000000ffff1b7224 */ /* 0x000fe200078e000b */
[----:B---3--:R-:W-:Y:S04]  /*16330*/  STL.64 [R1+0x1718], R6 ;  /* 0x0017180601007387 */ /* 0x008fe80000100a00 */
[----:B----4-:R0:W-:Y:S02]  /*16340*/  STL.64 [R1+0x1710], R4 ;  /* 0x0017100401007387 */ /* 0x0101e40000100a00 */
[----:B0-----:R-:W-:Y:S02]  /*16350*/  IMAD.MOV.U32 R5, RZ, RZ, R24 ;  /* 0x000000ffff057224 */ /* 0x001fe400078e0018 */
[----:B------:R-:W2:Y:S01]  /*16360*/  LDL.LU R24, [R1] ;  /* 0x0000000001187983 */ /* 0x000ea20000300800 */
[----:B------:R-:W-:-:S02]  /*16370*/  IMAD.MOV.U32 R4, RZ, RZ, R25 ;  /* 0x000000ffff047224 */ /* 0x000fc400078e0019 */
[----:B------:R-:W-:Y:S02]  /*16380*/  IMAD.MOV.U32 R25, RZ, RZ, R29 ;  /* 0x000000ffff197224 */ /* 0x000fe400078e001d */
[----:B------:R-:W3:Y:S04]  /*16390*/  LDL.LU R29, [R1+0x1748] ;  /* 0x00174800011d7983 */ /* 0x000ee80000300800 */
[----:B------:R-:W4:Y:S04]  /*163a0*/  LDL.LU R10, [R1+0x1744] ;  /* 0x00174400010a7983 */ /* 0x000f280000300800 */
[----:B------:R-:W4:Y:S04]  /*163b0*/  LDL.LU R11, [R1+0x1740] ;  /* 0x00174000010b7983 */ /* 0x000f280000300800 */
[----:B------:R-:W-:Y:S04]  /*163c0*/  STL.64 [R1+0x16c0], R26 ;  /* 0x0016c01a01007387 */ /* 0x000fe80000100a00 */
[----:B--2---:R0:W-:Y:S04]  /*163d0*/  STL.64 [R1+0x16b8], R24 ;  /* 0x0016b81801007387 */ /* 0x0041e80000100a00 */
[----:B0-----:R-:W2:Y:S04]  /*163e0*/  LDL.LU.64 R24, [R1+0x160] ;  /* 0x0001600001187983 */ /* 0x001ea80000300a00 */
[----:B------:R-:W3:Y:S01]  /*163f0*/  LDL.LU.64 R26, [R1+0x168] ;  /* 0x00016800011a7983 */ /* 0x000ee20000300a00 */
[----:B------:R-:W-:Y:S03]  /*16400*/  HMMA.16816.F32.BF16 R12, R12, R8, R16 ;  /* 0x000000080c0c723c */ /* 0x000fe60000041810 */
[----:B---3--:R-:W-:Y:S04]  /*16410*/  STL.64 [R1+0x1728], R26 ;  /* 0x0017281a01007387 */ /* 0x008fe80000100a00 */
[----:B--2---:R0:W-:Y:S04]  /*16420*/  STL.64 [R1+0x1720], R24 ;  /* 0x0017201801007387 */ /* 0x0041e80000100a00 */
[----:B0-----:R-:W2:Y:S04]  /*16430*/  LDL.LU.64 R24, [R1+0x300] ;  /* 0x0003000001187983 */ /* 0x001ea80000300a00 */
[----:B------:R-:W2:Y:S04]  /*16440*/  LDL.LU.64 R26, [R1+0x308] ;  /* 0x00030800011a7983 */ /* 0x000ea80000300a00 */
[----:B------:R0:W-:Y:S04]  /*16450*/  STL.64 [R1+0x1640], R22 ;  /* 0x0016401601007387 */ /* 0x0001e80000100a00 */
[----:B------:R-:W-:Y:S04]  /*16460*/  STL.64 [R1+0x1638], R20 ;  /* 0x0016381401007387 */ /* 0x000fe80000100a00 */
[----:B0-----:R-:W3:Y:S04]  /*16470*/  LDL R22, [R1+0x48] ;  /* 0x0000480001167983 */ /* 0x001ee80000100800 */
[----:B------:R-:W3:Y:S04]  /*16480*/  LDL R23, [R1+0x4c] ;  /* 0x00004c0001177983 */ /* 0x000ee80000100800 */
[----:B------:R-:W2:Y:S04]  /*16490*/  LDL.LU.64 R18, [R1+0x1738] ;  /* 0x0017380001127983 */ /* 0x000ea80000300a00 */
[----:B------:R-:W2:Y:S04]  /*164a0*/  LDL.LU.64 R16, [R1+0x1730] ;  /* 0x0017300001107983 */ /* 0x000ea80000300a00 */
[----:B------:R0:W-:Y:S04]  /*164b0*/  STL.64 [R1+0x280], R12 ;  /* 0x0002800c01007387 */ /* 0x0001e80000100a00 */
[----:B------:R1:W-:Y:S04]  /*164c0*/  STL.64 [R1+0x288], R14 ;  /* 0x0002880e01007387 */ /* 0x0003e80000100a00 */
[----:B0-----:R-:W4:Y:S04]  /*164d0*/  LDL.LU.64 R12, [R1+0x180] ;  /* 0x00018000010c7983 */ /* 0x001f280000300a00 */
[----:B-1----:R-:W4:Y:S01]  /*164e0*/  LDL.LU.64 R14, [R1+0x188] ;  /* 0x00018800010e7983 */ /* 0x002f220000300a00 */
[----:B--2---:R-:W-:Y:S03]  /*164f0*/  HMMA.16816.F32.BF16 R4, R16, R4, R24 ;  /* 0x000000041004723c */ /* 0x004fe60000041818 */
[----:B------:R-:W2:Y:S04]  /*16500*/  LDL.LU.64 R26, [R1+0x1728] ;  /* 0x00172800011a7983 */ /* 0x000ea80000300a00 */
[----:B------:R-:W2:-:S15]  /*16510*/  LDL.LU.64 R24, [R1+0x1720] ;  /* 0x0017200001187983 */ /* 0x000e9e0000300a00 */
[----:B------:R-:W-:-:S01]  /*16520*/  NOP ;  /* 0x0000000000007918 */ /* 0x000fc20000000000 */
[----:B------:R-:W-:Y:S04]  /*16530*/  STL.64 [R1+0x270], R4 ;  /* 0x0002700401007387 */ /* 0x000fe80000100a00 */
[----:B------:R0:W-:Y:S04]  /*16540*/  STL.64 [R1+0x278], R6 ;  /* 0x0002780601007387 */ /* 0x0001e80000100a00 */
[----:B0-----:R-:W3:Y:S04]  /*16550*/  LDL.LU.64 R6, [R1+0x1718] ;  /* 0x0017180001067983 */ /* 0x001ee80000300a00 */
[----:B------:R-:W3:Y:S01]  /*16560*/  LDL.LU.64 R4, [R1+0x1710] ;  /* 0x0017100001047983 */ /* 0x000ee20000300a00 */
[----:B------:R-:W-:-:S02]  /*16570*/  IMAD.MOV.U32 R20, RZ, RZ, R28 ;  /* 0x000000ffff147224 */ /* 0x000fc400078e001c */
[----:B------:R-:W-:-:S07]  /*16580*/  IMAD.MOV.U32 R21, RZ, RZ, R3 ;  /* 0x000000ffff157224 */ /* 0x000fce00078e0003 */
[----:B---3--:R-:W-:-:S15]  /*16590*/  HMMA.16816.F32.BF16 R4, R16, R20, R4 ;  /* 0x000000141004723c */ /* 0x008fde0000041804 */
[----:B------:R-:W-:-:S08]  /*165a0*/  NOP ;  /* 0x0000000000007918 */ /* 0x000fd00000000000 */
[----:B------:R-:W-:Y:S04]  /*165b0*/  STL.64 [R1+0x260], R4 ;  /* 0x0002600401007387 */ /* 0x000fe80000100a00 */
[----:B------:R0:W-:Y:S04]  /*165c0*/  STL.64 [R1+0x268], R6 ;  /* 0x0002680601007387 */ /* 0x0001e80000100a00 */
[----:B0-----:R-:W3:Y:S04]  /*165d0*/  LDL.LU.64 R6, [R1+0x1708] ;  /* 0x0017080001067983 */ /* 0x001ee80000300a00 */
[----:B------:R-:W4:Y:S04]  /*165e0*/  LDL.LU.64 R4, [R1+0x1700] ;  /* 0x0017000001047983 */ /* 0x000f280000300a00 */
[----:B------:R-:W-:Y:S01]  /*165f0*/  STL.64 [R1+0x16e8], R22 ;  /* 0x0016e81601007387 */ /* 0x000fe20000100a00 */
[C---:B----4-:R-:W-:Y:S03]  /*16600*/  HMMA.16816.F32.BF16 R12, R16.reuse, R4, R12 ;  /* 0x00000004100c723c */ /* 0x050fe6000004180c */
[----:B---3--:R2:W-:Y:S03]  /*16610*/  STL.64 [R1+0x16e0], R6 ;  /* 0x0016e00601007387 */ /* 0x0085e60000100a00 */
[----:B--2---:R-:W-:-:S15]  /*16620*/  HMMA.16816.F32.BF16 R4, R16, R8, R24 ;  /* 0x000000081004723c */ /* 0x004fde0000041818 */
[----:B------:R-:W-:-:S02]  /*16630*/  NOP ;  /* 0x0000000000007918 */ /* 0x000fc40000000000 */
[----:B------:R0:W-:Y:S04]  /*16640*/  STL.64 [R1+0x250], R12 ;  /* 0x0002500c01007387 */ /* 0x0001e80000100a00 */
[----:B------:R1:W-:Y:S04]  /*16650*/  STL.64 [R1+0x258], R14 ;  /* 0x0002580e01007387 */ /* 0x0003e80000100a00 */
[----:B------:R-:W-:Y:S04]  /*16660*/  STL.64 [R1+0x16d8], R10 ;  /* 0x0016d80a01007387 */ /* 0x000fe80000100a00 */
[----:B0-----:R-:W2:Y:S04]  /*16670*/  LDL.LU R12, [R1+0x50] ;  /* 0x00005000010c7983 */ /* 0x001ea80000300800 */
[----:B------:R-:W-:Y:S04]  /*16680*/  STL.64 [R1+0x240], R4 ;  /* 0x0002400401007387 */ /* 0x000fe80000100a00 */
[----:B------:R-:W-:Y:S04]  /*16690*/  STL.64 [R1+0x248], R6 ;  /* 0x0002480601007387 */ /* 0x000fe80000100a00 */
[----:B------:R-:W2:Y:S04]  /*166a0*/  LDL.LU R13, [R1+0x54] ;  /* 0x00005400010d7983 */ /* 0x000ea80000300800 */
[----:B-1----:R-:W3:Y:S04]  /*166b0*/  LDL.LU R14, [R1+0x58] ;  /* 0x00005800010e7983 */ /* 0x002ee80000300800 */
[----:B------:R-:W3:Y:S01]  /*166c0*/  LDL.LU R15, [R1+0x5c] ;  /* 0x00005c00010f7983 */ /* 0x000ee20000300800 */
[----:B------:R-:W-:-:S03]  /*166d0*/  IMAD.MOV.U32 R26, RZ, RZ, R29 ;  /* 0x000000ffff1a7224 */ /* 0x000fc600078e001d */
[----:B---3--:R-:W-:Y:S04]  /*166e0*/  STL.64 [R1+0x1650], R14 ;  /* 0x0016500e01007387 */ /* 0x008fe80000100a00 */
[----:B--2---:R0:W-:Y:S04]  /*166f0*/  STL.64 [R1+0x1648], R12 ;  /* 0x0016480c01007387 */ /* 0x0041e80000100a00 */
[----:B0-----:R-:W2:Y:S04]  /*16700*/  LDL.LU R12, [R1+0x70] ;  /* 0x00007000010c7983 */ /* 0x001ea80000300800 */
[----:B------:R-:W2:Y:S04]  /*16710*/  LDL.LU R13, [R1+0x74] ;  /* 0x00007400010d7983 */ /* 0x000ea80000300800 */
[----:B------:R-:W3:Y:S04]  /*16720*/  LDL.LU R14, [R1+0x78] ;  /* 0x00007800010e7983 */ /* 0x000ee80000300800 */
[----:B------:R-:W3:Y:S04]  /*16730*/  LDL.LU R15, [R1+0x7c] ;  /* 0x00007c00010f7983 */ /* 0x000ee80000300800 */
[----:B------:R-:W4:Y:S04]  /*16740*/  LDL.LU R24, [R1+0x10] ;  /* 0x0000100001187983 */ /* 0x000f280000300800 */
[----:B------:R-:W4:Y:S04]  /*16750*/  LDL.LU R25, [R1+0x14] ;  /* 0x0000140001197983 */ /* 0x000f280000300800 */
[----:B------:R-:W4:Y:S04]  /*16760*/  LDL.LU R29, [R1+0x16fc] ;  /* 0x0016fc00011d7983 */ /* 0x000f280000300800 */
[----:B------:R-:W4:Y:S04]  /*16770*/  LDL.LU R27, [R1+0x1c] ;  /* 0x00001c00011b7983 */ /* 0x000f280000300800 */
[----:B---3--:R-:W-:Y:S04]  /*16780*/  STL.64 [R1+0x1660], R14 ;  /* 0x0016600e01007387 */ /* 0x008fe80000100a00 */
[----:B--2---:R0:W-:Y:S04]  /*16790*/  STL.64 [R1+0x1658], R12 ;  /* 0x0016580c01007387 */ /* 0x0041e80000100a00 */
[----:B0-----:R-:W2:Y:S04]  /*167a0*/  LDL.LU R12, [R1+0x90] ;  /* 0x00009000010c7983 */ /* 0x001ea80000300800 */
[----:B------:R-:W2:Y:S04]  /*167b0*/  LDL.LU R13, [R1+0x94] ;  /* 0x00009400010d7983 */ /* 0x000ea80000300800 */
[----:B------:R-:W3:Y:S01]  /*167c0*/  LDL.LU R14, [R1+0x98] ;  /* 0x00009800010e7983 */ /* 0x000ee20000300800 */
[----:B----4-:R-:W-:-:S03]  /*167d0*/  IMAD.MOV.U32 R15, RZ, RZ, R29 ;  /* 0x000000ffff0f7224 */ /* 0x010fc600078e001d */
        /* <DEDUP_REMOVED lines=17> */
[----:B------:R-:W3:Y:S04]  /*168f0*/  LDL.LU R14, [R1+0xa8] ;  /* 0x0000a800010e7983 */ /* 0x000ee80000300800 */
[----:B------:R-:W3:Y:S04]  /*16900*/  LDL.LU R15, [R1+0xac] ;  /* 0x0000ac00010f7983 */ /* 0x000ee80000300800 */
[----:B---3--:R-:W-:Y:S04]  /*16910*/  STL.64 [R1+0x1690], R14 ;  /* 0x0016900e01007387 */ /* 0x008fe80000100a00 */
[----:B--2---:R0:W-:Y:S04]  /*16920*/  STL.64 [R1+0x1688], R12 ;  /* 0x0016880c01007387 */ /* 0x0041e80000100a00 */
[----:B0-----:R-:W2:Y:S04]  /*16930*/  LDL.LU R12, [R1+0xc0] ;  /* 0x0000c000010c7983 */ /* 0x001ea80000300800 */
[----:B------:R-:W2:Y:S04]  /*16940*/  LDL.LU R13, [R1+0xc4] ;  /* 0x0000c400010d7983 */ /* 0x000ea80000300800 */
[----:B------:R-:W3:Y:S01]  /*16950*/  LDL.LU R14, [R1+0xc8] ;  /* 0x0000c800010e7983 */ /* 0x000ee20000300800 */
[----:B----4-:R-:W-:-:S03]  /*16960*/  IMAD.MOV.U32 R15, RZ, RZ, R29 ;  /* 0x000000ffff0f7224 */ /* 0x010fc600078e001d */
        /* <DEDUP_REMOVED lines=18> */
[----:B------:R-:W2:Y:S04]  /*16a90*/  LDL.LU R14, [R1+0xf8] ;  /* 0x0000f800010e7983 */ /* 0x000ea80000300800 */
[----:B------:R-:W2:Y:S04]  /*16aa0*/  LDL.LU R15, [R1+0xfc] ;  /* 0x0000fc00010f7983 */ /* 0x000ea80000300800 */
[----:B------:R-:W3:Y:S01]  /*16ab0*/  LDL R18, [R1+0x68] ;  /* 0x0000680001127983 */ /* 0x000ee20000100800 */
[----:B----4-:R-:W-:-:S07]  /*16ac0*/  IMAD.MOV.U32 R19, RZ, RZ, R29 ;  /* 0x000000ffff137224 */ /* 0x010fce00078e001d */
[----:B---3--:R-:W-:-:S15]  /*16ad0*/  HMMA.16816.F32.BF16 R20, R24, R18, R20 ;  /* 0x000000121814723c */ /* 0x008fde0000041814 */
[----:B------:R-:W-:-:S08]  /*16ae0*/  NOP ;  /* 0x0000000000007918 */ /* 0x000fd00000000000 */
[----:B------:R-:W-:Y:S04]  /*16af0*/  STL.64 [R1+0x220], R20 ;  /* 0x0002201401007387 */ /* 0x000fe80000100a00 */
[----:B------:R0:W-:Y:S04]  /*16b00*/  STL.64 [R1+0x228], R22 ;  /* 0x0002281601007387 */ /* 0x0001e80000100a00 */
[----:B0-----:R-:W3:Y:S02]  /*16b10*/  LDL.LU.64 R22, [R1+0x16e8] ;  /* 0x0016e80001167983 */ /* 0x001ee40000300a00 */
        /* <DEDUP_REMOVED lines=9> */
[----:B0-----:R-:W2:Y:S02]  /*16bb0*/  LDL.LU.64 R10, [R1+0x16d8] ;  /* 0x0016d800010a7983 */ /* 0x001ea40000300a00 */
[----:B--2---:R-:W-:Y:S02]  /*16bc0*/  HMMA.16816.F32.BF16 R24, R24, R10, R12 ;  /* 0x0000000a1818723c */ /* 0x004fe4000004180c */
[----:B------:R-:W2:Y:S04]  /*16bd0*/  LDL.LU.64 R14, [R1+0x16d0] ;  /* 0x0016d000010e7983 */ /* 0x000ea80000300a00 */
[----:B------:R-:W2:-:S15]  /*16be0*/  LDL.LU.64 R12, [R1+0x16c8] ;  /* 0x0016c800010c7983 */ /* 0x000e9e0000300a00 */
[----:B------:R-:W-:-:S02]  /*16bf0*/  NOP ;  /* 0x0000000000007918 */ /* 0x000fc40000000000 */
[----:B------:R-:W-:Y:S04]  /*16c00*/  STL.64 [R1+0x1e0], R24 ;  /* 0x0001e01801007387 */ /* 0x000fe80000100a00 */
[----:B------:R0:W-:Y:S04]  /*16c10*/  STL.64 [R1+0x1e8], R26 ;  /* 0x0001e81a01007387 */ /* 0x0001e80000100a00 */
[----:B0-----:R-:W2:Y:S04]  /*16c20*/  LDL.LU.64 R26, [R1+0x16c0] ;  /* 0x0016c000011a7983 */ /* 0x001ea80000300a00 */
[----:B------:R-:W2:Y:S02]  /*16c30*/  LDL.LU.64 R24, [R1+0x16b8] ;  /* 0x0016b80001187983 */ /* 0x000ea40000300a00 */
[----:B--2---:R-:W-:-:S15]  /*16c40*/  HMMA.16816.F32.BF16 R12, R24, R18, R12 ;  /* 0x00000012180c723c */ /* 0x004fde000004180c */
[----:B------:R-:W-:-:S08]  /*16c50*/  NOP ;  /* 0x0000000000007918 */ /* 0x000fd00000000000 */
[----:B------:R-:W-:Y:S04]  /*16c60*/  STL.64 [R1+0x1d0], R12 ;  /* 0x0001d00c01007387 */ /* 0x000fe80000100a00 */
[----:B------:R0:W-:Y:S04]  /*16c70*/  STL.64 [R1+0x1d8], R14 ;  /* 0x0001d80e01007387 */ /* 0x0001e80000100a00 */
[----:B0-----:R-:W2:Y:S04]  /*16c80*/  LDL.LU.64 R14, [R1+0x16b0] ;  /* 0x0016b000010e7983 */ /* 0x001ea80000300a00 */
        /* <DEDUP_REMOVED lines=8> */
[----:B------:R-:W-:Y:S01]  /*16d10*/  STL [R1+0x1488], R29 ;  /* 0x0014881d01007387 */ /* 0x000fe20000100800 */
[----:B--2---:R-:W-:-:S15]  /*16d20*/  HMMA.16816.F32.BF16 R12, R24, R6, R12 ;  /* 0x00000006180c723c */ /* 0x004fde000004180c */
[----:B------:R-:W-:-:S08]  /*16d30*/  NOP ;  /* 0x0000000000007918 */ /* 0x000fd00000000000 */
[----:B------:R-:W-:Y:S04]  /*16d40*/  STL.64 [R1+0x1b0], R12 ;  /* 0x0001b00c01007387 */ /* 0x000fe80000100a00 */
[----:B------:R0:W-:Y:S04]  /*16d50*/  STL.64 [R1+0x1b8], R14 ;  /* 0x0001b80e01007387 */ /* 0x0001e80000100a00 */
[----:B0-----:R-:W2:Y:S04]  /*16d60*/  LDL.LU.64 R14, [R1+0x1690] ;  /* 0x00169000010e7983 */ /* 0x001ea80000300a00 */
[----:B------:R-:W2:Y:S02]  /*16d70*/  LDL.LU.64 R12, [R1+0x1688] ;  /* 0x00168800010c7983 */ /* 0x000ea40000300a00 */
[----:B--2---:R-:W-:Y:S02]  /*16d80*/  HMMA.16816.F32.BF16 R24, R24, R10, R12 ;  /* 0x0000000a1818723c */ /* 0x004fe4000004180c */
[----:B------:R-:W2:Y:S04]  /*16d90*/  LDL.LU.64 R14, [R1+0x1680] ;  /* 0x00168000010e7983 */ /* 0x000ea80000300a00 */
[----:B------:R-:W2:-:S15]  /*16da0*/  LDL.LU.64 R12, [R1+0x1678] ;  /* 0x00167800010c7983 */ /* 0x000e9e0000300a00 */
[----:B------:R-:W-:-:S02]  /*16db0*/  NOP ;  /* 0x0000000000007918 */ /* 0x000fc40000000000 */
        /* <DEDUP_REMOVED lines=17> */
[----:B------:R-:W-:Y:S01]  /*16ed0*/  STL [R1+0x168], R22 ;  /* 0x0001681601007387 */ /* 0x000fe20000100800 */
[----:B------:R-:W-:-:S03]  /*16ee0*/  IMAD.MOV.U32 R29, RZ, RZ, R23 ;  /* 0x000000ffff1d7224 */ /* 0x000fc600078e0017 */
[----:B------:R-:W0:Y:S04]  /*16ef0*/  LDSM.16.MT88.4 R20, [R0+UR4+0x2080] ;  /* 0x002080040014783b */ /* 0x000e280008004200 */
[----:B------:R-:W-:Y:S01]  /*16f00*/  STL [R1+0x1490], R29 ;  /* 0x0014901d01007387 */ /* 0x000fe20000100800 */
[----:B0-----:R-:W-:-:S03]  /*16f10*/  IMAD.MOV.U32 R28, RZ, RZ, R22 ;  /* 0x000000ffff1c7224 */ /* 0x001fc600078e0016 */
[----:B------:R0:W-:Y:S01]  /*16f20*/  STL.64 [R1+0x70], R20 ;  /* 0x0000701401007387 */ /* 0x0001e20000100a00 */
[----:B------:R-:W-:-:S03]  /*16f30*/  IMAD.MOV.U32 R3, RZ, RZ, R23 ;  /* 0x000000ffff037224 */ /* 0x000fc600078e0017 */
[----:B------:R-:W3:Y:S04]  /*16f40*/  LDL.LU.64 R22, [R1+0x1640] ;  /* 0x0016400001167983 */ /* 0x000ee80000300a00 */
[----:B0-----:R-:W3:Y:S02]  /*16f50*/  LDL.LU.64 R20, [R1+0x1638] ;  /* 0x0016380001147983 */ /* 0x001ee40000300a00 */
[----:B---3--:R-:W-:-:S15]  /*16f60*/  HMMA.16816.F32.BF16 R20, R24, R6, R20 ;  /* 0x000000061814723c */ /* 0x008fde0000041814 */
[----:B------:R-:W-:-:S08]  /*16f70*/  NOP ;  /* 0x0000000000007918 */ /* 0x000fd00000000000 */
[----:B------:R-:W-:Y:S04]  /*16f80*/  STL.64 [R1+0x120], R20 ;  /* 0x0001201401007387 */ /* 0x000fe80000100a00 */
[----:B------:R0:W-:Y:S01]  /*16f90*/  STL [R1+0x128], R22 ;  /* 0x0001281601007387 */ /* 0x0001e20000100800 */
[----:B------:R-:W-:-:S03]  /*16fa0*/  IMAD.MOV.U32 R29, RZ, RZ, R23 ;  /* 0x000000ffff1d7224 */ /* 0x000fc600078e0017 */
[----:B0-----:R-:W3:Y:S04]  /*16fb0*/  LDL.LU.64 R22, [R1+0x1630] ;  /* 0x0016300001167983 */ /* 0x001ee80000300a00 */
[----:B------:R-:W3:Y:S04]  /*16fc0*/  LDL.LU.64 R20, [R1+0x1628] ;  /* 0x0016280001147983 */ /* 0x000ee80000300a00 */
[----:B------:R0:W-:Y:S04]  /*16fd0*/  STL.64 [R1+0x1608], R6 ;  /* 0x0016080601007387 */ /* 0x0001e80000100a00 */
[----:B0-----:R-:W4:Y:S01]  /*16fe0*/  LDL.64 R6, [R1+0x48] ;  /* 0x0000480001067983 */ /* 0x001f220000100a00 */
[----:B--2---:R-:W-:Y:S03]  /*16ff0*/  HMMA.16816.F32.BF16 R12, R24, R10, R12 ;  /* 0x0000000a180c723c */ /* 0x004fe6000004180c */
[----:B----4-:R0:W-:Y:S04]  /*17000*/  STL.64 [R1+0x1620], R6 ;  /* 0x0016200601007387 */ /* 0x0101e80000100a00 */
[----:B------:R-:W3:Y:S04]  /*17010*/  LDL.LU R4, [R1+0x30] ;  /* 0x0000300001047983 */ /* 0x000ee80000300800 */
[----:B------:R-:W3:Y:S04]  /*17020*/  LDL.LU R5, [R1+0x34] ;  /* 0x0000340001057983 */ /* 0x000ee80000300800 */
[----:B0-----:R-:W3:Y:S04]  /*17030*/  LDL.LU R6, [R1+0x38] ;  /* 0x0000380001067983 */ /* 0x001ee80000300800 */
[----:B------:R-:W3:Y:S04]  /*17040*/  LDL.LU R7, [R1+0x3c] ;  /* 0x00003c0001077983 */ /* 0x000ee80000300800 */
[----:B------:R-:W-:Y:S04]  /*17050*/  STL [R1+0x1494], R29 ;  /* 0x0014941d01007387 */ /* 0x000fe80000100800 */
[----:B------:R0:W-:Y:S04]  /*17060*/  STL.64 [R1+0x1600], R10 ;  /* 0x0016000a01007387 */ /* 0x0001e80000100a00 */
[----:B------:R-:W2:Y:S04]  /*17070*/  LDL.LU R8, [R1+0x140] ;  /* 0x0001400001087983 */ /* 0x000ea80000300800 */
[----:B------:R-:W-:Y:S04]  /*17080*/  STL.64 [R1+0xf0], R12 ;  /* 0x0000f00c01007387 */ /* 0x000fe80000100a00 */
[----:B------:R-:W-:Y:S04]  /*17090*/  STL.64 [R1+0xf8], R14 ;  /* 0x0000f80e01007387 */ /* 0x000fe80000100a00 */
[----:B------:R-:W2:Y:S04]  /*170a0*/  LDL.LU R9, [R1+0x144] ;  /* 0x0001440001097983 */ /* 0x000ea80000300800 */
[----:B0-----:R-:W4:Y:S04]  /*170b0*/  LDL.LU R10, [R1+0x148] ;  /* 0x00014800010a7983 */ /* 0x001f280000300800 */
[----:B------:R-:W4:Y:S04]  /*170c0*/  LDL.LU R11, [R1+0x14c] ;  /* 0x00014c00010b7983 */ /* 0x000f280000300800 */
[----:B----4-:R-:W-:Y:S04]  /*170d0*/  STL.64 [R1+0x1618], R10 ;  /* 0x0016180a01007387 */ /* 0x010fe80000100a00 */
[----:B--2---:R0:W-:Y:S04]  /*170e0*/  STL.64 [R1+0x1610], R8 ;  /* 0x0016100801007387 */ /* 0x0041e80000100a00 */
[----:B0-----:R-:W2:Y:S04]  /*170f0*/  LDL.LU R8, [R1+0x130] ;  /* 0x0001300001087983 */ /* 0x001ea80000300800 */
[----:B------:R-:W2:Y:S04]  /*17100*/  LDL.LU R9, [R1+0x134] ;  /* 0x0001340001097983 */ /* 0x000ea80000300800 */
[----:B------:R-:W2:Y:S04]  /*17110*/  LDL.LU R10, [R1+0x138] ;  /* 0x00013800010a7983 */ /* 0x000ea80000300800 */
[----:B------:R-:W2:Y:S04]  /*17120*/  LDL.LU R11, [R1+0x13c] ;  /* 0x00013c00010b7983 */ /* 0x000ea80000300800 */
[----:B------:R-:W4:Y:S04]  /*17130*/  LDL.LU.64 R24, [R1+0x80] ;  /* 0x0000800001187983 */ /* 0x000f280000300a00 */
[----:B------:R-:W2:Y:S01]  /*17140*/  LDL.LU.64 R26, [R1+0x88] ;  /* 0x00008800011a7983 */ /* 0x000ea20000300a00 */
[----:B---3--:R-:W-:-:S15]  /*17150*/  HMMA.16816.F32.BF16 R4, R20, R18, R4 ;  /* 0x000000121404723c */ /* 0x008fde0000041804 */
[----:B------:R-:W-:-:S09]  /*17160*/  NOP ;  /* 0x0000000000007918 */ /* 0x000fd20000000000 */
[----:B------:R-:W-:Y:S01]  /*17170*/  IMAD.MOV.U32 R29, RZ, RZ, R7 ;  /* 0x000000ffff1d7224 */ /* 0x000fe200078e0007 */
[----:B--2---:R-:W-:Y:S04]  /*17180*/  STL.64 [R1+0x15f8], R26 ;  /* 0x0015f81a01007387 */ /* 0x004fe80000100a00 */
[----:B----4-:R0:W-:Y:S04]  /*17190*/  STL.64 [R1+0x15f0], R24 ;  /* 0x0015f01801007387 */ /* 0x0101e80000100a00 */
[----:B0-----:R-:W2:Y:S04]  /*171a0*/  LDL.LU R24, [R1+0x150] ;  /* 0x0001500001187983 */ /* 0x001ea80000300800 */
[----:B------:R-:W2:Y:S04]  /*171b0*/  LDL.LU R25, [R1+0x154] ;  /* 0x0001540001197983 */ /* 0x000ea80000300800 */
[----:B------:R-:W2:Y:S04]  /*171c0*/  LDL.LU R26, [R1+0x158] ;  /* 0x00015800011a7983 */ /* 0x000ea80000300800 */
[----:B------:R-:W2:Y:S04]  /*171d0*/  LDL.LU R27, [R1+0x15c] ;  /* 0x00015c00011b7983 */ /* 0x000ea80000300800 */
[----:B------:R-:W-:Y:S04]  /*171e0*/  STL.64 [R1+0xb0], R4 ;  /* 0x0000b00401007387 */ /* 0x000fe80000100a00 */
[----:B------:R0:W-:Y:S04]  /*171f0*/  STL [R1+0xb8], R6 ;  /* 0x0000b80601007387 */ /* 0x0001e80000100800 */
[----:B0-----:R-:W3:Y:S04]  /*17200*/  LDL.LU.64 R6, [R1+0x1620] ;  /* 0x0016200001067983 */ /* 0x001ee80000300a00 */
[----:B------:R-:W-:Y:S01]  /*17210*/  STL [R1+0x1498], R29 ;  /* 0x0014981d01007387 */ /* 0x000fe20000100800 */
[----:B---3--:R-:W-:Y:S06]  /*17220*/  HMMA.16816.F32.BF16 R8, R20, R6, R8 ;  /* 0x000000061408723c */ /* 0x008fec0000041808 */
[----:B------:R-:W-:-:S02]  /*17230*/  IMAD.MOV.U32 R12, RZ, RZ, R6 ;  /* 0x000000ffff0c7224 */ /* 0x000fc400078e0006 */
[----:B------:R-:W-:-:S15]  /*17240*/  IMAD.MOV.U32 R5, RZ, RZ, R7 ;  /* 0x000000ffff057224 */ /* 0x000fde00078e0007 */
[----:B------:R-:W-:Y:S04]  /*17250*/  STL.64 [R1+0xe0], R8 ;  /* 0x0000e00801007387 */ /* 0x000fe80000100a00 */
[----:B------:R0:W-:Y:S04]  /*17260*/  STL.64 [R1+0xe8], R10 ;  /* 0x0000e80a01007387 */ /* 0x0001e80000100a00 */
[----:B0-----:R-:W3:Y:S04]  /*17270*/  LDL.LU.64 R10, [R1+0x1618] ;  /* 0x00161800010a7983 */ /* 0x001ee80000300a00 */
[----:B------:R-:W3:Y:S04]  /*17280*/  LDL.LU.64 R8, [R1+0x1610] ;  /* 0x0016100001087983 */ /* 0x000ee80000300a00 */
[----:B------:R-:W3:Y:S02]  /*17290*/  LDL.LU.64 R6, [R1+0x1608] ;  /* 0x0016080001067983 */ /* 0x000ee40000300a00 */
[----:B---3--:R-:W-:-:S15]  /*172a0*/  HMMA.16816.F32.BF16 R8, R20, R6, R8 ;  /* 0x000000061408723c */ /* 0x008fde0000041808 */
[----:B------:R-:W-:-:S08]  /*172b0*/  NOP ;  /* 0x0000000000007918 */ /* 0x000fd00000000000 */
[----:B------:R-:W-:Y:S04]  /*172c0*/  STL.64 [R1+0xd0], R8 ;  /* 0x0000d00801007387 */ /* 0x000fe80000100a00 */
[----:B------:R-:W-:Y:S04]  /*172d0*/  STL.64 [R1+0xd8], R10 ;  /* 0x0000d80a01007387 */ /* 0x000fe80000100a00 */
[----:B------:R-:W0:Y:S04]  /*172e0*/  LDSM.16.MT88.4 R8, [R0+UR4+0x2100] ;  /* 0x002100040008783b */ /* 0x000e280008004200 */
[----:B0-----:R-:W-:Y:S04]  /*172f0*/  STL.64 [R1+0x50], R8 ;  /* 0x0000500801007387 */ /* 0x001fe80000100a00 */
[----:B------:R0:W-:Y:S04]  /*17300*/  STL.64 [R1+0x58], R10 ;  /* 0x0000580a01007387 */ /* 0x0001e80000100a00 */
[----:B0-----:R-:W2:Y:S01]  /*17310*/  LDL.LU.64 R10, [R1+0x1600] ;  /* 0x00160000010a7983 */ /* 0x001ea20000300a00 */
[----:B------:R-:W0:Y:S01]  /*17320*/  S2R R15, SR_TID.X ;  /* 0x00000000000f7919 */ /* 0x000e220000002100 */
[----:B------:R-:W1:Y:S01]  /*17330*/  S2R R14, SR_TID.X ;  /* 0x00000000000e7919 */ /* 0x000e620000002100 */
[----:B0-----:R-:W-:Y:S01]  /*17340*/  LOP3.LUT R15, R15, 0x7, RZ, 0xc0, !PT ;  /* 0x000000070f0f7812 */ /* 0x001fe200078ec0ff */
[----:B-1----:R-:W-:-:S04]  /*17350*/  IMAD.SHL.U32 R14, R14, 0x2, RZ ;  /* 0x000000020e0e7824 */ /* 0x002fc800078e00ff */
[----:B------:R-:W-:-:S05]  /*17360*/  IMAD R15, R15, 0x90, RZ ;  /* 0x000000900f0f7824 */ /* 0x000fca00078e02ff */
[----:B------:R-:W-:Y:S01]  /*17370*/  LOP3.LUT R4, R15, 0x30, R14, 0x78, !PT ;  /* 0x000000300f047812 */ /* 0x000fe200078e780e */
[----:B--2---:R-:W-:Y:S01]  /*17380*/  HMMA.16816.F32.BF16 R20, R20, R10, R24 ;  /* 0x0000000a1414723c */ /* 0x004fe20000041818 */
[----:B------:R-:W2:Y:S04]  /*17390*/  LDL.LU.64 R26, [R1+0x15f8] ;  /* 0x0015f800011a7983 */ /* 0x000ea80000300a00 */
[----:B------:R-:W2:Y:S04]  /*173a0*/  LDL.LU.64 R24, [R1+0x15f0] ;  /* 0x0015f00001187983 */ /* 0x000ea80000300a00 */
[----:B------:R0:W-:Y:S04]  /*173b0*/  STL.64 [R1+0x15e8], R10 ;  /* 0x0015e80a01007387 */ /* 0x0001e80000100a00 */
[----:B------:R-:W2:Y:S10]  /*173c0*/  LDL.LU R8, [R1+0x190] ;  /* 0x0001900001087983 */ /* 0x000eb40000300800 */
[----:B------:R-:W-:Y:S04]  /*173d0*/  STL.64 [R1+0xa0], R20 ;  /* 0x0000a01401007387 */ /* 0x000fe80000100a00 */
[----:B------:R1:W-:Y:S04]  /*173e0*/  STL.64 [R1+0xa8], R22 ;  /* 0x0000a81601007387 */ /* 0x0003e80000100a00 */
[----:B------:R-:W2:Y:S04]  /*173f0*/  LDL.LU R9, [R1+0x194] ;  /* 0x0001940001097983 */ /* 0x000ea80000300800 */
[----:B0-----:R-:W2:Y:S04]  /*17400*/  LDL.LU R10, [R1+0x198] ;  /* 0x00019800010a7983 */ /* 0x001ea80000300800 */
[----:B------:R-:W2:Y:S01]  /*17410*/  LDL.LU R11, [R1+0x19c] ;  /* 0x00019c00010b7983 */ /* 0x000ea20000300800 */
[----:B-1----:R-:W-:-:S03]  /*17420*/  IMAD.MOV.U32 R22, RZ, RZ, R12 ;  /* 0x000000ffff167224 */ /* 0x002fc600078e000c */
[----:B------:R-:W0:Y:S01]  /*17430*/  LDSM.16.MT88.4 R12, [R0+UR4+0x2180] ;  /* 0x00218004000c783b */ /* 0x000e220008004200 */
[----:B------:R-:W-:-:S03]  /*17440*/  LOP3.LUT R4, R4, 0x40, RZ, 0x3c, !PT ;  /* 0x0000004004047812 */ /* 0x000fc600078e3cff */
[----:B0-----:R-:W-:Y:S04]  /*17450*/  STL.64 [R1], R12 ;  /* 0x0000000c01007387 */ /* 0x001fe80000100a00 */
[----:B------:R-:W-:Y:S04]  /*17460*/  STL.64 [R1+0x8], R14 ;  /* 0x0000080e01007387 */ /* 0x000fe80000100a00 */
[----:B------:R-:W0:Y:S04]  /*17470*/  LDSM.16.MT88.4 R12, [R2+UR4+0x4000] ;  /* 0x00400004020c783b */ /* 0x000e280008004200 */
[----:B0-----:R-:W-:Y:S04]  /*17480*/  STL.64 [R1+0x30], R12 ;  /* 0x0000300c01007387 */ /* 0x001fe80000100a00 */
[----:B------:R-:W-:Y:S04]  /*17490*/  STL.64 [R1+0x38], R14 ;  /* 0x0000380e01007387 */ /* 0x000fe80000100a00 */
[----:B------:R-:W0:Y:S04]  /*174a0*/  LDSM.16.M88.4 R12, [R4+UR4+0x8000] ;  /* 0x00800004040c783b */ /* 0x000e280008000200 */
[----:B0-----:R-:W-:Y:S04]  /*174b0*/  STL [R1+0x1218], R14 ;  /* 0x0012180e01007387 */ /* 0x001fe80000100800 */
[----:B------:R-:W-:Y:S04]  /*174c0*/  STL [R1+0x1214], R15 ;  /* 0x0012140f01007387 */ /* 0x000fe80000100800 */
[----:B------:R0:W-:Y:S04]  /*174d0*/  STL.64 [R1+0x15c0], R12 ;  /* 0x0015c00c01007387 */ /* 0x0001e80000100a00 */
[----:B0-----:R-:W3:Y:S04]  /*174e0*/  LDL.LU R12, [R1+0x1a0] ;  /* 0x0001a000010c7983 */ /* 0x001ee80000300800 */
[----:B------:R-:W3:Y:S04]  /*174f0*/  LDL.LU R13, [R1+0x1a4] ;  /* 0x0001a400010d7983 */ /* 0x000ee80000300800 */
[----:B------:R-:W3:Y:S04]  /*17500*/  LDL.LU R14, [R1+0x1a8] ;  /* 0x0001a800010e7983 */ /* 0x000ee80000300800 */
[----:B------:R-:W3:Y:S01]  /*17510*/  LDL.LU R15, [R1+0x1ac] ;  /* 0x0001ac00010f7983 */ /* 0x000ee20000300800 */
[----:B--2---:R-:W-:Y:S03]  /*17520*/  HMMA.16816.F32.BF16 R16, R24, R18, R8 ;  /* 0x000000121810723c */ /* 0x004fe60000041808 */
[----:B------:R-:W2:-:S15]  /*17530*/  LDL.LU.64 R10, [R1+0x15e8] ;  /* 0x0015e800010a7983 */ /* 0x000e9e0000300a00 */
[----:B------:R-:W-:-:S05]  /*17540*/  NOP ;  /* 0x0000000000007918 */ /* 0x000fca0000000000 */
[----:B------:R-:W-:Y:S01]  /*17550*/  STL.64 [R1+0xc8], R18 ;  /* 0x0000c81201007387 */ /* 0x000fe20000100a00 */
[----:B------:R-:W-:Y:S02]  /*17560*/  IMAD.MOV.U32 R8, RZ, RZ, R16 ;  /* 0x000000ffff087224 */ /* 0x000fe400078e0010 */
[----:B------:R-:W-:Y:S02]  /*17570*/  IMAD.MOV.U32 R9, RZ, RZ, R17 ;  /* 0x000000ffff097224 */ /* 0x000fe400078e0011 */
[----:B------:R-:W0:Y:S01]  /*17580*/  LDSM.16.M88.4 R16, [R4+UR4+0x8400] ;  /* 0x008400040410783b */ /* 0x000e220008000200 */
[----:B------:R-:W-:-:S03]  /*17590*/  IMAD.MOV.U32 R23, RZ, RZ, R5 ;  /* 0x000000ffff177224 */ /* 0x000fc600078e0005 */
[----:B--2---:R-:W-:Y:S04]  /*175a0*/  STL.64 [R1+0x15d0], R10 ;  /* 0x0015d00a01007387 */ /* 0x004fe80000100a00 */
[----:B------:R1:W-:Y:S04]  /*175b0*/  STL.64 [R1+0x15c8], R8 ;  /* 0x0015c80801007387 */ /* 0x0003e80000100a00 */
[----:B-1----:R-:W2:Y:S04]  /*175c0*/  LDL.LU R8, [R1+0x210] ;  /* 0x0002100001087983 */ /* 0x002ea80000300800 */
[----:B------:R-:W2:Y:S04]  /*175d0*/  LDL.LU R9, [R1+0x214] ;  /* 0x0002140001097983 */ /* 0x000ea80000300800 */
[----:B------:R-:W2:Y:S04]  /*175e0*/  LDL.LU R10, [R1+0x218] ;  /* 0x00021800010a7983 */ /* 0x000ea80000300800 */
[----:B------:R-:W2:Y:S04]  /*175f0*/  LDL.LU R11, [R1+0x21c] ;  /* 0x00021c00010b7983 */ /* 0x000ea80000300800 */
[----:B0-----:R-:W-:Y:S04]  /*17600*/  STL [R1+0x12a4], R18 ;  /* 0x0012a41201007387 */ /* 0x001fe80000100800 */
[----:B------:R-:W-:Y:S04]  /*17610*/  STL [R1+0x12a0], R19 ;  /* 0x0012a01301007387 */ /* 0x000fe80000100800 */
[----:B------:R3:W-:Y:S02]  /*17620*/  STL.64 [R1+0x1508], R16 ;  /* 0x0015081001007387 */ /* 0x0007e40000100a00 */
[----:B---3--:R-:W-:Y:S02]  /*17630*/  HMMA.16816.F32.BF16 R16, R24, R22, R12 ;  /* 0x000000161810723c */ /* 0x008fe4000004180c */
[----:B------:R-:W0:-:S15]  /*17640*/  LDSM.16.M88.4 R20, [R4+UR4+0x8800] ;  /* 0x008800040414783b */ /* 0x000e1e0008000200 */
[----:B------:R-:W-:-:S06]  /*17650*/  NOP ;  /* 0x0000000000007918 */ /* 0x000fcc0000000000 */
[----:B------:R1:W-:Y:S04]  /*17660*/  STL.64 [R1+0x100], R16 ;  /* 0x0001001001007387 */ /* 0x0003e80000100a00 */
[----:B------:R3:W-:Y:S04]  /*17670*/  STL.64 [R1+0x108], R18 ;  /* 0x0001081201007387 */ /* 0x0007e80000100a00 */
[----:B-1----:R-:W4:Y:S04]  /*17680*/  LDL.LU R16, [R1+0x70] ;  /* 0x0000700001107983 */ /* 0x002f280000300800 */
[----:B------:R-:W4:Y:S01]  /*17690*/  LDL.LU R17, [R1+0x74] ;  /* 0x0000740001117983 */ /* 0x000f220000300800 */
[----:B---3--:R-:W-:-:S02]  /*176a0*/  IMAD.MOV.U32 R18, RZ, RZ, R28 ;  /* 0x000000ffff127224 */ /* 0x008fc400078e001c */
[----:B------:R-:W-:Y:S01]  /*176b0*/  IMAD.MOV.U32 R19, RZ, RZ, R3 ;  /* 0x000000ffff137224 */ /* 0x000fe200078e0003 */
[----:B------:R-:W3:Y:S04]  /*176c0*/  LDL.LU R28, [R1+0x15e4] ;  /* 0x0015e400011c7983 */ /* 0x000ee80000300800 */
[----:B------:R-:W3:Y:S04]  /*176d0*/  LDL.LU R3, [R1+0x15e0] ;  /* 0x0015e00001037983 */ /* 0x000ee80000300800 */
[----:B------:R1:W-:Y:S01]  /*176e0*/  STL.64 [R1+0x15b8], R18 ;  /* 0x0015b81201007387 */ /* 0x0003e20000100a00 */
[----:B------:R-:W-:-:S02]  /*176f0*/  IMAD.MOV.U32 R14, RZ, RZ, R24 ;  /* 0x000000ffff0e7224 */ /* 0x000fc400078e0018 */
[----:B------:R-:W-:Y:S02]  /*17700*/  IMAD.MOV.U32 R13, RZ, RZ, R25 ;  /* 0x000000ffff0d7224 */ /* 0x000fe400078e0019 */
[----:B------:R-:W-:Y:S02]  /*17710*/  IMAD.MOV.U32 R12, RZ, RZ, R26 ;  /* 0x000000ffff0c7224 */ /* 0x000fe400078e001a */
[----:B------:R-:W-:Y:S02]  /*17720*/  IMAD.MOV.U32 R5, RZ, RZ, R27 ;  /* 0x000000ffff057224 */ /* 0x000fe400078e001b */
[----:B------:R-:W2:Y:S01]  /*17730*/  LDSM.16.M88.4 R24, [R4+UR4+0x8c00] ;  /* 0x008c00040418783b */ /* 0x000ea20008000200 */
[----:B-1----:R-:W-:Y:S02]  /*17740*/  IMAD.MOV.U32 R18, RZ, RZ, R12 ;  /* 0x000000ffff127224 */ /* 0x002fe400078e000c */
[----:B------:R-:W-:Y:S01]  /*17750*/  IMAD.MOV.U32 R19, RZ, RZ, R5 ;  /* 0x000000ffff137224 */ /* 0x000fe200078e0005 */
[----:B----4-:R1:W-:Y:S04]  /*17760*/  STL.64 [R1+0x15b0], R16 ;  /* 0x0015b01001007387 */ /* 0x0103e80000100a00 */
[----:B0-----:R-:W-:Y:S04]  /*17770*/  STL [R1+0x14a0], R20 ;  /* 0x0014a01401007387 */ /* 0x001fe80000100800 */
[----:B------:R-:W-:Y:S04]  /*17780*/  STL [R1+0x149c], R21 ;  /* 0x00149c1501007387 */ /* 0x000fe80000100800 */
[----:B------:R-:W-:Y:S04]  /*17790*/  STL [R1+0x123c], R22 ;  /* 0x00123c1601007387 */ /* 0x000fe80000100800 */
[----:B------:R-:W-:Y:S04]  /*177a0*/  STL [R1+0x1238], R23 ;  /* 0x0012381701007387 */ /* 0x000fe80000100800 */
[----:B------:R-:W0:Y:S04]  /*177b0*/  LDSM.16.MT88.4 R20, [R2+UR4+0x4080] ;  /* 0x004080040214783b */ /* 0x000e280008004200 */
[----:B------:R-:W4:Y:S01]  /*177c0*/  LDL.LU R12, [R1+0x230] ;  /* 0x00023000010c7983 */ /* 0x000f220000300800 */
[----:B-1----:R-:W-:-:S02]  /*177d0*/  IMAD.MOV.U32 R16, RZ, RZ, R14 ;  /* 0x000000ffff107224 */ /* 0x002fc400078e000e */
[----:B------:R-:W-:Y:S02]  /*177e0*/  IMAD.MOV.U32 R17, RZ, RZ, R13 ;  /* 0x000000ffff117224 */ /* 0x000fe400078e000d */
[----:B------:R-:W4:Y:S04]  /*177f0*/  LDL.LU R13, [R1+0x234] ;  /* 0x00023400010d7983 */ /* 0x000f280000300800 */
[----:B------:R-:W4:Y:S04]  /*17800*/  LDL.LU R14, [R1+0x238] ;  /* 0x00023800010e7983 */ /* 0x000f280000300800 */
[----:B------:R-:W4:Y:S01]  /*17810*/  LDL.LU R15, [R1+0x23c] ;  /* 0x00023c00010f7983 */ /* 0x000f220000300800 */
[----:B--2---:R-:W-:Y:S03]  /*17820*/  HMMA.16816.F32.BF16 R8, R16, R6, R8 ;  /* 0x000000061008723c */ /* 0x004fe60000041808 */
[----:B------:R-:W-:Y:S04]  /*17830*/  STL [R1+0x1234], R26 ;  /* 0x0012341a01007387 */ /* 0x000fe80000100800 */
[----:B------:R-:W-:Y:S04]  /*17840*/  STL [R1+0x1230], R27 ;  /* 0x0012301b01007387 */ /* 0x000fe80000100800 */
[----:B------:R1:W-:Y:S01]  /*17850*/  STL.64 [R1+0x14b0], R24 ;  /* 0x0014b01801007387 */ /* 0x0003e20000100a00 */
[----:B0-----:R-:W-:-:S03]  /*17860*/  IMAD.MOV.U32 R29, RZ, RZ, R23 ;  /* 0x000000ffff1d7224 */ /* 0x001fc600078e0017 */
[----:B------:R-:W-:Y:S04]  /*17870*/  STL.64 [R1+0x20], R20 ;  /* 0x0000201401007387 */ /* 0x000fe80000100a00 */
[----:B------:R-:W-:Y:S04]  /*17880*/  STL [R1+0x28], R22 ;  /* 0x0000281601007387 */ /* 0x000fe80000100800 */
[----:B------:R-:W-:Y:S04]  /*17890*/  STL [R1+0x14a4], R29 ;  /* 0x0014a41d01007387 */ /* 0x000fe80000100800 */
[----:B-1----:R-:W2:Y:S04]  /*178a0*/  LDL.LU R24, [R1+0x2e0] ;  /* 0x0002e00001187983 */ /* 0x002ea80000300800 */
[----:B------:R-:W-:Y:S04]  /*178b0*/  STL.64 [R1+0x110], R8 ;  /* 0x0001100801007387 */ /* 0x000fe80000100a00 */
[----:B------:R-:W-:Y:S04]  /*178c0*/  STL.64 [R1+0x118], R10 ;  /* 0x0001180a01007387 */ /* 0x000fe80000100a00 */
[----:B------:R-:W2:Y:S01]  /*178d0*/  LDL.LU R25, [R1+0x2e4] ;  /* 0x0002e40001197983 */ /* 0x000ea20000300800 */
[----:B---3--:R-:W-:-:S02]  /*178e0*/  IMAD.MOV.U32 R26, RZ, RZ, R3 ;  /* 0x000000ffff1a7224 */ /* 0x008fc400078e0003 */
[----:B------:R-:W-:Y:S01]  /*178f0*/  IMAD.MOV.U32 R27, RZ, RZ, R28 ;  /* 0x000000ffff1b7224 */ /* 0x000fe200078e001c */
[----:B------:R-:W3:Y:S04]  /*17900*/  LDL.LU R3, [R1+0x15dc] ;  /* 0x0015dc0001037983 */ /* 0x000ee80000300800 */
[----:B------:R-:W4:Y:S04]  /*17910*/  LDL.LU R28, [R1+0x15d8] ;  /* 0x0015d800011c7983 */ /* 0x000f280000300800 */
[----:B------:R-:W-:Y:S04]  /*17920*/  STL.64 [R1+0x1580], R26 ;  /* 0x0015801a01007387 */ /* 0x000fe80000100a00 */
[----:B------:R-:W0:Y:S04]  /*17930*/  LDSM.16.MT88.4 R8, [R2+UR4+0x4100] ;  /* 0x004100040208783b */ /* 0x000e280008004200 */
[----:B--2---:R1:W-:Y:S04]  /*17940*/  STL.64 [R1+0x1578], R24 ;  /* 0x0015781801007387 */ /* 0x0043e80000100a00 */
[----:B-1----:R-:W2:Y:S04]  /*17950*/  LDL.LU R24, [R1+0x2f0] ;  /* 0x0002f00001187983 */ /* 0x002ea80000300800 */
[----:B------:R-:W2:Y:S04]  /*17960*/  LDL.LU R25, [R1+0x2f4] ;  /* 0x0002f40001197983 */ /* 0x000ea80000300800 */
[----:B------:R-:W3:Y:S04]  /*17970*/  LDL.LU R26, [R1+0x2f8] ;  /* 0x0002f800011a7983 */ /* 0x000ee80000300800 */
[----:B------:R-:W3:Y:S01]  /*17980*/  LDL.LU R27, [R1+0x2fc] ;  /* 0x0002fc00011b7983 */ /* 0x000ee20000300800 */
[----:B0-----:R-:W-:-:S02]  /*17990*/  IMAD.MOV.U32 R5, RZ, RZ, R10 ;  /* 0x000000ffff057224 */ /* 0x001fc400078e000a */
[----:B------:R-:W-:Y:S01]  /*179a0*/  IMAD.MOV.U32 R4, RZ, RZ, R11 ;  /* 0x000000ffff047224 */ /* 0x000fe200078e000b */
[----:B---3--:R-:W-:Y:S04]  /*179b0*/  STL.64 [R1+0x15a0], R26 ;  /* 0x0015a01a01007387 */ /* 0x008fe80000100a00 */
[----:B--2---:R0:W-:Y:S04]  /*179c0*/  STL.64 [R1+0x1598], R24 ;  /* 0x0015981801007387 */ /* 0x0041e80000100a00 */
[----:B0-----:R-:W2:Y:S04]  /*179d0*/  LDL.LU R24, [R1+0x2a0] ;  /* 0x0002a00001187983 */ /* 0x001ea80000300800 */
[----:B------:R-:W2:Y:S04]  /*179e0*/  LDL.LU R25, [R1+0x2a4] ;  /* 0x0002a40001197983 */ /* 0x000ea80000300800 */
[----:B------:R-:W3:Y:S01]  /*179f0*/  LDL.LU.64 R10, [R1+0x15d0] ;  /* 0x0015d000010a7983 */ /* 0x000ee20000300a00 */
[----:B----4-:R-:W-:-:S02]  /*17a00*/  IMAD.MOV.U32 R26, RZ, RZ, R28 ;  /* 0x000000ffff1a7224 */ /* 0x010fc400078e001c */
[----:B------:R-:W-:Y:S02]  /*17a10*/  IMAD.MOV.U32 R27, RZ, RZ, R3 ;  /* 0x000000ffff1b7224 */ /* 0x000fe400078e0003 */
[----:B------:R-:W-:Y:S02]  /*17a20*/  IMAD.MOV.U32 R20, RZ, RZ, R9 ;  /* 0x000000ffff147224 */ /* 0x000fe400078e0009 */
[----:B------:R-:W-:Y:S02]  /*17a30*/  IMAD.MOV.U32 R29, RZ, RZ, R8 ;  /* 0x000000ffff1d7224 */ /* 0x000fe400078e0008 */
[----:B------:R-:W4:Y:S04]  /*17a40*/  LDL.LU.64 R8, [R1+0x15c8] ;  /* 0x0015c80001087983 */ /* 0x000f280000300a00 */
[----:B------:R-:W-:Y:S04]  /*17a50*/  STL [R1+0x15a8], R20 ;  /* 0x0015a81401007387 */ /* 0x000fe80000100800 */
[----:B------:R-:W2:Y:S04]  /*17a60*/  LDL.64 R22, [R1+0x68] ;  /* 0x0000680001167983 */ /* 0x000ea80000100a00 */
[----:B------:R0:W-:Y:S04]  /*17a70*/  STL.64 [R1+0x1590], R6 ;  /* 0x0015900601007387 */ /* 0x0001e80000100a00 */
[----:B------:R-:W-:Y:S04]  /*17a80*/  STL.64 [R1+0x1588], R4 ;  /* 0x0015880401007387 */ /* 0x000fe80000100a00 */
[----:B0-----:R-:W4:Y:S04]  /*17a90*/  LDL.LU.64 R6, [R1+0x48] ;  /* 0x0000480001067983 */ /* 0x001f280000300a00 */
[----:B------:R-:W-:Y:S01]  /*17aa0*/  STL [R1+0x1560], R29 ;  /* 0x0015601d01007387 */ /* 0x000fe20000100800 */
[----:B---3--:R-:W-:Y:S03]  /*17ab0*/  HMMA.16816.F32.BF16 R16, R16, R10, R12 ;  /* 0x0000000a1010723c */ /* 0x008fe6000004180c */
[----:B------:R-:W3:-:S15]  /*17ac0*/  LDL.LU.64 R12, [R1+0x15c0] ;  /* 0x0015c000010c7983 */ /* 0x000ede0000300a00 */
[----:B------:R-:W-:-:S06]  /*17ad0*/  NOP ;  /* 0x0000000000007918 */ /* 0x000fcc0000000000 */
[----:B------:R-:W-:Y:S02]  /*17ae0*/  IMAD.MOV.U32 R28, RZ, RZ, R16 ;  /* 0x000000ffff1c7224 */ /* 0x000fe400078e0010 */
[----:B------:R-:W-:Y:S02]  /*17af0*/  IMAD.MOV.U32 R15, RZ, RZ, R17 ;  /* 0x000000ffff0f7224 */ /* 0x000fe400078e0011 */
[----:B------:R-:W-:Y:S02]  /*17b00*/  IMAD.MOV.U32 R14, RZ, RZ, R18 ;  /* 0x000000ffff0e7224 */ /* 0x000fe400078e0012 */
[----:B------:R-:W-:Y:S02]  /*17b10*/  IMAD.MOV.U32 R3, RZ, RZ, R19 ;  /* 0x000000ffff037224 */ /* 0x000fe400078e0013 */
[----:B------:R-:W0:Y:S04]  /*17b20*/  LDSM.16.MT88.4 R16, [R2+UR4+0x4180] ;  /* 0x004180040210783b */ /* 0x000e280008004200 */
[----:B------:R-:W-:Y:S04]  /*17b30*/  STL [R1+0x133c], R3 ;  /* 0x00133c0301007387 */ /* 0x000fe80000100800 */
[----:B------:R-:W-:Y:S04]  /*17b40*/  STL [R1+0x1338], R15 ;  /* 0x0013380f01007387 */ /* 0x000fe80000100800 */
[----:B------:R-:W-:Y:S04]  /*17b50*/  STL [R1+0x1334], R28 ;  /* 0x0013341c01007387 */ /* 0x000fe80000100800 */
[----:B------:R-:W-:Y:S04]  /*17b60*/  STL [R1+0x1330], R14 ;  /* 0x0013300e01007387 */ /* 0x000fe80000100800 */
[----:B0-----:R-:W-:Y:S04]  /*17b70*/  STL.64 [R1+0x80], R16 ;  /* 0x0000801001007387 */ /* 0x001fe80000100a00 */
[----:B------:R0:W-:Y:S04]  /*17b80*/  STL.64 [R1+0x88], R18 ;  /* 0x0000881201007387 */ /* 0x0001e80000100a00 */
[----:B0-----:R-:W2:Y:S04]  /*17b90*/  LDL.LU.64 R18, [R1+0x15b8] ;  /* 0x0015b80001127983 */ /* 0x001ea80000300a00 */
[----:B------:R-:W2:Y:S04]  /*17ba0*/  LDL.LU.64 R16, [R1+0x15b0] ;  /* 0x0015b00001107983 */ /* 0x000ea80000300a00 */
[----:B------:R-:W-:Y:S04]  /*17bb0*/  STL [R1+0x1340], R2 ;  /* 0x0013400201007387 */ /* 0x000fe80000100800 */
[----:B------:R-:W3:Y:S01]  /*17bc0*/  LDL.LU R20, [R1+0x15a8] ;  /* 0x0015a80001147983 */ /* 0x000ee20000300800 */
[----:B--2---:R-:W-:-:S15]  /*17bd0*/  HMMA.16816.F32.BF16 R24, R16, R22, R24 ;  /* 0x000000161018723c */ /* 0x004fde0000041818 */
[----:B------:R-:W-:-:S08]  /*17be0*/  NOP ;  /* 0x0000000000007918 */ /* 0x000fd00000000000 */
[----:B------:R-:W-:Y:S04]  /*17bf0*/  STL [R1+0x1a4], R25 ;  /* 0x0001a41901007387 */ /* 0x000fe80000100800 */
[----:B------:R0:W-:Y:S01]  /*17c00*/  STL.64 [R1+0x1a8], R26 ;  /* 0x0001a81a01007387 */ /* 0x0001e20000100a00 */
[----:B------:R-:W-:-:S03]  /*17c10*/  IMAD.MOV.U32 R14, RZ, RZ, R24 ;  /* 0x000000ffff0e7224 */ /* 0x000fc600078e0018 */
[----:B0-----:R-:W2:Y:S04]  /*17c20*/  LDL.LU.64 R26, [R1+0x15a0] ;  /* 0x0015a000011a7983 */ /* 0x001ea80000300a00 */
[----:B------:R-:W2:Y:S04]  /*17c30*/  LDL.LU.64 R24, [R1+0x1598] ;  /* 0x0015980001187983 */ /* 0x000ea80000300a00 */
[----:B------:R0:W-:Y:S01]  /*17c40*/  STL [R1+0x1344], R14 ;  /* 0x0013440e01007387 */ /* 0x0001e20000100800 */
[----:B----4-:R-:W-:Y:S02]  /*17c50*/  IMAD.MOV.U32 R22, RZ, RZ, R6 ;  /* 0x000000ffff167224 */ /* 0x010fe400078e0006 */
[----:B------:R-:W-:Y:S01]  /*17c60*/  IMAD.MOV.U32 R21, RZ, RZ, R7 ;  /* 0x000000ffff157224 */ /* 0x000fe200078e0007 */
[----:B--2---:R-:W-:Y:S01]  /*17c70*/  HMMA.16816.F32.BF16 R24, R16, R6, R24 ;  /* 0x000000061018723c */ /* 0x004fe20000041818 */
[----:B------:R-:W2:Y:S04]  /*17c80*/  LDL.LU.64 R6, [R1+0x1590] ;  /* 0x0015900001067983 */ /* 0x000ea80000300a00 */
[----:B------:R-:W4:-:S15]  /*17c90*/  LDL.LU.64 R4, [R1+0x1588] ;  /* 0x0015880001047983 */ /* 0x000f1e0000300a00 */
[----:B------:R-:W-:-:S04]  /*17ca0*/  NOP ;  /* 0x0000000000007918 */ /* 0x000fc80000000000 */
[----:B------:R-:W-:Y:S02]  /*17cb0*/  IMAD.MOV.U32 R15, RZ, RZ, R26 ;  /* 0x000000ffff0f7224 */ /* 0x000fe400078e001a */
[----:B------:R-:W-:Y:S02]  /*17cc0*/  IMAD.MOV.U32 R28, RZ, RZ, R27 ;  /* 0x000000ffff1c7224 */ /* 0x000fe400078e001b */
[----:B------:R-:W-:Y:S02]  /*17cd0*/  IMAD.MOV.U32 R2, RZ, RZ, R24 ;  /* 0x000000ffff027224 */ /* 0x000fe400078e0018 */
[----:B------:R-:W-:Y:S01]  /*17ce0*/  IMAD.MOV.U32 R3, RZ, RZ, R25 ;  /* 0x000000ffff037224 */ /* 0x000fe200078e0019 */
[----:B------:R-:W2:Y:S04]  /*17cf0*/  LDL.LU.64 R26, [R1+0x1580] ;  /* 0x00158000011a7983 */ /* 0x000ea80000300a00 */
[----:B------:R-:W2:Y:S04]  /*17d00*/  LDL.LU.64 R24, [R1+0x1578] ;  /* 0x0015780001187983 */ /* 0x000ea80000300a00 */
[----:B------:R-:W-:Y:S04]  /*17d10*/  STL [R1+0x1354], R28 ;  /* 0x0013541c01007387 */ /* 0x000fe80000100800 */
[----:B------:R-:W-:Y:S04]  /*17d20*/  STL [R1+0x1350], R15 ;  /* 0x0013500f01007387 */ /* 0x000fe80000100800 */
[----:B------:R-:W-:Y:S04]  /*17d30*/  STL [R1+0x134c], R3 ;  /* 0x00134c0301007387 */ /* 0x000fe80000100800 */
[----:B------:R-:W-:Y:S01]  /*17d40*/  STL [R1+0x1348], R2 ;  /* 0x0013480201007387 */ /* 0x000fe20000100800 */
[----:B--2---:R-:W-:-:S15]  /*17d50*/  HMMA.16816.F32.BF16 R24, R16, R6, R24 ;  /* 0x000000061018723c */ /* 0x004fde0000041818 */
[----:B------:R-:W-:-:S08]  /*17d60*/  NOP ;  /* 0x0000000000007918 */ /* 0x000fd00000000000 */
[----:B------:R-:W-:Y:S04]  /*17d70*/  STL.64 [R1+0x300], R24 ;  /* 0x0003001801007387 */ /* 0x000fe80000100a00 */
[----:B------:R-:W-:Y:S04]  /*17d80*/  STL [R1+0x308], R26 ;  /* 0x0003081a01007387 */ /* 0x000fe80000100800 */
[----:B------:R-:W-:Y:S04]  /*17d90*/  STL.64 [R1+0x1548], R6 ;  /* 0x0015480601007387 */ /* 0x000fe80000100a00 */
[----:B----4-:R1:W-:Y:S01]  /*17da0*/  STL.64 [R1+0x1540], R4 ;  /* 0x0015400401007387 */ /* 0x0103e20000100a00 */
[----:B0-----:R-:W-:-:S03]  /*17db0*/  IMAD.MOV.U32 R14, RZ, RZ, R27 ;  /* 0x000000ffff0e7224 */ /* 0x001fc600078e001b */
[----:B-1----:R-:W2:Y:S04]  /*17dc0*/  LDL.LU R4, [R1+0x290] ;  /* 0x0002900001047983 */ /* 0x002ea80000300800 */
[----:B------:R-:W2:Y:S04]  /*17dd0*/  LDL.LU R5, [R1+0x294] ;  /* 0x0002940001057983 */ /* 0x000ea80000300800 */
[----:B------:R-:W2:Y:S04]  /*17de0*/  LDL.LU R6, [R1+0x298] ;  /* 0x0002980001067983 */ /* 0x000ea80000300800 */
[----:B------:R-:W2:Y:S04]  /*17df0*/  LDL.LU R7, [R1+0x29c] ;  /* 0x00029c0001077983 */ /* 0x000ea80000300800 */
[----:B------:R-:W4:Y:S04]  /*17e00*/  LDL.LU.64 R24, [R1+0x30] ;  /* 0x0000300001187983 */ /* 0x000f280000300a00 */
[----:B------:R-:W3:Y:S04]  /*17e10*/  LDL.LU.64 R26, [R1+0x38] ;  /* 0x00003800011a7983 */ /* 0x000ee80000300a00 */
[----:B---3--:R-:W-:Y:S04]  /*17e20*/  STL.64 [R1+0x14c0], R26 ;  /* 0x0014c01a01007387 */ /* 0x008fe80000100a00 */
[----:B----4-:R0:W-:Y:S04]  /*17e30*/  STL.64 [R1+0x14b8], R24 ;  /* 0x0014b81801007387 */ /* 0x0101e80000100a00 */
[----:B0-----:R-:W3:Y:S04]  /*17e40*/  LDL.LU R24, [R1] ;  /* 0x0000000001187983 */ /* 0x001ee80000300800 */
[----:B------:R-:W3:Y:S04]  /*17e50*/  LDL.LU R25, [R1+0x4] ;  /* 0x0000040001197983 */ /* 0x000ee80000300800 */
[----:B------:R-:W4:Y:S04]  /*17e60*/  LDL.LU R26, [R1+0x8] ;  /* 0x00000800011a7983 */ /* 0x000f280000300800 */
[----:B------:R-:W4:Y:S01]  /*17e70*/  LDL.LU R27, [R1+0xc] ;  /* 0x00000c00011b7983 */ /* 0x000f220000300800 */
[----:B--2---:R-:W-:Y:S03]  /*17e80*/  HMMA.16816.F32.BF16 R4, R16, R10, R4 ;  /* 0x0000000a1004723c */ /* 0x004fe60000041804 */
[----:B----4-:R-:W-:Y:S04]  /*17e90*/  STL.64 [R1+0x1518], R26 ;  /* 0x0015181a01007387 */ /* 0x010fe80000100a00 */
[----:B---3--:R0:W-:Y:S04]  /*17ea0*/  STL.64 [R1+0x1510], R24 ;  /* 0x0015101801007387 */ /* 0x0081e80000100a00 */
[----:B------:R-:W-:Y:S04]  /*17eb0*/  STL [R1+0x1358], R14 ;  /* 0x0013580e01007387 */ /* 0x000fe80000100800 */
[----:B------:R-:W-:Y:S04]  /*17ec0*/  STL.64 [R1+0x1538], R10 ;  /* 0x0015380a01007387 */ /* 0x000fe80000100a00 */
[----:B------:R-:W-:Y:S04]  /*17ed0*/  STL.64 [R1+0x1530], R8 ;  /* 0x0015300801007387 */ /* 0x000fe80000100a00 */
[----:B------:R-:W2:Y:S04]  /*17ee0*/  LDL.LU R16, [R1+0x270] ;  /* 0x0002700001107983 */ /* 0x000ea80000300800 */
[----:B------:R-:W2:Y:S04]  /*17ef0*/  LDL.LU R17, [R1+0x274] ;  /* 0x0002740001117983 */ /* 0x000ea80000300800 */
[----:B------:R-:W3:Y:S04]  /*17f00*/  LDL.LU R18, [R1+0x278] ;  /* 0x0002780001127983 */ /* 0x000ee80000300800 */
[----:B------:R-:W3:Y:S04]  /*17f10*/  LDL.LU R19, [R1+0x27c] ;  /* 0x00027c0001137983 */ /* 0x000ee80000300800 */
[----:B---3--:R-:W-:Y:S04]  /*17f20*/  STL.64 [R1+0x1528], R18 ;  /* 0x0015281201007387 */ /* 0x008fe80000100a00 */
[----:B--2---:R1:W-:Y:S04]  /*17f30*/  STL.64 [R1+0x1520], R16 ;  /* 0x0015201001007387 */ /* 0x0043e80000100a00 */
[----:B0-----:R-:W2:Y:S04]  /*17f40*/  LDL.LU R24, [R1+0x50] ;  /* 0x0000500001187983 */ /* 0x001ea80000300800 */
[----:B------:R-:W2:Y:S04]  /*17f50*/  LDL.LU R25, [R1+0x54] ;  /* 0x0000540001197983 */ /* 0x000ea80000300800 */
[----:B------:R-:W3:Y:S04]  /*17f60*/  LDL.LU R26, [R1+0x58] ;  /* 0x00005800011a7983 */ /* 0x000ee80000300800 */
[----:B------:R-:W3:Y:S04]  /*17f70*/  LDL.LU R27, [R1+0x5c] ;  /* 0x00005c00011b7983 */ /* 0x000ee80000300800 */
[----:B---3--:R-:W-:Y:S04]  /*17f80*/  STL.64 [R1+0x1570], R26 ;  /* 0x0015701a01007387 */ /* 0x008fe80000100a00 */
[----:B--2---:R-:W-:Y:S04]  /*17f90*/  STL.64 [R1+0x1568], R24 ;  /* 0x0015681801007387 */ /* 0x004fe80000100a00 */
[----:B-1----:R-:W2:Y:S04]  /*17fa0*/  LDL.LU R16, [R1+0x280] ;  /* 0x0002800001107983 */ /* 0x002ea80000300800 */
[----:B------:R-:W2:Y:S04]  /*17fb0*/  LDL.LU R17, [R1+0x284] ;  /* 0x0002840001117983 */ /* 0x000ea80000300800 */
[----:B------:R-:W3:Y:S04]  /*17fc0*/  LDL.LU R18, [R1+0x288] ;  /* 0x0002880001127983 */ /* 0x000ee80000300800 */
[----:B------:R-:W3:Y:S01]  /*17fd0*/  LDL.LU R19, [R1+0x28c] ;  /* 0x00028c0001137983 */ /* 0x000ee20000300800 */
[----:B------:R-:W-:-:S02]  /*17fe0*/  IMAD.MOV.U32 R28, RZ, RZ, R4 ;  /* 0x000000ffff1c7224 */ /* 0x000fc400078e0004 */
[----:B------:R-:W-:Y:S02]  /*17ff0*/  IMAD.MOV.U32 R15, RZ, RZ, R5 ;  /* 0x000000ffff0f7224 */ /* 0x000fe400078e0005 */
[----:B------:R-:W-:Y:S02]  /*18000*/  IMAD.MOV.U32 R3, RZ, RZ, R6 ;  /* 0x000000ffff037224 */ /* 0x000fe400078e0006 */
[----:B------:R-:W-:Y:S01]  /*18010*/  IMAD.MOV.U32 R2, RZ, RZ, R7 ;  /* 0x000000ffff027224 */ /* 0x000fe200078e0007 */
[----:B------:R-:W0:Y:S04]  /*18020*/  LDSM.16.MT88.4 R24, [R0+UR4+0x4000] ;  /* 0x004000040018783b */ /* 0x000e280008004200 */
[----:B---3--:R-:W-:Y:S04]  /*18030*/  STL.64 [R1+0x1558], R18 ;  /* 0x0015581201007387 */ /* 0x008fe80000100a00 */
[----:B--2---:R1:W-:Y:S04]  /*18040*/  STL.64 [R1+0x1550], R16 ;  /* 0x0015501001007387 */ /* 0x0043e80000100a00 */
[----:B------:R-:W2:Y:S04]  /*18050*/  LDL.LU R8, [R1+0x2b0] ;  /* 0x0002b00001087983 */ /* 0x000ea80000300800 */
[----:B------:R-:W2:Y:S04]  /*18060*/  LDL.LU R9, [R1+0x2b4] ;  /* 0x0002b40001097983 */ /* 0x000ea80000300800 */
[----:B------:R-:W2:Y:S04]  /*18070*/  LDL.LU R10, [R1+0x2b8] ;  /* 0x0002b800010a7983 */ /* 0x000ea80000300800 */
[----:B------:R-:W2:Y:S04]  /*18080*/  LDL.LU R11, [R1+0x2bc] ;  /* 0x0002bc00010b7983 */ /* 0x000ea80000300800 */
[----:B------:R-:W3:Y:S04]  /*18090*/  LDL.LU R4, [R1+0x2c0] ;  /* 0x0002c00001047983 */ /* 0x000ee80000300800 */
[----:B------:R-:W3:Y:S04]  /*180a0*/  LDL.LU R5, [R1+0x2c4] ;  /* 0x0002c40001057983 */ /* 0x000ee80000300800 */
[----:B------:R-:W3:Y:S04]  /*180b0*/  LDL.LU R6, [R1+0x2c8] ;  /* 0x0002c80001067983 */ /* 0x000ee80000300800 */
[----:B------:R-:W3:Y:S04]  /*180c0*/  LDL.LU R7, [R1+0x2cc] ;  /* 0x0002cc0001077983 */ /* 0x000ee80000300800 */
[----:B-1----:R-:W4:Y:S04]  /*180d0*/  LDL.LU R16, [R1+0x2d0] ;  /* 0x0002d00001107983 */ /* 0x002f280000300800 */
[----:B------:R-:W4:Y:S04]  /*180e0*/  LDL.LU R17, [R1+0x2d4] ;  /* 0x0002d40001117983 */ /* 0x000f280000300800 */
[----:B------:R-:W4:Y:S04]  /*180f0*/  LDL.LU R18, [R1+0x2d8] ;  /* 0x0002d80001127983 */ /* 0x000f280000300800 */
[----:B------:R-:W4:Y:S04]  /*18100*/  LDL.LU R19, [R1+0x2dc] ;  /* 0x0002dc0001137983 */ /* 0x000f280000300800 */
[----:B------:R-:W-:Y:S04]  /*18110*/  STL [R1+0x137c], R2 ;  /* 0x00137c0201007387 */ /* 0x000fe80000100800 */
[----:B------:R-:W-:Y:S04]  /*18120*/  STL [R1+0x1378], R3 ;  /* 0x0013780301007387 */ /* 0x000fe80000100800 */
[----:B------:R-:W-:Y:S04]  /*18130*/  STL [R1+0x1360], R15 ;  /* 0x0013600f01007387 */ /* 0x000fe80000100800 */
[----:B------:R1:W-:Y:S04]  /*18140*/  STL.64 [R1+0x14c8], R12 ;  /* 0x0014c80c01007387 */ /* 0x0003e80000100a00 */
[----:B-1----:R-:W2:Y:S04]  /*18150*/  LDL.LU R12, [R1+0x240] ;  /* 0x00024000010c7983 */ /* 0x002ea80000300800 */
[----:B------:R-:W2:Y:S04]  /*18160*/  LDL.LU R13, [R1+0x244] ;  /* 0x00024400010d7983 */ /* 0x000ea80000300800 */
[----:B------:R-:W3:Y:S04]  /*18170*/  LDL.LU R14, [R1+0x248] ;  /* 0x00024800010e7983 */ /* 0x000ee80000300800 */
[----:B------:R-:W3:Y:S04]  /*18180*/  LDL.LU R15, [R1+0x24c] ;  /* 0x00024c00010f7983 */ /* 0x000ee80000300800 */
[----:B---3--:R-:W-:Y:S04]  /*18190*/  STL.64 [R1+0x14d8], R14 ;  /* 0x0014d80e01007387 */ /* 0x008fe80000100a00 */
[----:B--2---:R1:W-:Y:S04]  /*181a0*/  STL.64 [R1+0x14d0], R12 ;  /* 0x0014d00c01007387 */ /* 0x0043e80000100a00 */
[----:B-1----:R-:W2:Y:S04]  /*181b0*/  LDL.LU R12, [R1+0x250] ;  /* 0x00025000010c7983 */ /* 0x002ea80000300800 */
[----:B------:R-:W2:Y:S04]  /*181c0*/  LDL.LU R13, [R1+0x254] ;  /* 0x00025400010d7983 */ /* 0x000ea80000300800 */
[----:B------:R-:W3:Y:S04]  /*181d0*/  LDL.LU R14, [R1+0x258] ;  /* 0x00025800010e7983 */ /* 0x000ee80000300800 */
[----:B------:R-:W3:Y:S01]  /*181e0*/  LDL.LU R15, [R1+0x25c] ;  /* 0x00025c00010f7983 */ /* 0x000ee20000300800 */
[----:B0-----:R-:W-:-:S02]  /*181f0*/  IMAD.MOV.U32 R3, RZ, RZ, R26 ;  /* 0x000000ffff037224 */ /* 0x001fc400078e001a */
[----:B------:R-:W-:Y:S02]  /*18200*/  IMAD.MOV.U32 R2, RZ, RZ, R27 ;  /* 0x000000ffff027224 */ /* 0x000fe400078e001b */
[----:B------:R-:W-:Y:S01]  /*18210*/  IMAD.MOV.U32 R29, RZ, RZ, R23 ;  /* 0x000000ffff1d7224 */ /* 0x000fe200078e0017 */
[----:B---3--:R0:W-:Y:S04]  /*18220*/  STL.64 [R1+0x14e8], R14 ;  /* 0x0014e80e01007387 */ /* 0x0081e80000100a00 */
[----:B--2---:R-:W-:Y:S04]  /*18230*/  STL.64 [R1+0x14e0], R12 ;  /* 0x0014e00c01007387 */ /* 0x004fe80000100a00 */
[----:B------:R1:W-:Y:S04]  /*18240*/  STL [R1+0x135c], R28 ;  /* 0x00135c1c01007387 */ /* 0x0003e80000100800 */
[----:B------:R-:W2:Y:S01]  /*18250*/  LDL.LU.64 R26, [R1+0x1570] ;  /* 0x00157000011a7983 */ /* 0x000ea20000300a00 */
[----:B0-----:R-:W-:-:S02]  /*18260*/  IMAD.MOV.U32 R15, RZ, RZ, R21 ;  /* 0x000000ffff0f7224 */ /* 0x001fc400078e0015 */
[----:B------:R-:W-:Y:S02]  /*18270*/  IMAD.MOV.U32 R21, RZ, RZ, R24 ;  /* 0x000000ffff157224 */ /* 0x000fe400078e0018 */
[----:B-1----:R-:W-:Y:S02]  /*18280*/  IMAD.MOV.U32 R28, RZ, RZ, R25 ;  /* 0x000000ffff1c7224 */ /* 0x002fe400078e0019 */
[----:B------:R-:W2:Y:S04]  /*18290*/  LDL.LU.64 R24, [R1+0x1568] ;  /* 0x0015680001187983 */ /* 0x000ea80000300a00 */
[----:B------:R0:W-:Y:S01]  /*182a0*/  STL.64 [R1+0x14f0], R20 ;  /* 0x0014f01401007387 */ /* 0x0001e20000100a00 */
[----:B------:R-:W-:-:S03]  /*182b0*/  IMAD.MOV.U32 R14, RZ, RZ, R22 ;  /* 0x000000ffff0e7224 */ /* 0x000fc600078e0016 */
[----:B0-----:R-:W3:Y:S04]  /*182c0*/  LDL.LU R20, [R1+0x260] ;  /* 0x0002600001147983 */ /* 0x001ee80000300800 */
[----:B------:R-:W3:Y:S04]  /*182d0*/  LDL.LU R21, [R1+0x264] ;  /* 0x0002640001157983 */ /* 0x000ee80000300800 */
[----:B------:R-:W4:Y:S04]  /*182e0*/  LDL.LU R22, [R1+0x268] ;  /* 0x0002680001167983 */ /* 0x000f280000300800 */
[----:B------:R-:W4:Y:S04]  /*182f0*/  LDL.LU R23, [R1+0x26c] ;  /* 0x00026c0001177983 */ /* 0x000f280000300800 */
[----:B----4-:R0:W-:Y:S04]  /*18300*/  STL.64 [R1+0x1500], R22 ;  /* 0x0015001601007387 */ /* 0x0101e80000100a00 */
[----:B---3--:R-:W-:Y:S04]  /*18310*/  STL.64 [R1+0x14f8], R20 ;  /* 0x0014f81401007387 */ /* 0x008fe80000100a00 */
[----:B0-----:R-:W3:Y:S01]  /*18320*/  LDL.LU R22, [R1+0x68] ;  /* 0x0000680001167983 */ /* 0x001ee20000300800 */
[----:B------:R-:W-:Y:S01]  /*18330*/  IMAD.MOV.U32 R23, RZ, RZ, R29 ;  /* 0x000000ffff177224 */ /* 0x000fe200078e001d */
[C---:B--2---:R-:W-:Y:S02]  /*18340*/  HMMA.16816.F32.BF16 R4, R24.reuse, R14, R4 ;  /* 0x0000000e1804723c */ /* 0x044fe40000041804 */
[----:B------:R-:W2:Y:S04]  /*18350*/  LDL.LU R29, [R1+0x1560] ;  /* 0x00156000011d7983 */ /* 0x000ea80000300800 */
[----:B---3--:R-:W-:-:S15]  /*18360*/  HMMA.16816.F32.BF16 R16, R24, R22, R16 ;  /* 0x000000161810723c */ /* 0x008fde0000041810 */
[----:B------:R-:W-:-:S08]  /*18370*/  NOP ;  /* 0x0000000000007918 */ /* 0x000fd00000000000 */
[----:B------:R-:W-:Y:S04]  /*18380*/  STL.64 [R1+0x2d0], R16 ;  /* 0x0002d01001007387 */ /* 0x000fe80000100a00 */
[----:B------:R0:W-:Y:S04]  /*18390*/  STL.64 [R1+0x2d8], R18 ;  /* 0x0002d81201007387 */ /* 0x0001e80000100a00 */
[----:B0-----:R-:W3:Y:S04]  /*183a0*/  LDL.LU.64 R18, [R1+0x1558] ;  /* 0x0015580001127983 */ /* 0x001ee80000300a00 */
[----:B------:R-:W3:Y:S04]  /*183b0*/  LDL.LU.64 R16, [R1+0x1550] ;  /* 0x0015500001107983 */ /* 0x000ee80000300a00 */
[----:B------:R-:W-:Y:S04]  /*183c0*/  STL.64 [R1+0x320], R4 ;  /* 0x0003200401007387 */ /* 0x000fe80000100a00 */
[----:B------:R0:W-:Y:S04]  /*183d0*/  STL.64 [R1+0x328], R6 ;  /* 0x0003280601007387 */ /* 0x0001e80000100a00 */
[----:B0-----:R-:W4:Y:S04]  /*183e0*/  LDL.LU.64 R6, [R1+0x1548] ;  /* 0x0015480001067983 */ /* 0x001f280000300a00 */
[----:B------:R-:W2:Y:S01]  /*183f0*/  LDL.LU.64 R4, [R1+0x1540] ;  /* 0x0015400001047983 */ /* 0x000ea20000300a00 */
[----:B----4-:R-:W-:-:S15]  /*18400*/  HMMA.16816.F32.BF16 R8, R24, R6, R8 ;  /* 0x000000061808723c */ /* 0x010fde0000041808 */
[----:B------:R-:W-:-:S08]  /*18410*/  NOP ;  /* 0x0000000000007918 */ /* 0x000fd00000000000 */
[----:B------:R-:W-:Y:S04]  /*18420*/  STL.64 [R1+0x310], R8 ;  /* 0x0003100801007387 */ /* 0x000fe80000100a00 */
[----:B------:R0:W-:Y:S04]  /*18430*/  STL.64 [R1+0x318], R10 ;  /* 0x0003180a01007387 */ /* 0x0001e80000100a00 */
[----:B0-----:R-:W3:Y:S04]  /*18440*/  LDL.LU.64 R10, [R1+0x1538] ;  /* 0x00153800010a7983 */ /* 0x001ee80000300a00 */
[----:B------:R-:W4:Y:S01]  /*18450*/  LDL.LU.64 R8, [R1+0x1530] ;  /* 0x0015300001087983 */ /* 0x000f220000300a00 */
        /* <DEDUP_REMOVED lines=8> */
[----:B---3--:R-:W-:Y:S02]  /*184e0*/  HMMA.16816.F32.BF16 R20, R24, R22, R16 ;  /* 0x000000161814723c */ /* 0x008fe40000041810 */
[----:B------:R-:W3:-:S15]  /*184f0*/  LDL.LU.64 R16, [R1+0x1508] ;  /* 0x0015080001107983 */ /* 0x000ede0000300a00 */
[----:B------:R-:W-:-:S06]  /*18500*/  NOP ;  /* 0x0000000000007918 */ /* 0x000fcc0000000000 */
[----:B------:R0:W-:Y:S01]  /*18510*/  STL.64 [R1+0x2b0], R20 ;  /* 0x0002b01401007387 */ /* 0x0001e20000100a00 */
[----:B------:R-:W-:Y:S02]  /*18520*/  IMAD.MOV.U32 R18, RZ, RZ, R22 ;  /* 0x000000ffff127224 */ /* 0x000fe400078e0016 */
[----:B------:R-:W-:Y:S02]  /*18530*/  IMAD.MOV.U32 R19, RZ, RZ, R23 ;  /* 0x000000ffff137224 */ /* 0x000fe400078e0017 */
[----:B------:R-:W2:Y:S04]  /*18540*/  LDL.LU.64 R22, [R1+0x1500] ;  /* 0x0015000001167983 */ /* 0x000ea80000300a00 */
[----:B0-----:R-:W2:Y:S04]  /*18550*/  LDL.LU.64 R20, [R1+0x14f8] ;  /* 0x0014f80001147983 */ /* 0x001ea80000300a00 */
[----:B------:R-:W-:Y:S04]  /*18560*/  STL [R1+0x12ac], R19 ;  /* 0x0012ac1301007387 */ /* 0x000fe80000100800 */
[----:B------:R-:W-:Y:S01]  /*18570*/  STL [R1+0x12a8], R18 ;  /* 0x0012a81201007387 */ /* 0x000fe20000100800 */
[----:B--2---:R-:W-:Y:S03]  /*18580*/  HMMA.16816.F32.BF16 R12, R24, R14, R20 ;  /* 0x0000000e180c723c */ /* 0x004fe60000041814 */
[----:B------:R-:W2:-:S15]  /*18590*/  LDL.LU.64 R20, [R1+0x14f0] ;  /* 0x0014f00001147983 */ /* 0x000e9e0000300a00 */
[----:B------:R-:W-:-:S05]  /*185a0*/  NOP ;  /* 0x0000000000007918 */ /* 0x000fca0000000000 */
[----:B------:R-:W-:Y:S04]  /*185b0*/  STL.64 [R1+0x2a0], R12 ;  /* 0x0002a00c01007387 */ /* 0x000fe80000100a00 */
[----:B------:R0:W-:Y:S04]  /*185c0*/  STL.64 [R1+0x2a8], R14 ;  /* 0x0002a80e01007387 */ /* 0x0001e80000100a00 */
[----:B0-----:R-:W4:Y:S04]  /*185d0*/  LDL.LU.64 R14, [R1+0x14e8] ;  /* 0x0014e800010e7983 */ /* 0x001f280000300a00 */
[----:B------:R-:W4:Y:S02]  /*185e0*/  LDL.LU.64 R12, [R1+0x14e0] ;  /* 0x0014e000010c7983 */ /* 0x000f240000300a00 */
[----:B----4-:R-:W-:-:S15]  /*185f0*/  HMMA.16816.F32.BF16 R12, R24, R6, R12 ;  /* 0x00000006180c723c */ /* 0x010fde000004180c */
[----:B------:R-:W-:-:S08]  /*18600*/  NOP ;  /* 0x0000000000007918 */ /* 0x000fd00000000000 */
[----:B------:R0:W-:Y:S01]  /*18610*/  STL.64 [R1+0x290], R12 ;  /* 0x0002900c01007387 */ /* 0x0001e20000100a00 */
[----:B------:R-:W-:Y:S02]  /*18620*/  IMAD.MOV.U32 R19, RZ, RZ, R14 ;  /* 0x000000ffff137224 */ /* 0x000fe400078e000e */
[----:B------:R-:W-:Y:S02]  /*18630*/  IMAD.MOV.U32 R18, RZ, RZ, R15 ;  /* 0x000000ffff127224 */ /* 0x000fe400078e000f */
[----:B------:R-:W4:Y:S04]  /*18640*/  LDL.LU.64 R14, [R1+0x14d8] ;  /* 0x0014d800010e7983 */ /* 0x000f280000300a00 */
[----:B0-----:R-:W4:Y:S04]  /*18650*/  LDL.LU.64 R12, [R1+0x14d0] ;  /* 0x0014d000010c7983 */ /* 0x001f280000300a00 */
[----:B------:R-:W-:Y:S04]  /*18660*/  STL [R1+0x1384], R18 ;  /* 0x0013841201007387 */ /* 0x000fe80000100800 */
[----:B------:R-:W-:Y:S04]  /*18670*/  STL [R1+0x1380], R19 ;  /* 0x0013801301007387 */ /* 0x000fe80000100800 */
[----:B---3--:R0:W-:Y:S04]  /*18680*/  STL.64 [R1+0x14a8], R16 ;  /* 0x0014a81001007387 */ /* 0x0081e80000100a00 */
[----:B0-----:R-:W3:Y:S04]  /*18690*/  LDL.LU R16, [R1+0x220] ;  /* 0x0002200001107983 */ /* 0x001ee80000300800 */
[----:B------:R-:W3:Y:S04]  /*186a0*/  LDL.LU R17, [R1+0x224] ;  /* 0x0002240001117983 */ /* 0x000ee80000300800 */
[----:B------:R-:W3:Y:S04]  /*186b0*/  LDL.LU R18, [R1+0x228] ;  /* 0x0002280001127983 */ /* 0x000ee80000300800 */
[----:B------:R-:W3:Y:S01]  /*186c0*/  LDL.LU R19, [R1+0x22c] ;  /* 0x00022c0001137983 */ /* 0x000ee20000300800 */
[----:B----4-:R-:W-:Y:S03]  /*186d0*/  HMMA.16816.F32.BF16 R24, R24, R10, R12 ;  /* 0x0000000a1818723c */ /* 0x010fe6000004180c */
[----:B------:R-:W3:-:S15]  /*186e0*/  LDL.LU.64 R12, [R1+0x14c8] ;  /* 0x0014c800010c7983 */ /* 0x000ede0000300a00 */
[----:B------:R-:W-:-:S05]  /*186f0*/  NOP ;  /* 0x0000000000007918 */ /* 0x000fca0000000000 */
[----:B------:R-:W-:Y:S04]  /*18700*/  STL.64 [R1+0x280], R24 ;  /* 0x0002801801007387 */ /* 0x000fe80000100a00 */
[----:B------:R0:W-:Y:S04]  /*18710*/  STL.64 [R1+0x288], R26 ;  /* 0x0002881a01007387 */ /* 0x0001e80000100a00 */
[----:B0-----:R-:W3:Y:S04]  /*18720*/  LDL.LU.64 R26, [R1+0x14c0] ;  /* 0x0014c000011a7983 */ /* 0x001ee80000300a00 */
[----:B------:R-:W3:Y:S02]  /*18730*/  LDL.LU.64 R24, [R1+0x14b8] ;  /* 0x0014b80001187983 */ /* 0x000ee40000300a00 */
[----:B---3--:R-:W-:Y:S06]  /*18740*/  HMMA.16816.F32.BF16 R16, R24, R12, R16 ;  /* 0x0000000c1810723c */ /* 0x008fec0000041810 */
[----:B------:R-:W-:-:S02]  /*18750*/  IMAD.MOV.U32 R11, RZ, RZ, R24 ;  /* 0x000000ffff0b7224 */ /* 0x000fc400078e0018 */
[----:B------:R-:W-:Y:S02]  /*18760*/  IMAD.MOV.U32 R10, RZ, RZ, R25 ;  /* 0x000000ffff0a7224 */ /* 0x000fe400078e0019 */
[----:B------:R-:W3:Y:S01]  /*18770*/  LDL.LU.64 R24, [R1+0x14b0] ;  /* 0x0014b00001187983 */ /* 0x000ee20000300a00 */
[----:B------:R-:W-:Y:S02]  /*18780*/  IMAD.MOV.U32 R7, RZ, RZ, R26 ;  /* 0x000000ffff077224 */ /* 0x000fe400078e001a */
[----:B------:R-:W-:-:S11]  /*18790*/  IMAD.MOV.U32 R6, RZ, RZ, R27 ;  /* 0x000000ffff067224 */ /* 0x000fd600078e001b */
[----:B------:R-:W-:Y:S02]  /*187a0*/  IMAD.MOV.U32 R26, RZ, RZ, R18 ;  /* 0x000000ffff1a7224 */ /* 0x000fe400078e0012 */
[----:B------:R-:W-:Y:S02]  /*187b0*/  IMAD.MOV.U32 R27, RZ, RZ, R19 ;  /* 0x000000ffff1b7224 */ /* 0x000fe400078e0013 */
[----:B------:R-:W-:Y:S02]  /*187c0*/  IMAD.MOV.U32 R22, RZ, RZ, R16 ;  /* 0x000000ffff167224 */ /* 0x000fe400078e0010 */
[----:B------:R-:W-:Y:S02]  /*187d0*/  IMAD.MOV.U32 R23, RZ, RZ, R17 ;  /* 0x000000ffff177224 */ /* 0x000fe400078e0011 */
[----:B------:R-:W4:Y:S04]  /*187e0*/  LDL.LU.64 R16, [R1+0x14a8] ;  /* 0x0014a80001107983 */ /* 0x000f280000300a00 */
[----:B------:R-:W-:Y:S04]  /*187f0*/  STL.64 [R1+0x1480], R26 ;  /* 0x0014801a01007387 */ /* 0x000fe80000100a00 */
[----:B---3--:R0:W-:Y:S04]  /*18800*/  STL.64 [R1+0x1478], R24 ;  /* 0x0014781801007387 */ /* 0x0081e80000100a00 */
[----:B0-----:R-:W3:Y:S04]  /*18810*/  LDL.LU R24, [R1+0x200] ;  /* 0x0002000001187983 */ /* 0x001ee80000300800 */
[----:B------:R-:W3:Y:S04]  /*18820*/  LDL.LU R25, [R1+0x204] ;  /* 0x0002040001197983 */ /* 0x000ee80000300800 */
[----:B------:R-:W3:Y:S04]  /*18830*/  LDL.LU R26, [R1+0x208] ;  /* 0x00020800011a7983 */ /* 0x000ee80000300800 */
[----:B------:R-:W3:Y:S04]  /*18840*/  LDL.LU R27, [R1+0x20c] ;  /* 0x00020c00011b7983 */ /* 0x000ee80000300800 */
[----:B------:R0:W-:Y:S01]  /*18850*/  STL.64 [R1+0x1460], R12 ;  /* 0x0014600c01007387 */ /* 0x0001e20000100a00 */
[----:B------:R-:W-:-:S02]  /*18860*/  IMAD.MOV.U32 R14, RZ, RZ, R7 ;  /* 0x000000ffff0e7224 */ /* 0x000fc400078e0007 */
[----:B------:R-:W-:Y:S02]  /*18870*/  IMAD.MOV.U32 R15, RZ, RZ, R6 ;  /* 0x000000ffff0f7224 */ /* 0x000fe400078e0006 */
[----:B0-----:R-:W-:Y:S02]  /*18880*/  IMAD.MOV.U32 R12, RZ, RZ, R11 ;  /* 0x000000ffff0c7224 */ /* 0x001fe400078e000b */
[----:B------:R-:W-:Y:S01]  /*18890*/  IMAD.MOV.U32 R13, RZ, RZ, R10 ;  /* 0x000000ffff0d7224 */ /* 0x000fe200078e000a */
[----:B----4-:R-:W-:Y:S06]  /*188a0*/  STL.64 [R1+0x1458], R16 ;  /* 0x0014581001007387 */ /* 0x010fec0000100a00 */
[----:B---3--:R-:W-:-:S15]  /*188b0*/  HMMA.16816.F32.BF16 R24, R12, R16, R24 ;  /* 0x000000100c18723c */ /* 0x008fde0000041818 */
[----:B------:R-:W-:-:S08]  /*188c0*/  NOP ;  /* 0x0000000000007918 */ /* 0x000fd00000000000 */
[----:B------:R-:W-:Y:S04]  /*188d0*/  STL.64 [R1+0x260], R24 ;  /* 0x0002601801007387 */ /* 0x000fe80000100a00 */
[----:B------:R-:W-:Y:S04]  /*188e0*/  STL.64 [R1+0x268], R26 ;  /* 0x0002681a01007387 */ /* 0x000fe80000100a00 */
[----:B------:R-:W3:Y:S04]  /*188f0*/  LDL.LU R10, [R1+0xc8] ;  /* 0x0000c800010a7983 */ /* 0x000ee80000300800 */
[----:B------:R-:W3:Y:S04]  /*18900*/  LDL.LU R11, [R1+0xcc] ;  /* 0x0000cc00010b7983 */ /* 0x000ee80000300800 */
[----:B---3--:R-:W-:Y:S04]  /*18910*/  STL.64 [R1+0x1370], R10 ;  /* 0x0013700a01007387 */ /* 0x008fe80000100a00 */
[----:B------:R0:W-:Y:S04]  /*18920*/  STL.64 [R1+0x1368], R8 ;  /* 0x0013680801007387 */ /* 0x0001e80000100a00 */
[----:B0-----:R-:W3:Y:S04]  /*18930*/  LDL.LU R8, [R1+0xa0] ;  /* 0x0000a00001087983 */ /* 0x001ee80000300800 */
[----:B------:R-:W3:Y:S04]  /*18940*/  LDL.LU R9, [R1+0xa4] ;  /* 0x0000a40001097983 */ /* 0x000ee80000300800 */
[----:B------:R-:W4:Y:S04]  /*18950*/  LDL.LU R10, [R1+0xa8] ;  /* 0x0000a800010a7983 */ /* 0x000f280000300800 */
[----:B------:R-:W4:Y:S04]  /*18960*/  LDL.LU R11, [R1+0xac] ;  /* 0x0000ac00010b7983 */ /* 0x000f280000300800 */
[----:B----4-:R-:W-:Y:S04]  /*18970*/  STL.64 [R1+0x1390], R10 ;  /* 0x0013900a01007387 */ /* 0x010fe80000100a00 */
[----:B---3--:R0:W-:Y:S04]  /*18980*/  STL.64 [R1+0x1388], R8 ;  /* 0x0013880801007387 */ /* 0x0081e80000100a00 */
[----:B0-----:R-:W3:Y:S04]  /*18990*/  LDL.LU.64 R8, [R1+0x80] ;  /* 0x0000800001087983 */ /* 0x001ee80000300a00 */
[----:B------:R-:W4:Y:S04]  /*189a0*/  LDL.LU.64 R10, [R1+0x88] ;  /* 0x00008800010a7983 */ /* 0x000f280000300a00 */
[----:B----4-:R0:W-:Y:S02]  /*189b0*/  STL.64 [R1+0x13d0], R10 ;  /* 0x0013d00a01007387 */ /* 0x0101e40000100a00 */
[----:B0-----:R-:W-:-:S02]  /*189c0*/  IMAD.MOV.U32 R10, RZ, RZ, R5 ;  /* 0x000000ffff0a7224 */ /* 0x001fc400078e0005 */
[----:B------:R-:W-:Y:S02]  /*189d0*/  IMAD.MOV.U32 R11, RZ, RZ, R4 ;  /* 0x000000ffff0b7224 */ /* 0x000fe400078e0004 */
[----:B------:R-:W0:Y:S04]  /*189e0*/  LDSM.16.MT88.4 R4, [R0+UR4+0x4080] ;  /* 0x004080040004783b */ /* 0x000e280008004200 */
[----:B---3--:R1:W-:Y:S02]  /*189f0*/  STL.64 [R1+0x13c8], R8 ;  /* 0x0013c80801007387 */ /* 0x0083e40000100a00 */
[----:B-1----:R-:W-:Y:S02]  /*18a00*/  IMAD.MOV.U32 R8, RZ, RZ, R29 ;  /* 0x000000ffff087224 */ /* 0x002fe400078e001d */
[----:B--2---:R-:W-:Y:S01]  /*18a10*/  IMAD.MOV.U32 R9, RZ, RZ, R20 ;  /* 0x000000ffff097224 */ /* 0x004fe200078e0014 */
[----:B------:R-:W2:Y:S04]  /*18a20*/  LDL.LU R29, [R1+0x14a4] ;  /* 0x0014a400011d7983 */ /* 0x000ea80000300800 */
[----:B------:R-:W3:Y:S04]  /*18a30*/  LDL.LU R20, [R1+0x14a0] ;  /* 0x0014a00001147983 */ /* 0x000ee80000300800 */
[----:B------:R-:W-:Y:S04]  /*18a40*/  STL.64 [R1+0x1420], R10 ;  /* 0x0014200a01007387 */ /* 0x000fe80000100a00 */
[----:B------:R-:W-:Y:S04]  /*18a50*/  STL.64 [R1+0x1418], R8 ;  /* 0x0014180801007387 */ /* 0x000fe80000100a00 */
[----:B0-----:R0:W-:Y:S04]  /*18a60*/  STL.64 [R1+0x12f8], R6 ;  /* 0x0012f80601007387 */ /* 0x0011e80000100a00 */
[----:B------:R1:W-:Y:S01]  /*18a70*/  STL.64 [R1+0x12f0], R4 ;  /* 0x0012f00401007387 */ /* 0x0003e20000100a00 */
[----:B0-----:R-:W-:-:S02]  /*18a80*/  IMAD.MOV.U32 R6, RZ, RZ, R3 ;  /* 0x000000ffff067224 */ /* 0x001fc400078e0003 */
[----:B------:R-:W-:Y:S02]  /*18a90*/  IMAD.MOV.U32 R7, RZ, RZ, R2 ;  /* 0x000000ffff077224 */ /* 0x000fe400078e0002 */
[----:B-1----:R-:W-:Y:S02]  /*18aa0*/  IMAD.MOV.U32 R4, RZ, RZ, R21 ;  /* 0x000000ffff047224 */ /* 0x002fe400078e0015 */
[----:B------:R-:W-:Y:S01]  /*18ab0*/  IMAD.MOV.U32 R5, RZ, RZ, R28 ;  /* 0x000000ffff057224 */ /* 0x000fe200078e001c */
[----:B------:R-:W3:Y:S04]  /*18ac0*/  LDL.LU R21, [R1+0x149c] ;  /* 0x00149c0001157983 */ /* 0x000ee80000300800 */
[----:B------:R-:W-:Y:S04]  /*18ad0*/  STL.64 [R1+0x13a0], R6 ;  /* 0x0013a00601007387 */ /* 0x000fe80000100a00 */
[----:B------:R0:W-:Y:S04]  /*18ae0*/  STL.64 [R1+0x1398], R4 ;  /* 0x0013980401007387 */ /* 0x0001e80000100a00 */
[----:B0-----:R-:W4:Y:S04]  /*18af0*/  LDL.LU R4, [R1+0xd0] ;  /* 0x0000d00001047983 */ /* 0x001f280000300800 */
[----:B------:R-:W4:Y:S04]  /*18b00*/  LDL.LU R5, [R1+0xd4] ;  /* 0x0000d40001057983 */ /* 0x000f280000300800 */
[----:B------:R-:W2:Y:S04]  /*18b10*/  LDL.LU R6, [R1+0xd8] ;  /* 0x0000d80001067983 */ /* 0x000ea80000300800 */
[----:B------:R-:W2:Y:S04]  /*18b20*/  LDL.LU R7, [R1+0xdc] ;  /* 0x0000dc0001077983 */ /* 0x000ea80000300800 */
[----:B--2---:R-:W-:Y:S04]  /*18b30*/  STL.64 [R1+0x13b0], R6 ;  /* 0x0013b00601007387 */ /* 0x004fe80000100a00 */
[----:B----4-:R0:W-:Y:S04]  /*18b40*/  STL.64 [R1+0x13a8], R4 ;  /* 0x0013a80401007387 */ /* 0x0101e80000100a00 */
[----:B0-----:R-:W2:Y:S04]  /*18b50*/  LDL.LU R4, [R1+0xe0] ;  /* 0x0000e00001047983 */ /* 0x001ea80000300800 */
[----:B------:R-:W2:Y:S04]  /*18b60*/  LDL.LU R5, [R1+0xe4] ;  /* 0x0000e40001057983 */ /* 0x000ea80000300800 */
[----:B------:R-:W4:Y:S04]  /*18b70*/  LDL.LU R6, [R1+0xe8] ;  /* 0x0000e80001067983 */ /* 0x000f280000300800 */
[----:B------:R-:W4:Y:S04]  /*18b80*/  LDL.LU R7, [R1+0xec] ;  /* 0x0000ec0001077983 */ /* 0x000f280000300800 */
[----:B------:R-:W3:Y:S04]  /*18b90*/  LDL.LU R8, [R1+0x20] ;  /* 0x0000200001087983 */ /* 0x000ee80000300800 */
[----:B------:R-:W3:Y:S04]  /*18ba0*/  LDL.LU R9, [R1+0x24] ;  /* 0x0000240001097983 */ /* 0x000ee80000300800 */
[----:B------:R-:W2:Y:S01]  /*18bb0*/  LDL.LU R10, [R1+0x28] ;  /* 0x00002800010a7983 */ /* 0x000ea20000300800 */
[----:B------:R-:W-:-:S03]  /*18bc0*/  IMAD.MOV.U32 R11, RZ, RZ, R29 ;  /* 0x000000ffff0b7224 */ /* 0x000fc600078e001d */
[----:B------:R-:W4:Y:S04]  /*18bd0*/  LDL.LU R29, [R1+0x1498] ;  /* 0x00149800011d7983 */ /* 0x000f280000300800 */
[----:B--2---:R-:W-:Y:S04]  /*18be0*/  STL.64 [R1+0x1470], R10 ;  /* 0x0014700a01007387 */ /* 0x004fe80000100a00 */
[----:B---3--:R-:W-:Y:S04]  /*18bf0*/  STL.64 [R1+0x1468], R8 ;  /* 0x0014680801007387 */ /* 0x008fe80000100a00 */
[----:B----4-:R-:W-:Y:S04]  /*18c00*/  STL.64 [R1+0x13c0], R6 ;  /* 0x0013c00601007387 */ /* 0x010fe80000100a00 */
[----:B------:R0:W-:Y:S04]  /*18c10*/  STL.64 [R1+0x13b8], R4 ;  /* 0x0013b80401007387 */ /* 0x0001e80000100a00 */
[----:B0-----:R-:W2:Y:S04]  /*18c20*/  LDL.LU R4, [R1+0xb0] ;  /* 0x0000b00001047983 */ /* 0x001ea80000300800 */
[----:B------:R-:W2:Y:S04]  /*18c30*/  LDL.LU R5, [R1+0xb4] ;  /* 0x0000b40001057983 */ /* 0x000ea80000300800 */
[----:B------:R-:W3:Y:S01]  /*18c40*/  LDL.LU R6, [R1+0xb8] ;  /* 0x0000b80001067983 */ /* 0x000ee20000300800 */
[----:B------:R-:W-:-:S03]  /*18c50*/  IMAD.MOV.U32 R7, RZ, RZ, R29 ;  /* 0x000000ffff077224 */ /* 0x000fc600078e001d */
        /* <DEDUP_REMOVED lines=45> */
[----:B------:R-:W4:Y:S01]  /*18f30*/  LDL.LU R29, [R1+0x1488] ;  /* 0x00148800011d7983 */ /* 0x000f220000300800 */
[C---:B------:R-:W-:Y:S03]  /*18f40*/  HMMA.16816.F32.BF16 R24, R12.reuse, R20, R24 ;  /* 0x000000140c18723c */ /* 0x040fe60000041818 */
        /* <DEDUP_REMOVED lines=10> */
[----:B------:R-:W2:Y:S04]  /*18ff0*/  LDL.LU R6, [R1+0x1c8] ;  /* 0x0001c80001067983 */ /* 0x000ea80000300800 */
[----:B------:R-:W-:Y:S04]  /*19000*/  STL.64 [R1+0x250], R24 ;  /* 0x0002501801007387 */ /* 0x000fe80000100a00 */
[----:B------:R0:W-:Y:S04]  /*19010*/  STL.64 [R1+0x258], R26 ;  /* 0x0002581a01007387 */ /* 0x0001e80000100a00 */
[----:B0-----:R-:W3:Y:S04]  /*19020*/  LDL.LU.64 R26, [R1+0x1480] ;  /* 0x00148000011a7983 */ /* 0x001ee80000300a00 */
[----:B------:R-:W4:Y:S02]  /*19030*/  LDL.LU.64 R24, [R1+0x1478] ;  /* 0x0014780001187983 */ /* 0x000f240000300a00 */
[----:B----4-:R-:W-:Y:S02]  /*19040*/  HMMA.16816.F32.BF16 R12, R12, R24, R8 ;  /* 0x000000180c0c723c */ /* 0x010fe40000041808 */
[----:B------:R-:W4:Y:S04]  /*19050*/  LDL.LU.64 R10, [R1+0x1470] ;  /* 0x00147000010a7983 */ /* 0x000f280000300a00 */
[----:B------:R-:W4:-:S15]  /*19060*/  LDL.LU.64 R8, [R1+0x1468] ;  /* 0x0014680001087983 */ /* 0x000f1e0000300a00 */
[----:B------:R-:W-:-:S02]  /*19070*/  NOP ;  /* 0x0000000000007918 */ /* 0x000fc40000000000 */
[----:B------:R0:W-:Y:S04]  /*19080*/  STL.64 [R1+0x240], R12 ;  /* 0x0002400c01007387 */ /* 0x0001e80000100a00 */
[----:B------:R-:W-:Y:S04]  /*19090*/  STL.64 [R1+0x248], R14 ;  /* 0x0002480e01007387 */ /* 0x000fe80000100a00 */
[----:B0-----:R-:W4:Y:S02]  /*190a0*/  LDL.LU.64 R12, [R1+0x1460] ;  /* 0x00146000010c7983 */ /* 0x001f240000300a00 */
[----:B----4-:R-:W-:-:S15]  /*190b0*/  HMMA.16816.F32.BF16 R16, R8, R12, R16 ;  /* 0x0000000c0810723c */ /* 0x010fde0000041810 */
[----:B------:R-:W-:-:S08]  /*190c0*/  NOP ;  /* 0x0000000000007918 */ /* 0x000fd00000000000 */
[----:B------:R0:W-:Y:S04]  /*190d0*/  STL.64 [R1+0x230], R16 ;  /* 0x0002301001007387 */ /* 0x0001e80000100a00 */
[----:B------:R-:W-:Y:S04]  /*190e0*/  STL.64 [R1+0x238], R18 ;  /* 0x0002381201007387 */ /* 0x000fe80000100a00 */
[----:B0-----:R-:W2:Y:S01]  /*190f0*/  LDL.LU.64 R16, [R1+0x1458] ;  /* 0x0014580001107983 */ /* 0x001ea20000300a00 */
[----:B------:R-:W-:-:S07]  /*19100*/  IMAD.MOV.U32 R7, RZ, RZ, R29 ;  /* 0x000000ffff077224 */ /* 0x000fce00078e001d */
        /* <DEDUP_REMOVED lines=53> */
[----:B------:R-:W-:Y:S04]  /*19460*/  STL.64 [R1+0x1b8], R6 ;  /* 0x0001b80601007387 */ /* 0x000fe80000100a00 */
[----:B------:R-:W0:Y:S02]  /*19470*/  LDSM.16.MT88.4 R4, [R0+UR4+0x4100] ;  /* 0x004100040004783b */ /* 0x000e240008004200 */
[----:B0-----:R-:W-:-:S02]  /*19480*/  IMAD.MOV.U32 R14, RZ, RZ, R6 ;  /* 0x000000ffff0e7224 */ /* 0x001fc400078e0006 */
[----:B------:R-:W-:Y:S02]  /*19490*/  IMAD.MOV.U32 R29, RZ, RZ, R7 ;  /* 0x000000ffff1d7224 */ /* 0x000fe400078e0007 */
[----:B------:R-:W-:Y:S02]  /*194a0*/  IMAD.MOV.U32 R15, RZ, RZ, R4 ;  /* 0x000000ffff0f7224 */ /* 0x000fe400078e0004 */
[----:B------:R-:W-:Y:S01]  /*194b0*/  IMAD.MOV.U32 R28, RZ, RZ, R5 ;  /* 0x000000ffff1c7224 */ /* 0x000fe200078e0005 */
[----:B------:R-:W2:Y:S04]  /*194c0*/  LDL.LU.64 R6, [R1+0x13c0] ;  /* 0x0013c00001067983 */ /* 0x000ea80000300a00 */
[----:B------:R-:W2:Y:S02]  /*194d0*/  LDL.LU.64 R4, [R1+0x13b8] ;  /* 0x0013b80001047983 */ /* 0x000ea40000300a00 */
        /* <DEDUP_REMOVED lines=8> */
[----:B------:R-:W-:Y:S02]  /*19560*/  IMAD.MOV.U32 R18, RZ, RZ, R8 ;  /* 0x000000ffff127224 */ /* 0x000fe400078e0008 */
[----:B------:R-:W-:Y:S01]  /*19570*/  IMAD.MOV.U32 R19, RZ, RZ, R9 ;  /* 0x000000ffff137224 */ /* 0x000fe200078e0009 */
[----:B--2---:R-:W-:-:S15]  /*19580*/  HMMA.16816.F32.BF16 R4, R8, R20, R4 ;  /* 0x000000140804723c */ /* 0x004fde0000041804 */
[----:B------:R-:W-:-:S08]  /*19590*/  NOP ;  /* 0x0000000000007918 */ /* 0x000fd00000000000 */
[----:B------:R-:W-:Y:S04]  /*195a0*/  STL.64 [R1+0x180], R4 ;  /* 0x0001800401007387 */ /* 0x000fe80000100a00 */
[----:B------:R0:W-:Y:S04]  /*195b0*/  STL.64 [R1+0x188], R6 ;  /* 0x0001880601007387 */ /* 0x0001e80000100a00 */
[----:B0-----:R-:W2:Y:S04]  /*195c0*/  LDL.LU.64 R6, [R1+0x13a0] ;  /* 0x0013a00001067983 */ /* 0x001ea80000300a00 */
[----:B------:R-:W2:Y:S04]  /*195d0*/  LDL.LU.64 R4, [R1+0x1398] ;  /* 0x0013980001047983 */ /* 0x000ea80000300a00 */
[----:B------:R-:W4:Y:S04]  /*195e0*/  LDL.LU.64 R10, [R1+0x1390] ;  /* 0x00139000010a7983 */ /* 0x000f280000300a00 */
[----:B------:R-:W4:Y:S04]  /*195f0*/  LDL.LU.64 R8, [R1+0x1388] ;  /* 0x0013880001087983 */ /* 0x000f280000300a00 */
[----:B------:R0:W-:Y:S04]  /*19600*/  STL.64 [R1+0x1328], R22 ;  /* 0x0013281601007387 */ /* 0x0001e80000100a00 */
[----:B------:R1:W-:Y:S01]  /*19610*/  STL.64 [R1+0x1320], R20 ;  /* 0x0013201401007387 */ /* 0x0003e20000100a00 */
[----:B0-----:R-:W-:-:S02]  /*19620*/  IMAD.MOV.U32 R22, RZ, RZ, R2 ;  /* 0x000000ffff167224 */ /* 0x001fc400078e0002 */
[----:B-1----:R-:W-:Y:S02]  /*19630*/  IMAD.MOV.U32 R20, RZ, RZ, R18 ;  /* 0x000000ffff147224 */ /* 0x002fe400078e0012 */
[----:B------:R-:W-:Y:S02]  /*19640*/  IMAD.MOV.U32 R21, RZ, RZ, R19 ;  /* 0x000000ffff157224 */ /* 0x000fe400078e0013 */
[----:B------:R-:W-:Y:S01]  /*19650*/  IMAD.MOV.U32 R23, RZ, RZ, R3 ;  /* 0x000000ffff177224 */ /* 0x000fe200078e0003 */
[----:B------:R-:W2:Y:S04]  /*19660*/  LDL.LU R18, [R1+0x1384] ;  /* 0x0013840001127983 */ /* 0x000ea80000300800 */
[----:B------:R-:W2:Y:S04]  /*19670*/  LDL.LU R19, [R1+0x1380] ;  /* 0x0013800001137983 */ /* 0x000ea80000300800 */
[----:B------:R-:W2:Y:S04]  /*19680*/  LDL.LU R2, [R1+0x137c] ;  /* 0x00137c0001027983 */ /* 0x000ea80000300800 */
[----:B------:R-:W2:Y:S01]  /*19690*/  LDL.LU R3, [R1+0x1378] ;  /* 0x0013780001037983 */ /* 0x000ea20000300800 */
[----:B----4-:R-:W-:Y:S03]  /*196a0*/  HMMA.16816.F32.BF16 R20, R20, R24, R8 ;  /* 0x000000181414723c */ /* 0x010fe60000041808 */
[----:B------:R-:W2:Y:S04]  /*196b0*/  LDL.LU.64 R10, [R1+0x1370] ;  /* 0x00137000010a7983 */ /* 0x000ea80000300a00 */
[----:B------:R-:W2:Y:S04]  /*196c0*/  LDL.LU.64 R8, [R1+0x1368] ;  /* 0x0013680001087983 */ /* 0x000ea80000300a00 */
[----:B---3--:R-:W-:Y:S04]  /*196d0*/  STL.64 [R1+0x1318], R26 ;  /* 0x0013181a01007387 */ /* 0x008fe80000100a00 */
[----:B------:R-:W-:Y:S08]  /*196e0*/  STL.64 [R1+0x1310], R24 ;  /* 0x0013101801007387 */ /* 0x000ff00000100a00 */
[----:B------:R-:W-:Y:S04]  /*196f0*/  STL.64 [R1+0x170], R20 ;  /* 0x0001701401007387 */ /* 0x000fe80000100a00 */
[----:B------:R2:W-:Y:S02]  /*19700*/  STL.64 [R1+0x178], R22 ;  /* 0x0001781601007387 */ /* 0x0005e40000100a00 */
[----:B--2---:R-:W-:Y:S02]  /*19710*/  HMMA.16816.F32.BF16 R20, R4, R12, R8 ;  /* 0x0000000c0414723c */ /* 0x004fe40000041808 */
[----:B------:R-:W0:Y:S04]  /*19720*/  LDSM.16.MT88.4 R8, [R0+UR4+0x4180] ;  /* 0x004180040008783b */ /* 0x000e280008004200 */
[----:B0-----:R-:W-:-:S15]  /*19730*/  STL.64 [R1+0x1268], R10 ;  /* 0x0012680a01007387 */ /* 0x001fde0000100a00 */
[----:B------:R-:W-:-:S02]  /*19740*/  NOP ;  /* 0x0000000000007918 */ /* 0x000fc40000000000 */
[----:B------:R-:W-:Y:S04]  /*19750*/  STL.64 [R1+0x160], R20 ;  /* 0x0001601401007387 */ /* 0x000fe80000100a00 */
[----:B------:R-:W-:Y:S04]  /*19760*/  STL.64 [R1+0x168], R22 ;  /* 0x0001681601007387 */ /* 0x000fe80000100a00 */
[----:B------:R0:W-:Y:S02]  /*19770*/  STL.64 [R1+0x1260], R8 ;  /* 0x0012600801007387 */ /* 0x0001e40000100a00 */
[----:B0-----:R-:W-:-:S02]  /*19780*/  IMAD.MOV.U32 R8, RZ, RZ, R15 ;  /* 0x000000ffff087224 */ /* 0x001fc400078e000f */
[----:B------:R-:W-:Y:S01]  /*19790*/  IMAD.MOV.U32 R9, RZ, RZ, R28 ;  /* 0x000000ffff097224 */ /* 0x000fe200078e001c */
[----:B------:R-:W2:Y:S04]  /*197a0*/  LDL.LU R15, [R1+0x1360] ;  /* 0x00136000010f7983 */ /* 0x000ea80000300800 */
[----:B------:R-:W3:Y:S01]  /*197b0*/  LDL.LU R28, [R1+0x135c] ;  /* 0x00135c00011c7983 */ /* 0x000ee20000300800 */
[----:B------:R-:W-:-:S03]  /*197c0*/  IMAD.MOV.U32 R10, RZ, RZ, R14 ;  /* 0x000000ffff0a7224 */ /* 0x000fc600078e000e */
[----:B------:R-:W4:Y:S04]  /*197d0*/  LDL.LU R14, [R1+0x1358] ;  /* 0x00135800010e7983 */ /* 0x000f280000300800 */
[----:B------:R-:W4:Y:S04]  /*197e0*/  LDL.LU R24, [R1+0x110] ;  /* 0x0001100001187983 */ /* 0x000f280000300800 */
[----:B------:R-:W4:Y:S04]  /*197f0*/  LDL.LU R25, [R1+0x114] ;  /* 0x0001140001197983 */ /* 0x000f280000300800 */
[----:B------:R-:W4:Y:S01]  /*19800*/  LDL.LU R26, [R1+0x118] ;  /* 0x00011800011a7983 */ /* 0x000f220000300800 */
[----:B------:R-:W-:-:S03]  /*19810*/  IMAD.MOV.U32 R11, RZ, RZ, R29 ;  /* 0x000000ffff0b7224 */ /* 0x000fc600078e001d */
[----:B------:R-:W4:Y:S04]  /*19820*/  LDL.LU R27, [R1+0x11c] ;  /* 0x00011c00011b7983 */ /* 0x000f280000300800 */
[----:B------:R-:W4:Y:S04]  /*19830*/  LDL.LU R20, [R1+0x100] ;  /* 0x0001000001147983 */ /* 0x000f280000300800 */
[----:B------:R-:W4:Y:S04]  /*19840*/  LDL.LU R21, [R1+0x104] ;  /* 0x0001040001157983 */ /* 0x000f280000300800 */
[----:B------:R-:W4:Y:S04]  /*19850*/  LDL.LU R22, [R1+0x108] ;  /* 0x0001080001167983 */ /* 0x000f280000300800 */
[----:B------:R-:W4:Y:S04]  /*19860*/  LDL.LU R23, [R1+0x10c] ;  /* 0x00010c0001177983 */ /* 0x000f280000300800 */
[----:B------:R0:W-:Y:S04]  /*19870*/  STL.64 [R1+0x12b8], R10 ;  /* 0x0012b80a01007387 */ /* 0x0001e80000100a00 */
[----:B------:R2:W-:Y:S01]  /*19880*/  STL.64 [R1+0x12b0], R8 ;  /* 0x0012b00801007387 */ /* 0x0005e20000100a00 */
[----:B0-----:R-:W-:-:S02]  /*19890*/  IMAD.MOV.U32 R10, RZ, RZ, R3 ;  /* 0x000000ffff0a7224 */ /* 0x001fc400078e0003 */
[----:B------:R-:W-:Y:S02]  /*198a0*/  IMAD.MOV.U32 R11, RZ, RZ, R2 ;  /* 0x000000ffff0b7224 */ /* 0x000fe400078e0002 */
[----:B--2---:R-:W-:Y:S02]  /*198b0*/  IMAD.MOV.U32 R9, RZ, RZ, R15 ;  /* 0x000000ffff097224 */ /* 0x004fe400078e000f */
[----:B---3--:R-:W-:Y:S02]  /*198c0*/  IMAD.MOV.U32 R8, RZ, RZ, R28 ;  /* 0x000000ffff087224 */ /* 0x008fe400078e001c */
[----:B------:R-:W2:Y:S04]  /*198d0*/  LDL.LU R28, [R1+0x1354] ;  /* 0x00135400011c7983 */ /* 0x000ea80000300800 */
[----:B------:R-:W3:Y:S04]  /*198e0*/  LDL.LU R15, [R1+0x1350] ;  /* 0x00135000010f7983 */ /* 0x000ee80000300800 */
[----:B------:R-:W2:Y:S04]  /*198f0*/  LDL.LU R3, [R1+0x134c] ;  /* 0x00134c0001037983 */ /* 0x000ea80000300800 */
[----:B------:R-:W2:Y:S04]  /*19900*/  LDL.LU R2, [R1+0x1348] ;  /* 0x0013480001027983 */ /* 0x000ea80000300800 */
[----:B------:R-:W-:Y:S04]  /*19910*/  STL.64 [R1+0x12c8], R10 ;  /* 0x0012c80a01007387 */ /* 0x000fe80000100a00 */
[----:B------:R0:W-:Y:S04]  /*19920*/  STL.64 [R1+0x12c0], R8 ;  /* 0x0012c00801007387 */ /* 0x0001e80000100a00 */
[----:B0-----:R-:W3:Y:S04]  /*19930*/  LDL.LU R8, [R1+0x300] ;  /* 0x0003000001087983 */ /* 0x001ee80000300800 */
[----:B------:R-:W3:Y:S04]  /*19940*/  LDL.LU R9, [R1+0x304] ;  /* 0x0003040001097983 */ /* 0x000ee80000300800 */
[----:B------:R-:W2:Y:S01]  /*19950*/  LDL.LU R10, [R1+0x308] ;  /* 0x00030800010a7983 */ /* 0x000ea20000300800 */
[----:B----4-:R-:W-:-:S03]  /*19960*/  IMAD.MOV.U32 R11, RZ, RZ, R14 ;  /* 0x000000ffff0b7224 */ /* 0x010fc600078e000e */
[----:B------:R-:W4:Y:S01]  /*19970*/  LDL.LU R14, [R1+0x1344] ;  /* 0x00134400010e7983 */ /* 0x000f220000300800 */
[----:B------:R-:W-:Y:S03]  /*19980*/  HMMA.16816.F32.BF16 R20, R4, R16, R20 ;  /* 0x000000100414723c */ /* 0x000fe60000041814 */
[----:B--2---:R0:W-:Y:S04]  /*19990*/  STL.64 [R1+0x12d8], R10 ;  /* 0x0012d80a01007387 */ /* 0x0041e80000100a00 */
[----:B---3--:R1:W-:Y:S01]  /*199a0*/  STL.64 [R1+0x12d0], R8 ;  /* 0x0012d00801007387 */ /* 0x0083e20000100a00 */
[----:B0-----:R-:W-:Y:S02]  /*199b0*/  IMAD.MOV.U32 R10, RZ, RZ, R15 ;  /* 0x000000ffff0a7224 */ /* 0x001fe400078e000f */
[----:B-1----:R-:W-:-:S02]  /*199c0*/  IMAD.MOV.U32 R8, RZ, RZ, R2 ;  /* 0x000000ffff087224 */ /* 0x002fc400078e0002 */
[----:B------:R-:W-:Y:S01]  /*199d0*/  IMAD.MOV.U32 R11, RZ, RZ, R28 ;  /* 0x000000ffff0b7224 */ /* 0x000fe200078e001c */
[----:B------:R-:W2:Y:S01]  /*199e0*/  LDL.LU R2, [R1+0x1340] ;  /* 0x0013400001027983 */ /* 0x000ea20000300800 */
[----:B------:R-:W-:-:S03]  /*199f0*/  IMAD.MOV.U32 R9, RZ, RZ, R3 ;  /* 0x000000ffff097224 */ /* 0x000fc600078e0003 */
[----:B------:R-:W3:Y:S04]  /*19a00*/  LDL.LU R3, [R1+0x133c] ;  /* 0x00133c0001037983 */ /* 0x000ee80000300800 */
[----:B------:R-:W3:Y:S04]  /*19a10*/  LDL.LU R15, [R1+0x1338] ;  /* 0x00133800010f7983 */ /* 0x000ee80000300800 */
[----:B------:R-:W3:Y:S04]  /*19a20*/  LDL.LU R28, [R1+0x1334] ;  /* 0x00133400011c7983 */ /* 0x000ee80000300800 */
[----:B------:R-:W-:Y:S04]  /*19a30*/  STL.64 [R1+0x12e8], R10 ;  /* 0x0012e80a01007387 */ /* 0x000fe80000100a00 */
[----:B------:R4:W-:Y:S02]  /*19a40*/  STL.64 [R1+0x12e0], R8 ;  /* 0x0012e00801007387 */ /* 0x0009e40000100a00 */
[----:B----4-:R-:W-:-:S02]  /*19a50*/  IMAD.MOV.U32 R8, RZ, RZ, R14 ;  /* 0x000000ffff087224 */ /* 0x010fc400078e000e */
[----:B------:R-:W4:Y:S04]  /*19a60*/  LDL.LU R14, [R1+0x1330] ;  /* 0x00133000010e7983 */ /* 0x000f280000300800 */
[----:B------:R-:W2:Y:S04]  /*19a70*/  LDL.LU R9, [R1+0x1a4] ;  /* 0x0001a40001097983 */ /* 0x000ea80000300800 */
[----:B------:R-:W3:Y:S04]  /*19a80*/  LDL.LU R10, [R1+0x1a8] ;  /* 0x0001a800010a7983 */ /* 0x000ee80000300800 */
[----:B------:R-:W3:Y:S04]  /*19a90*/  LDL.LU R11, [R1+0x1ac] ;  /* 0x0001ac00010b7983 */ /* 0x000ee80000300800 */
[----:B---3--:R-:W-:Y:S04]  /*19aa0*/  STL.64 [R1+0x1308], R10 ;  /* 0x0013080a01007387 */ /* 0x008fe80000100a00 */
[----:B--2---:R0:W-:Y:S04]  /*19ab0*/  STL.64 [R1+0x1300], R8 ;  /* 0x0013000801007387 */ /* 0x0041e80000100a00 */
[----:B------:R-:W-:Y:S04]  /*19ac0*/  STL.64 [R1+0x140], R20 ;  /* 0x0001401401007387 */ /* 0x000fe80000100a00 */
[----:B------:R-:W-:Y:S04]  /*19ad0*/  STL.64 [R1+0x148], R22 ;  /* 0x0001481601007387 */ /* 0x000fe80000100a00 */
[----:B------:R-:W1:Y:S01]  /*19ae0*/  LDSM.16.MT88.4 R20, [R2+UR4+0x6000] ;  /* 0x006000040214783b */ /* 0x000e620008004200 */
[----:B0-----:R-:W-:-:S02]  /*19af0*/  IMAD.MOV.U32 R8, RZ, RZ, R28 ;  /* 0x000000ffff087224 */ /* 0x001fc400078e001c */
[----:B-1----:R-:W-:Y:S01]  /*19b00*/  IMAD.MOV.U32 R29, RZ, RZ, R22 ;  /* 0x000000ffff1d7224 */ /* 0x002fe200078e0016 */
[----:B------:R0:W-:Y:S01]  /*19b10*/  STL.64 [R1+0x70], R20 ;  /* 0x0000701401007387 */ /* 0x0001e20000100a00 */
[----:B------:R-:W-:-:S03]  /*19b20*/  IMAD.MOV.U32 R28, RZ, RZ, R23 ;  /* 0x000000ffff1c7224 */ /* 0x000fc600078e0017 */
[----:B------:R-:W2:Y:S04]  /*19b30*/  LDL.LU.64 R22, [R1+0x1328] ;  /* 0x0013280001167983 */ /* 0x000ea80000300a00 */
[----:B0-----:R-:W3:Y:S04]  /*19b40*/  LDL.LU.64 R20, [R1+0x1320] ;  /* 0x0013200001147983 */ /* 0x001ee80000300a00 */
[----:B------:R-:W-:Y:S01]  /*19b50*/  STL [R1+0x121c], R29 ;  /* 0x00121c1d01007387 */ /* 0x000fe20000100800 */
[----:B------:R-:W-:Y:S02]  /*19b60*/  IMAD.MOV.U32 R9, RZ, RZ, R15 ;  /* 0x000000ffff097224 */ /* 0x000fe400078e000f */
[----:B----4-:R-:W-:Y:S01]  /*19b70*/  IMAD.MOV.U32 R10, RZ, RZ, R14 ;  /* 0x000000ffff0a7224 */ /* 0x010fe200078e000e */
[----:B---3--:R-:W-:-:S15]  /*19b80*/  HMMA.16816.F32.BF16 R24, R4, R20, R24 ;  /* 0x000000140418723c */ /* 0x008fde0000041818 */
[----:B------:R-:W-:-:S08]  /*19b90*/  NOP ;  /* 0x0000000000007918 */ /* 0x000fd00000000000 */
[----:B------:R-:W-:Y:S04]  /*19ba0*/  STL.64 [R1+0x130], R24 ;  /* 0x0001301801007387 */ /* 0x000fe80000100a00 */
[----:B------:R-:W-:Y:S04]  /*19bb0*/  STL.64 [R1+0x138], R26 ;  /* 0x0001381a01007387 */ /* 0x000fe80000100a00 */
[----:B------:R-:W0:Y:S04]  /*19bc0*/  LDSM.16.MT88.4 R24, [R2+UR4+0x6080] ;  /* 0x006080040218783b */ /* 0x000e280008004200 */
[----:B0-----:R0:W-:Y:S01]  /*19bd0*/  STL [R1+0x6c], R27 ;  /* 0x00006c1b01007387 */ /* 0x0011e20000100800 */
[----:B------:R-:W-:-:S02]  /*19be0*/  IMAD.MOV.U32 R15, RZ, RZ, R26 ;  /* 0x000000ffff0f7224 */ /* 0x000fc400078e001a */
[----:B------:R-:W-:Y:S02]  /*19bf0*/  IMAD.MOV.U32 R29, RZ, RZ, R24 ;  /* 0x000000ffff1d7224 */ /* 0x000fe400078e0018 */
[----:B------:R-:W-:Y:S01]  /*19c00*/  IMAD.MOV.U32 R14, RZ, RZ, R25 ;  /* 0x000000ffff0e7224 */ /* 0x000fe200078e0019 */
[----:B0-----:R-:W3:Y:S04]  /*19c10*/  LDL.LU.64 R26, [R1+0x1318] ;  /* 0x00131800011a7983 */ /* 0x001ee80000300a00 */
[----:B------:R-:W4:Y:S01]  /*19c20*/  LDL.LU.64 R24, [R1+0x1310] ;  /* 0x0013100001187983 */ /* 0x000f220000300a00 */
[----:B------:R-:W-:-:S07]  /*19c30*/  IMAD.MOV.U32 R11, RZ, RZ, R3 ;  /* 0x000000ffff0b7224 */ /* 0x000fce00078e0003 */
[----:B----4-:R-:W-:Y:S01]  /*19c40*/  HMMA.16816.F32.BF16 R4, R4, R24, R8 ;  /* 0x000000180404723c */ /* 0x010fe20000041808 */
[----:B------:R-:W4:Y:S04]  /*19c50*/  LDL.LU.64 R10, [R1+0x1308] ;  /* 0x00130800010a7983 */ /* 0x000f280000300a00 */
[----:B------:R-:W4:-:S15]  /*19c60*/  LDL.LU.64 R8, [R1+0x1300] ;  /* 0x0013000001087983 */ /* 0x000f1e0000300a00 */
[----:B------:R-:W-:-:S03]  /*19c70*/  NOP ;  /* 0x0000000000007918 */ /* 0x000fc60000000000 */
[----:B------:R-:W-:Y:S04]  /*19c80*/  STL.64 [R1+0x120], R4 ;  /* 0x0001200401007387 */ /* 0x000fe80000100a00 */
[----:B------:R-:W-:Y:S04]  /*19c90*/  STL.64 [R1+0x128], R6 ;  /* 0x0001280601007387 */ /* 0x000fe80000100a00 */
[----:B------:R-:W0:Y:S04]  /*19ca0*/  LDSM.16.MT88.4 R4, [R2+UR4+0x6100] ;  /* 0x006100040204783b */ /* 0x000e280008004200 */
[----:B0-----:R-:W-:Y:S04]  /*19cb0*/  STL.64 [R1+0x50], R4 ;  /* 0x0000500401007387 */ /* 0x001fe80000100a00 */
[----:B------:R0:W-:Y:S04]  /*19cc0*/  STL.64 [R1+0x58], R6 ;  /* 0x0000580601007387 */ /* 0x0001e80000100a00 */
[----:B0-----:R-:W4:Y:S04]  /*19cd0*/  LDL.LU.64 R6, [R1+0x12f8] ;  /* 0x0012f80001067983 */ /* 0x001f280000300a00 */
[----:B------:R-:W4:Y:S02]  /*19ce0*/  LDL.LU.64 R4, [R1+0x12f0] ;  /* 0x0012f00001047983 */ /* 0x000f240000300a00 */
[----:B----4-:R-:W-:-:S15]  /*19cf0*/  HMMA.16816.F32.BF16 R8, R4, R12, R8 ;  /* 0x0000000c0408723c */ /* 0x010fde0000041808 */
[----:B------:R-:W-:-:S08]  /*19d00*/  NOP ;  /* 0x0000000000007918 */ /* 0x000fd00000000000 */
[----:B------:R-:W-:Y:S04]  /*19d10*/  STL.64 [R1+0x110], R8 ;  /* 0x0001100801007387 */ /* 0x000fe80000100a00 */
[----:B------:R-:W-:Y:S04]  /*19d20*/  STL.64 [R1+0x118], R10 ;  /* 0x0001180a01007387 */ /* 0x000fe80000100a00 */
[----:B------:R-:W0:Y:S02]  /*19d30*/  LDSM.16.MT88.4 R8, [R2+UR4+0x6180] ;  /* 0x006180040208783b */ /* 0x000e240008004200 */
[----:B0-----:R-:W-:-:S02]  /*19d40*/  IMAD.MOV.U32 R3, RZ, RZ, R10 ;  /* 0x000000ffff037224 */ /* 0x001fc400078e000a */
[----:B------:R0:W-:Y:S01]  /*19d50*/  STL.64 [R1+0x40], R8 ;  /* 0x0000400801007387 */ /* 0x0001e20000100a00 */
[----:B------:R-:W-:-:S03]  /*19d60*/  IMAD.MOV.U32 R2, RZ, RZ, R11 ;  /* 0x000000ffff027224 */ /* 0x000fc600078e000b */
[----:B------:R-:W4:Y:S04]  /*19d70*/  LDL.LU.64 R10, [R1+0x12e8] ;  /* 0x0012e800010a7983 */ /* 0x000f280000300a00 */
[----:B0-----:R-:W4:Y:S02]  /*19d80*/  LDL.LU.64 R8, [R1+0x12e0] ;  /* 0x0012e00001087983 */ /* 0x001f240000300a00 */
[----:B----4-:R-:W-:-:S15]  /*19d90*/  HMMA.16816.F32.BF16 R8, R4, R16, R8 ;  /* 0x000000100408723c */ /* 0x010fde0000041808 */
[----:B------:R-:W-:-:S08]  /*19da0*/  NOP ;  /* 0x0000000000007918 */ /* 0x000fd00000000000 */
[----:B------:R-:W-:Y:S04]  /*19db0*/  STL.64 [R1+0x100], R8 ;  /* 0x0001000801007387 */ /* 0x000fe80000100a00 */
[----:B------:R-:W-:Y:S04]  /*19dc0*/  STL.64 [R1+0x108], R10 ;  /* 0x0001080a01007387 */ /* 0x000fe80000100a00 */
[----:B------:R-:W0:Y:S04]  /*19dd0*/  LDSM.16.MT88.4 R8, [R0+UR4+0x6000] ;  /* 0x006000040008783b */ /* 0x000e280008004200 */
[----:B0-----:R-:W-:Y:S04]  /*19de0*/  STL.64 [R1+0x30], R8 ;  /* 0x0000300801007387 */ /* 0x001fe80000100a00 */
[----:B------:R0:W-:Y:S04]  /*19df0*/  STL.64 [R1+0x38], R10 ;  /* 0x0000380a01007387 */ /* 0x0001e80000100a00 */
[----:B0-----:R-:W4:Y:S04]  /*19e00*/  LDL.LU.64 R10, [R1+0x12d8] ;  /* 0x0012d800010a7983 */ /* 0x001f280000300a00 */
[----:B------:R-:W4:Y:S04]  /*19e10*/  LDL.LU.64 R8, [R1+0x12d0] ;  /* 0x0012d00001087983 */ /* 0x000f280000300a00 */
[----:B--2---:R-:W-:Y:S04]  /*19e20*/  STL.64 [R1+0x1298], R22 ;  /* 0x0012981601007387 */ /* 0x004fe80000100a00 */
[----:B------:R0:W-:Y:S01]  /*19e30*/  STL.64 [R1+0x1290], R20 ;  /* 0x0012901401007387 */ /* 0x0001e20000100a00 */
[----:B----4-:R-:W-:-:S15]  /*19e40*/  HMMA.16816.F32.BF16 R8, R4, R20, R8 ;  /* 0x000000140408723c */ /* 0x010fde0000041808 */
[----:B------:R-:W-:-:S08]  /*19e50*/  NOP ;  /* 0x0000000000007918 */ /* 0x000fd00000000000 */
[----:B------:R-:W-:Y:S04]  /*19e60*/  STL.64 [R1+0xf0], R8 ;  /* 0x0000f00801007387 */ /* 0x000fe80000100a00 */
[----:B------:R-:W-:Y:S04]  /*19e70*/  STL.64 [R1+0xf8], R10 ;  /* 0x0000f80a01007387 */ /* 0x000fe80000100a00 */
[----:B------:R-:W1:Y:S04]  /*19e80*/  LDSM.16.MT88.4 R8, [R0+UR4+0x6080] ;  /* 0x006080040008783b */ /* 0x000e680008004200 */
[----:B0-----:R-:W2:Y:S04]  /*19e90*/  LDL.LU R20, [R1+0x2d0] ;  /* 0x0002d00001147983 */ /* 0x001ea80000300800 */
[----:B------:R-:W2:Y:S04]  /*19ea0*/  LDL.LU R21, [R1+0x2d4] ;  /* 0x0002d40001157983 */ /* 0x000ea80000300800 */
[----:B------:R-:W2:Y:S04]  /*19eb0*/  LDL.LU R22, [R1+0x2d8] ;  /* 0x0002d80001167983 */ /* 0x000ea80000300800 */
[----:B------:R-:W2:Y:S04]  /*19ec0*/  LDL.LU R23, [R1+0x2dc] ;  /* 0x0002dc0001177983 */ /* 0x000ea80000300800 */
[----:B-1----:R-:W-:Y:S04]  /*19ed0*/  STL.64 [R1+0x20], R8 ;  /* 0x0000200801007387 */ /* 0x002fe80000100a00 */
[----:B------:R0:W-:Y:S04]  /*19ee0*/  STL.64 [R1+0x28], R10 ;  /* 0x0000280a01007387 */ /* 0x0001e80000100a00 */
[----:B0-----:R-:W4:Y:S04]  /*19ef0*/  LDL.LU.64 R10, [R1+0x12c8] ;  /* 0x0012c800010a7983 */ /* 0x001f280000300a00 */
[----:B------:R-:W4:Y:S02]  /*19f00*/  LDL.LU.64 R8, [R1+0x12c0] ;  /* 0x0012c00001087983 */ /* 0x000f240000300a00 */
[----:B----4-:R-:W-:Y:S02]  /*19f10*/  HMMA.16816.F32.BF16 R4, R4, R24, R8 ;  /* 0x000000180404723c */ /* 0x010fe40000041808 */
[----:B------:R-:W2:Y:S04]  /*19f20*/  LDL.LU.64 R10, [R1+0x12b8] ;  /* 0x0012b800010a7983 */ /* 0x000ea80000300a00 */
[----:B------:R-:W2:-:S15]  /*19f30*/  LDL.LU.64 R8, [R1+0x12b0] ;  /* 0x0012b00001087983 */ /* 0x000e9e0000300a00 */
[----:B------:R-:W-:-:S02]  /*19f40*/  NOP ;  /* 0x0000000000007918 */ /* 0x000fc40000000000 */
[----:B------:R-:W-:Y:S04]  /*19f50*/  STL.64 [R1+0xe0], R4 ;  /* 0x0000e00401007387 */ /* 0x000fe80000100a00 */
[----:B------:R0:W-:Y:S02]  /*19f60*/  STL [R1+0xe8], R6 ;  /* 0x0000e80601007387 */ /* 0x0001e40000100800 */
[----:B0-----:R-:W0:Y:S01]  /*19f70*/  S2R R6, SR_TID.X ;  /* 0x0000000000067919 */ /* 0x001e220000002100 */
[----:B------:R-:W1:Y:S01]  /*19f80*/  S2R R4, SR_TID.X ;  /* 0x0000000000047919 */ /* 0x000e620000002100 */
[----:B------:R-:W-:Y:S01]  /*19f90*/  IMAD.MOV.U32 R0, RZ, RZ, R7 ;  /* 0x000000ffff007224 */ /* 0x000fe200078e0007 */
[----:B---3--:R-:W-:Y:S04]  /*19fa0*/  STL.64 [R1+0x1288], R26 ;  /* 0x0012881a01007387 */ /* 0x008fe80000100a00 */
[----:B------:R-:W-:Y:S01]  /*19fb0*/  STL.64 [R1+0x1280], R24 ;  /* 0x0012801801007387 */ /* 0x000fe20000100a00 */
[C---:B0-----:R-:W-:Y:S01]  /*19fc0*/  IMAD.SHL.U32 R7, R6.reuse, 0x2, RZ ;  /* 0x0000000206077824 */ /* 0x041fe200078e00ff */
[----:B------:R-:W-:-:S04]  /*19fd0*/  LOP3.LUT R6, R6, 0x7, RZ, 0xc0, !PT ;  /* 0x0000000706067812 */ /* 0x000fc800078ec0ff */
[----:B------:R-:W-:Y:S01]  /*19fe0*/  LOP3.LUT R7, R7, 0x10, RZ, 0xc0, !PT ;  /* 0x0000001007077812 */ /* 0x000fe200078ec0ff */
[----:B------:R-:W-:-:S03]  /*19ff0*/  IMAD R5, R6, 0x210, RZ ;  /* 0x0000021006057824 */ /* 0x000fc600078e02ff */
[----:B-1----:R-:W-:Y:S01]  /*1a000*/  LOP3.LUT R7, R7, 0x20, R4, 0xf8, !PT ;  /* 0x0000002007077812 */ /* 0x002fe200078ef804 */
[----:B------:R-:W-:-:S03]  /*1a010*/  IMAD.SHL.U32 R6, R4, 0x100, RZ ;  /* 0x0000010004067824 */ /* 0x000fc600078e00ff */
[----:B------:R-:W-:-:S04]  /*1a020*/  LOP3.LUT R7, R5, R7, RZ, 0x3c, !PT ;  /* 0x0000000705077212 */ /* 0x000fc800078e3cff */
[----:B------:R-:W-:-:S04]  /*1a030*/  LOP3.LUT R7, R7, 0x1000, R6, 0xf8, !PT ;  /* 0x0000100007077812 */ /* 0x000fc800078ef806 */
[----:B------:R-:W-:-:S05]  /*1a040*/  LOP3.LUT R7, R7, 0x40, RZ, 0x3c, !PT ;  /* 0x0000004007077812 */ /* 0x000fca00078e3cff */
[----:B------:R-:W0:Y:S04]  /*1a050*/  LDSM.16.MT88.4 R24, [R7+UR4+0x6100] ;  /* 0x006100040718783b */ /* 0x000e280008004200 */
[----:B------:R-:W1:Y:S04]  /*1a060*/  LDSM.16.MT88.4 R4, [R7+UR4+0x6180] ;  /* 0x006180040704783b */ /* 0x000e680008004200 */
[----:B------:R3:W-:Y:S01]  /*1a070*/  STL [R1+0x110c], R0 ;  /* 0x00110c0001007387 */ /* 0x0007e20000100800 */
[----:B--2---:R-:W-:-:S15]  /*1a080*/  HMMA.16816.F32.BF16 R20, R8, R12, R20 ;  /* 0x0000000c0814723c */ /* 0x004fde0000041814 */
[----:B------:R-:W-:-:S08]  /*1a090*/  NOP ;  /* 0x0000000000007918 */ /* 0x000fd00000000000 */
[----:B------:R-:W-:Y:S04]  /*1a0a0*/  STL.64 [R1+0xd0], R20 ;  /* 0x0000d01401007387 */ /* 0x000fe80000100a00 */
[----:B0-----:R0:W-:Y:S04]  /*1a0b0*/  STL.64 [R1], R24 ;  /* 0x0000001801007387 */ /* 0x0011e80000100a00 */
[----:B------:R2:W-:Y:S04]  /*1a0c0*/  STL.64 [R1+0x8], R26 ;  /* 0x0000081a01007387 */ /* 0x0005e80000100a00 */
[----:B------:R4:W-:Y:S01]  /*1a0d0*/  STL [R1+0xdc], R23 ;  /* 0x0000dc1701007387 */ /* 0x0009e20000100800 */
[----:B---3--:R-:W-:-:S03]  /*1a0e0*/  IMAD.MOV.U32 R0, RZ, RZ, R22 ;  /* 0x000000ffff007224 */ /* 0x008fc600078e0016 */
[----:B0-----:R-:W3:Y:S04]  /*1a0f0*/  LDL.LU R24, [R1+0x310] ;  /* 0x0003100001187983 */ /* 0x001ee80000300800 */
[----:B------:R-:W3:Y:S04]  /*1a100*/  LDL.LU R25, [R1+0x314] ;  /* 0x0003140001197983 */ /* 0x000ee80000300800 */
[----:B--2---:R-:W3:Y:S04]  /*1a110*/  LDL.LU R26, [R1+0x318] ;  /* 0x00031800011a7983 */ /* 0x004ee80000300800 */
[----:B------:R-:W3:Y:S04]  /*1a120*/  LDL.LU R27, [R1+0x31c] ;  /* 0x00031c00011b7983 */ /* 0x000ee80000300800 */
[----:B------:R-:W2:Y:S04]  /*1a130*/  LDL.LU R20, [R1+0x320] ;  /* 0x0003200001147983 */ /* 0x000ea80000300800 */
[----:B------:R-:W2:Y:S04]  /*1a140*/  LDL.LU R21, [R1+0x324] ;  /* 0x0003240001157983 */ /* 0x000ea80000300800 */
[----:B------:R-:W2:Y:S04]  /*1a150*/  LDL.LU R22, [R1+0x328] ;  /* 0x0003280001167983 */ /* 0x000ea80000300800 */
[----:B----4-:R-:W2:Y:S04]  /*1a160*/  LDL.LU R23, [R1+0x32c] ;  /* 0x00032c0001177983 */ /* 0x010ea80000300800 */
[----:B------:R-:W-:Y:S04]  /*1a170*/  STL.64 [R1+0x1278], R14 ;  /* 0x0012780e01007387 */ /* 0x000fe80000100a00 */
[----:B------:R0:W-:Y:S04]  /*1a180*/  STL.64 [R1+0x1270], R12 ;  /* 0x0012700c01007387 */ /* 0x0001e80000100a00 */
[----:B0-----:R-:W4:Y:S04]  /*1a190*/  LDL.LU R12, [R1+0x2c0] ;  /* 0x0002c000010c7983 */ /* 0x001f280000300800 */
[----:B------:R-:W4:Y:S04]  /*1a1a0*/  LDL.LU R13, [R1+0x2c4] ;  /* 0x0002c400010d7983 */ /* 0x000f280000300800 */
[----:B------:R-:W4:Y:S04]  /*1a1b0*/  LDL.LU R14, [R1+0x2c8] ;  /* 0x0002c800010e7983 */ /* 0x000f280000300800 */
[----:B------:R-:W4:Y:S04]  /*1a1c0*/  LDL.LU R15, [R1+0x2cc] ;  /* 0x0002cc00010f7983 */ /* 0x000f280000300800 */
[----:B------:R-:W-:Y:S04]  /*1a1d0*/  STL [R1+0x1110], R0 ;  /* 0x0011100001007387 */ /* 0x000fe80000100800 */
[----:B-1----:R-:W-:Y:S04]  /*1a1e0*/  STL.64 [R1+0x1080], R6 ;  /* 0x0010800601007387 */ /* 0x002fe80000100a00 */
[----:B------:R0:W-:Y:S04]  /*1a1f0*/  STL.64 [R1+0x1078], R4 ;  /* 0x0010780401007387 */ /* 0x0001e80000100a00 */
[----:B0-----:R-:W3:Y:S04]  /*1a200*/  LDL.LU R4, [R1+0x280] ;  /* 0x0002800001047983 */ /* 0x001ee80000300800 */
[----:B------:R-:W3:Y:S04]  /*1a210*/  LDL.LU R5, [R1+0x284] ;  /* 0x0002840001057983 */ /* 0x000ee80000300800 */
[----:B------:R-:W2:Y:S04]  /*1a220*/  LDL.LU R6, [R1+0x288] ;  /* 0x0002880001067983 */ /* 0x000ea80000300800 */
[----:B------:R-:W2:Y:S04]  /*1a230*/  LDL.LU R7, [R1+0x28c] ;  /* 0x00028c0001077983 */ /* 0x000ea80000300800 */
[----:B--2---:R-:W-:Y:S04]  /*1a240*/  STL.64 [R1+0x1228], R6 ;  /* 0x0012280601007387 */ /* 0x004fe80000100a00 */
[----:B---3--:R0:W-:Y:S04]  /*1a250*/  STL.64 [R1+0x1220], R4 ;  /* 0x0012200401007387 */ /* 0x0081e80000100a00 */
[----:B0-----:R-:W2:Y:S04]  /*1a260*/  LDL.LU R4, [R1+0x290] ;  /* 0x0002900001047983 */ /* 0x001ea80000300800 */
[----:B------:R-:W2:Y:S01]  /*1a270*/  LDL.LU R5, [R1+0x294] ;  /* 0x0002940001057983 */ /* 0x000ea20000300800 */
[----:B------:R-:W-:-:S02]  /*1a280*/  IMAD.MOV.U32 R6, RZ, RZ, R19 ;  /* 0x000000ffff067224 */ /* 0x000fc400078e0013 */
[----:B------:R-:W-:Y:S01]  /*1a290*/  IMAD.MOV.U32 R7, RZ, RZ, R18 ;  /* 0x000000ffff077224 */ /* 0x000fe200078e0012 */
[----:B------:R-:W3:Y:S04]  /*1a2a0*/  LDL.LU R19, [R1+0x12ac] ;  /* 0x0012ac0001137983 */ /* 0x000ee80000300800 */
[----:B------:R-:W4:Y:S04]  /*1a2b0*/  LDL.LU R18, [R1+0x12a8] ;  /* 0x0012a80001127983 */ /* 0x000f280000300800 */
[----:B------:R-:W-:Y:S01]  /*1a2c0*/  STL.64 [R1+0x1248], R6 ;  /* 0x0012480601007387 */ /* 0x000fe20000100a00 */
[----:B------:R-:W-:Y:S03]  /*1a2d0*/  HMMA.16816.F32.BF16 R20, R8, R16, R20 ;  /* 0x000000100814723c */ /* 0x000fe60000041814 */
[----:B--2---:R0:W-:Y:S04]  /*1a2e0*/  STL.64 [R1+0x1240], R4 ;  /* 0x0012400401007387 */ /* 0x0041e80000100a00 */
[----:B0-----:R-:W2:Y:S04]  /*1a2f0*/  LDL.LU R4, [R1+0x2a0] ;  /* 0x0002a00001047983 */ /* 0x001ea80000300800 */
[----:B------:R-:W2:Y:S04]  /*1a300*/  LDL.LU R5, [R1+0x2a4] ;  /* 0x0002a40001057983 */ /* 0x000ea80000300800 */
[----:B------:R-:W3:Y:S04]  /*1a310*/  LDL.LU R6, [R1+0x2a8] ;  /* 0x0002a80001067983 */ /* 0x000ee80000300800 */
[----:B------:R-:W3:Y:S04]  /*1a320*/  LDL.LU R7, [R1+0x2ac] ;  /* 0x0002ac0001077983 */ /* 0x000ee80000300800 */
[----:B---3--:R4:W-:Y:S04]  /*1a330*/  STL.64 [R1+0x1258], R6 ;  /* 0x0012580601007387 */ /* 0x0089e80000100a00 */
[----:B--2---:R0:W-:Y:S01]  /*1a340*/  STL.64 [R1+0x1250], R4 ;  /* 0x0012500401007387 */ /* 0x0041e20000100a00 */
[----:B----4-:R-:W-:-:S03]  /*1a350*/  IMAD.MOV.U32 R6, RZ, RZ, R18 ;  /* 0x000000ffff067224 */ /* 0x010fc600078e0012 */
[----:B0-----:R-:W2:Y:S04]  /*1a360*/  LDL.LU R4, [R1+0x2b0] ;  /* 0x0002b00001047983 */ /* 0x001ea80000300800 */
[----:B------:R-:W2:Y:S04]  /*1a370*/  LDL.LU R5, [R1+0x2b4] ;  /* 0x0002b40001057983 */ /* 0x000ea80000300800 */
[----:B------:R-:W3:Y:S01]  /*1a380*/  LDL.LU R18, [R1+0x12a4] ;  /* 0x0012a40001127983 */ /* 0x000ee20000300800 */
[----:B------:R-:W-:-:S03]  /*1a390*/  IMAD.MOV.U32 R7, RZ, RZ, R19 ;  /* 0x000000ffff077224 */ /* 0x000fc600078e0013 */
[----:B------:R-:W3:Y:S04]  /*1a3a0*/  LDL.LU R19, [R1+0x12a0] ;  /* 0x0012a00001137983 */ /* 0x000ee80000300800 */
[----:B------:R-:W-:Y:S04]  /*1a3b0*/  STL.64 [R1+0xc0], R20 ;  /* 0x0000c01401007387 */ /* 0x000fe80000100a00 */
[----:B------:R0:W-:Y:S04]  /*1a3c0*/  STL.64 [R1+0xc8], R22 ;  /* 0x0000c81601007387 */ /* 0x0001e80000100a00 */
[----:B0-----:R-:W4:Y:S04]  /*1a3d0*/  LDL.LU.64 R22, [R1+0x1298] ;  /* 0x0012980001167983 */ /* 0x001f280000300a00 */
[----:B------:R-:W2:Y:S02]  /*1a3e0*/  LDL.LU.64 R20, [R1+0x1290] ;  /* 0x0012900001147983 */ /* 0x000ea40000300a00 */
[----:B--2---:R-:W-:-:S15]  /*1a3f0*/  HMMA.16816.F32.BF16 R24, R8, R20, R24 ;  /* 0x000000140818723c */ /* 0x004fde0000041818 */
[----:B------:R-:W-:-:S08]  /*1a400*/  NOP ;  /* 0x0000000000007918 */ /* 0x000fd00000000000 */
[----:B------:R-:W-:Y:S04]  /*1a410*/  STL.64 [R1+0xb0], R24 ;  /* 0x0000b01801007387 */ /* 0x000fe80000100a00 */
[----:B------:R0:W-:Y:S01]  /*1a420*/  STL [R1+0xb8], R26 ;  /* 0x0000b81a01007387 */ /* 0x0001e20000100800 */
[----:B------:R-:W-:-:S03]  /*1a430*/  IMAD.MOV.U32 R0, RZ, RZ, R27 ;  /* 0x000000ffff007224 */ /* 0x000fc600078e001b */
[----:B0-----:R-:W2:Y:S04]  /*1a440*/  LDL.LU.64 R26, [R1+0x1288] ;  /* 0x00128800011a7983 */ /* 0x001ea80000300a00 */
[----:B------:R-:W3:Y:S04]  /*1a450*/  LDL.LU.64 R24, [R1+0x1280] ;  /* 0x0012800001187983 */ /* 0x000ee80000300a00 */
[----:B------:R-:W-:Y:S01]  /*1a460*/  STL [R1+0x1114], R0 ;  /* 0x0011140001007387 */ /* 0x000fe20000100800 */
[----:B---3--:R-:W-:Y:S03]  /*1a470*/  HMMA.16816.F32.BF16 R8, R8, R24, R12 ;  /* 0x000000180808723c */ /* 0x008fe6000004180c */
[----:B------:R-:W3:Y:S04]  /*1a480*/  LDL.LU.64 R14, [R1+0x1278] ;  /* 0x00127800010e7983 */ /* 0x000ee80000300a00 */
[----:B------:R-:W4:-:S15]  /*1a490*/  LDL.LU.64 R12, [R1+0x1270] ;  /* 0x00127000010c7983 */ /* 0x000f1e0000300a00 */
[----:B------:R-:W-:-:S01]  /*1a4a0*/  NOP ;  /* 0x0000000000007918 */ /* 0x000fc20000000000 */
[----:B------:R-:W-:Y:S04]  /*1a4b0*/  STL.64 [R1+0xa0], R8 ;  /* 0x0000a00801007387 */ /* 0x000fe80000100a00 */
[----:B------:R0:W-:Y:S04]  /*1a4c0*/  STL.64 [R1+0xa8], R10 ;  /* 0x0000a80a01007387 */ /* 0x0001e80000100a00 */
[----:B0-----:R-:W4:Y:S04]  /*1a4d0*/  LDL.LU.64 R10, [R1+0x1268] ;  /* 0x00126800010a7983 */ /* 0x001f280000300a00 */
[----:B------:R-:W4:Y:S02]  /*1a4e0*/  LDL.LU.64 R8, [R1+0x1260] ;  /* 0x0012600001087983 */ /* 0x000f240000300a00 */
[----:B----4-:R-:W-:-:S15]  /*1a4f0*/  HMMA.16816.F32.BF16 R4, R8, R12, R4 ;  /* 0x0000000c0804723c */ /* 0x010fde0000041804 */
[----:B------:R-:W-:-:S08]  /*1a500*/  NOP ;  /* 0x0000000000007918 */ /* 0x000fd00000000000 */
[----:B------:R0:W-:Y:S01]  /*1a510*/  STL [R1+0x90], R4 ;  /* 0x0000900401007387 */ /* 0x0001e20000100800 */
[----:B------:R-:W-:Y:S02]  /*1a520*/  IMAD.MOV.U32 R13, RZ, RZ, R6 ;  /* 0x000000ffff0d7224 */ /* 0x000fe400078e0006 */
[----:B------:R-:W-:Y:S02]  /*1a530*/  IMAD.MOV.U32 R12, RZ, RZ, R7 ;  /* 0x000000ffff0c7224 */ /* 0x000fe400078e0007 */
[----:B------:R-:W-:Y:S01]  /*1a540*/  IMAD.MOV.U32 R0, RZ, RZ, R5 ;  /* 0x000000ffff007224 */ /* 0x000fe200078e0005 */
[----:B------:R-:W4:Y:S04]  /*1a550*/  LDL.LU.64 R6, [R1+0x1258] ;  /* 0x0012580001067983 */ /* 0x000f280000300a00 */
[----:B0-----:R-:W4:Y:S04]  /*1a560*/  LDL.LU.64 R4, [R1+0x1250] ;  /* 0x0012500001047983 */ /* 0x001f280000300a00 */
[----:B------:R-:W-:Y:S04]  /*1a570*/  STL [R1+0x1120], R12 ;  /* 0x0011200c01007387 */ /* 0x000fe80000100800 */
[----:B------:R-:W-:Y:S04]  /*1a580*/  STL [R1+0x111c], R13 ;  /* 0x00111c0d01007387 */ /* 0x000fe80000100800 */
[----:B------:R-:W-:Y:S01]  /*1a590*/  STL [R1+0x1118], R0 ;  /* 0x0011180001007387 */ /* 0x000fe20000100800 */
[----:B----4-:R-:W-:-:S15]  /*1a5a0*/  HMMA.16816.F32.BF16 R4, R8, R16, R4 ;  /* 0x000000100804723c */ /* 0x010fde0000041804 */
[----:B------:R-:W-:-:S08]  /*1a5b0*/  NOP ;  /* 0x0000000000007918 */ /* 0x000fd00000000000 */
[----:B------:R-:W-:Y:S04]  /*1a5c0*/  STL.64 [R1+0x80], R4 ;  /* 0x0000800401007387 */ /* 0x000fe80000100a00 */
[----:B------:R0:W-:Y:S04]  /*1a5d0*/  STL.64 [R1+0x88], R6 ;  /* 0x0000880601007387 */ /* 0x0001e80000100a00 */
[----:B0-----:R-:W4:Y:S04]  /*1a5e0*/  LDL.LU.64 R6, [R1+0x1248] ;  /* 0x0012480001067983 */ /* 0x001f280000300a00 */
[----:B------:R-:W4:Y:S04]  /*1a5f0*/  LDL.LU.64 R4, [R1+0x1240] ;  /* 0x0012400001047983 */ /* 0x000f280000300a00 */
[----:B------:R2:W-:Y:S01]  /*1a600*/  STL.64 [R1+0x1208], R18 ;  /* 0x0012081201007387 */ /* 0x0005e20000100a00 */
[----:B------:R-:W-:-:S02]  /*1a610*/  IMAD.MOV.U32 R16, RZ, RZ, R22 ;  /* 0x000000ffff107224 */ /* 0x000fc400078e0016 */
[----:B------:R-:W-:Y:S01]  /*1a620*/  IMAD.MOV.U32 R17, RZ, RZ, R23 ;  /* 0x000000ffff117224 */ /* 0x000fe200078e0017 */
[----:B------:R-:W3:Y:S04]  /*1a630*/  LDL.LU R22, [R1+0x123c] ;  /* 0x00123c0001167983 */ /* 0x000ee80000300800 */
[----:B------:R-:W3:Y:S01]  /*1a640*/  LDL.LU R23, [R1+0x1238] ;  /* 0x0012380001177983 */ /* 0x000ee20000300800 */
[----:B--2---:R-:W-:Y:S02]  /*1a650*/  IMAD.MOV.U32 R18, RZ, RZ, R26 ;  /* 0x000000ffff127224 */ /* 0x004fe400078e001a */
[----:B------:R-:W-:Y:S01]  /*1a660*/  IMAD.MOV.U32 R19, RZ, RZ, R27 ;  /* 0x000000ffff137224 */ /* 0x000fe200078e001b */
[----:B------:R-:W2:Y:S04]  /*1a670*/  LDL.LU R26, [R1+0x1234] ;  /* 0x00123400011a7983 */ /* 0x000ea80000300800 */
[----:B------:R-:W2:Y:S01]  /*1a680*/  LDL.LU R27, [R1+0x1230] ;  /* 0x00123000011b7983 */ /* 0x000ea20000300800 */
        /* <DEDUP_REMOVED lines=8> */
[----:B---3--:R0:W-:Y:S04]  /*1a710*/  STL.64 [R1+0x1200], R22 ;  /* 0x0012001601007387 */ /* 0x0081e80000100a00 */
[----:B------:R-:W3:Y:S04]  /*1a720*/  LDL.LU R20, [R1+0x260] ;  /* 0x0002600001147983 */ /* 0x000ee80000300800 */
[----:B------:R-:W3:Y:S04]  /*1a730*/  LDL.LU R21, [R1+0x264] ;  /* 0x0002640001157983 */ /* 0x000ee80000300800 */
[----:B0-----:R-:W3:Y:S04]  /*1a740*/  LDL.LU R22, [R1+0x268] ;  /* 0x0002680001167983 */ /* 0x001ee80000300800 */
[----:B------:R-:W3:Y:S04]  /*1a750*/  LDL.LU R23, [R1+0x26c] ;  /* 0x00026c0001177983 */ /* 0x000ee80000300800 */
[----:B--2---:R0:W-:Y:S01]  /*1a760*/  STL.64 [R1+0x11f8], R26 ;  /* 0x0011f81a01007387 */ /* 0x0041e20000100a00 */
[----:B----4-:R-:W-:Y:S03]  /*1a770*/  HMMA.16816.F32.BF16 R8, R8, R24, R4 ;  /* 0x000000180808723c */ /* 0x010fe60000041804 */
[----:B------:R-:W2:Y:S04]  /*1a780*/  LDL.LU R24, [R1+0x250] ;  /* 0x0002500001187983 */ /* 0x000ea80000300800 */
[----:B------:R-:W2:Y:S04]  /*1a790*/  LDL.LU R25, [R1+0x254] ;  /* 0x0002540001197983 */ /* 0x000ea80000300800 */
[----:B0-----:R-:W2:Y:S04]  /*1a7a0*/  LDL.LU R26, [R1+0x258] ;  /* 0x00025800011a7983 */ /* 0x001ea80000300800 */
[----:B------:R-:W2:Y:S04]  /*1a7b0*/  LDL.LU R27, [R1+0x25c] ;  /* 0x00025c00011b7983 */ /* 0x000ea80000300800 */
[----:B------:R-:W4:Y:S04]  /*1a7c0*/  LDL.LU R4, [R1+0x1f0] ;  /* 0x0001f00001047983 */ /* 0x000f280000300800 */
[----:B------:R-:W4:Y:S04]  /*1a7d0*/  LDL.LU R5, [R1+0x1f4] ;  /* 0x0001f40001057983 */ /* 0x000f280000300800 */
[----:B------:R-:W3:Y:S04]  /*1a7e0*/  LDL.LU R6, [R1+0x1f8] ;  /* 0x0001f80001067983 */ /* 0x000ee80000300800 */
[----:B------:R-:W3:Y:S04]  /*1a7f0*/  LDL.LU R7, [R1+0x1fc] ;  /* 0x0001fc0001077983 */ /* 0x000ee80000300800 */
[----:B---3--:R-:W-:Y:S04]  /*1a800*/  STL.64 [R1+0x11b8], R6 ;  /* 0x0011b80601007387 */ /* 0x008fe80000100a00 */
[----:B----4-:R0:W-:Y:S02]  /*1a810*/  STL.64 [R1+0x11b0], R4 ;  /* 0x0011b00401007387 */ /* 0x0101e40000100a00 */
[----:B0-----:R-:W-:-:S02]  /*1a820*/  IMAD.MOV.U32 R4, RZ, RZ, R29 ;  /* 0x000000ffff047224 */ /* 0x001fc400078e001d */
[----:B------:R-:W-:Y:S01]  /*1a830*/  IMAD.MOV.U32 R5, RZ, RZ, R14 ;  /* 0x000000ffff057224 */ /* 0x000fe200078e000e */
[----:B------:R-:W3:Y:S04]  /*1a840*/  LDL.LU R29, [R1+0x121c] ;  /* 0x00121c00011d7983 */ /* 0x000ee80000300800 */
[----:B------:R-:W4:Y:S01]  /*1a850*/  LDL.LU R14, [R1+0x1218] ;  /* 0x00121800010e7983 */ /* 0x000f220000300800 */
[----:B------:R-:W-:-:S03]  /*1a860*/  IMAD.MOV.U32 R6, RZ, RZ, R15 ;  /* 0x000000ffff067224 */ /* 0x000fc600078e000f */
[----:B------:R-:W4:Y:S04]  /*1a870*/  LDL.LU R15, [R1+0x1214] ;  /* 0x00121400010f7983 */ /* 0x000f280000300800 */
[----:B------:R-:W2:Y:S04]  /*1a880*/  LDL.LU R7, [R1+0x6c] ;  /* 0x00006c0001077983 */ /* 0x000ea80000300800 */
[----:B------:R0:W-:Y:S04]  /*1a890*/  STL.64 [R1+0x1040], R8 ;  /* 0x0010400801007387 */ /* 0x0001e80000100a00 */
[----:B------:R1:W-:Y:S04]  /*1a8a0*/  STL.64 [R1+0x1038], R10 ;  /* 0x0010380a01007387 */ /* 0x0003e80000100a00 */
[----:B0-----:R-:W4:Y:S04]  /*1a8b0*/  LDL.LU R8, [R1+0x70] ;  /* 0x0000700001087983 */ /* 0x001f280000300800 */
[----:B------:R-:W4:Y:S01]  /*1a8c0*/  LDL.LU R9, [R1+0x74] ;  /* 0x0000740001097983 */ /* 0x000f220000300800 */
[----:B-1----:R-:W-:-:S02]  /*1a8d0*/  IMAD.MOV.U32 R11, RZ, RZ, R28 ;  /* 0x000000ffff0b7224 */ /* 0x002fc400078e001c */
[----:B---3--:R-:W-:Y:S02]  /*1a8e0*/  IMAD.MOV.U32 R10, RZ, RZ, R29 ;  /* 0x000000ffff0a7224 */ /* 0x008fe400078e001d */
[----:B------:R-:W3:Y:S05]  /*1a8f0*/  LDL.LU R29, [R1+0x1210] ;  /* 0x00121000011d7983 */ /* 0x000eea0000300800 */
[----:B----4-:R-:W-:-:S15]  /*1a900*/  HMMA.16816.F32.BF16 R16, R8, R14, R16 ;  /* 0x0000000e0810723c */ /* 0x010fde0000041810 */
[----:B------:R-:W-:-:S08]  /*1a910*/  NOP ;  /* 0x0000000000007918 */ /* 0x000fd00000000000 */
[----:B------:R-:W-:Y:S04]  /*1a920*/  STL.64 [R1+0x2f0], R16 ;  /* 0x0002f01001007387 */ /* 0x000fe80000100a00 */
[----:B------:R0:W-:Y:S04]  /*1a930*/  STL.64 [R1+0x2f8], R18 ;  /* 0x0002f81201007387 */ /* 0x0001e80000100a00 */
[----:B0-----:R-:W4:Y:S01]  /*1a940*/  LDL.LU.64 R18, [R1+0x1208] ;  /* 0x0012080001127983 */ /* 0x001f220000300a00 */
[----:B------:R-:W-:-:S05]  /*1a950*/  IMAD.MOV.U32 R28, RZ, RZ, R16 ;  /* 0x000000ffff1c7224 */ /* 0x000fca00078e0010 */
[----:B------:R-:W-:Y:S01]  /*1a960*/  STL [R1+0xeec], R28 ;  /* 0x000eec1c01007387 */ /* 0x000fe20000100800 */
[----:B----4-:R-:W-:-:S15]  /*1a970*/  HMMA.16816.F32.BF16 R20, R8, R18, R20 ;  /* 0x000000120814723c */ /* 0x010fde0000041814 */
[----:B------:R-:W-:-:S08]  /*1a980*/  NOP ;  /* 0x0000000000007918 */ /* 0x000fd00000000000 */
[----:B------:R-:W-:Y:S04]  /*1a990*/  STL.64 [R1+0x280], R20 ;  /* 0x0002801401007387 */ /* 0x000fe80000100a00 */
[----:B------:R0:W-:Y:S04]  /*1a9a0*/  STL.64 [R1+0x288], R22 ;  /* 0x0002881601007387 */ /* 0x0001e80000100a00 */
[----:B0-----:R-:W2:Y:S04]  /*1a9b0*/  LDL.LU.64 R22, [R1+0x1200] ;  /* 0x0012000001167983 */ /* 0x001ea80000300a00 */
[----:B------:R0:W-:Y:S04]  /*1a9c0*/  STL.64 [R1+0x11e8], R18 ;  /* 0x0011e81201007387 */ /* 0x0001e80000100a00 */
[----:B------:R-:W4:Y:S04]  /*1a9d0*/  LDL.LU R16, [R1+0x240] ;  /* 0x0002400001107983 */ /* 0x000f280000300800 */
[----:B------:R-:W4:Y:S04]  /*1a9e0*/  LDL.LU R17, [R1+0x244] ;  /* 0x0002440001117983 */ /* 0x000f280000300800 */
[----:B0-----:R-:W4:Y:S04]  /*1a9f0*/  LDL.LU R18, [R1+0x248] ;  /* 0x0002480001127983 */ /* 0x001f280000300800 */
[----:B------:R-:W4:Y:S01]  /*1aa00*/  LDL.LU R19, [R1+0x24c] ;  /* 0x00024c0001137983 */ /* 0x000f220000300800 */
[----:B--2---:R-:W-:-:S15]  /*1aa10*/  HMMA.16816.F32.BF16 R24, R8, R22, R24 ;  /* 0x000000160818723c */ /* 0x004fde0000041818 */
[----:B------:R-:W-:-:S08]  /*1aa20*/  NOP ;  /* 0x0000000000007918 */ /* 0x000fd00000000000 */
[----:B------:R-:W-:Y:S04]  /*1aa30*/  STL.64 [R1+0x250], R24 ;  /* 0x0002501801007387 */ /* 0x000fe80000100a00 */
[----:B------:R0:W-:Y:S04]  /*1aa40*/  STL.64 [R1+0x258], R26 ;  /* 0x0002581a01007387 */ /* 0x0001e80000100a00 */
[----:B0-----:R-:W4:Y:S02]  /*1aa50*/  LDL.LU.64 R26, [R1+0x11f8] ;  /* 0x0011f800011a7983 */ /* 0x001f240000300a00 */
[----:B----4-:R-:W-:-:S15]  /*1aa60*/  HMMA.16816.F32.BF16 R8, R8, R26, R16 ;  /* 0x0000001a0808723c */ /* 0x010fde0000041810 */
[----:B------:R-:W-:-:S08]  /*1aa70*/  NOP ;  /* 0x0000000000007918 */ /* 0x000fd00000000000 */
[----:B------:R-:W-:Y:S04]  /*1aa80*/  STL.64 [R1+0x1a0], R8 ;  /* 0x0001a00801007387 */ /* 0x000fe80000100a00 */
[----:B------:R-:W-:Y:S04]  /*1aa90*/  STL.64 [R1+0x1a8], R10 ;  /* 0x0001a80a01007387 */ /* 0x000fe80000100a00 */
[----:B------:R-:W2:Y:S04]  /*1aaa0*/  LDL.LU R16, [R1+0x230] ;  /* 0x0002300001107983 */ /* 0x000ea80000300800 */
[----:B------:R-:W2:Y:S04]  /*1aab0*/  LDL.LU R17, [R1+0x234] ;  /* 0x0002340001117983 */ /* 0x000ea80000300800 */
[----:B------:R-:W2:Y:S04]  /*1aac0*/  LDL.LU R18, [R1+0x238] ;  /* 0x0002380001127983 */ /* 0x000ea80000300800 */
[----:B------:R-:W2:Y:S04]  /*1aad0*/  LDL.LU R19, [R1+0x23c] ;  /* 0x00023c0001137983 */ /* 0x000ea80000300800 */
[----:B------:R0:W-:Y:S04]  /*1aae0*/  STL.64 [R1+0x11d0], R26 ;  /* 0x0011d01a01007387 */ /* 0x0001e80000100a00 */
[----:B------:R-:W4:Y:S04]  /*1aaf0*/  LDL.LU R24, [R1+0x210] ;  /* 0x0002100001187983 */ /* 0x000f280000300800 */
[----:B------:R-:W4:Y:S04]  /*1ab00*/  LDL.LU R25, [R1+0x214] ;  /* 0x0002140001197983 */ /* 0x000f280000300800 */
[----:B0-----:R-:W3:Y:S04]  /*1ab10*/  LDL.LU R26, [R1+0x218] ;  /* 0x00021800011a7983 */ /* 0x001ee80000300800 */
[----:B------:R-:W3:Y:S01]  /*1ab20*/  LDL.LU R27, [R1+0x21c] ;  /* 0x00021c00011b7983 */ /* 0x000ee20000300800 */
[----:B------:R-:W-:-:S02]  /*1ab30*/  IMAD.MOV.U32 R20, RZ, RZ, R9 ;  /* 0x000000ffff147224 */ /* 0x000fc400078e0009 */
[----:B------:R-:W-:Y:S01]  /*1ab40*/  IMAD.MOV.U32 R21, RZ, RZ, R11 ;  /* 0x000000ffff157224 */ /* 0x000fe200078e000b */
[----:B---3--:R-:W-:Y:S04]  /*1ab50*/  STL.64 [R1+0x11e0], R26 ;  /* 0x0011e01a01007387 */ /* 0x008fe80000100a00 */
[----:B----4-:R0:W-:Y:S04]  /*1ab60*/  STL.64 [R1+0x11d8], R24 ;  /* 0x0011d81801007387 */ /* 0x0101e80000100a00 */
[----:B0-----:R-:W3:Y:S04]  /*1ab70*/  LDL.LU R24, [R1+0x220] ;  /* 0x0002200001187983 */ /* 0x001ee80000300800 */
[----:B------:R-:W3:Y:S04]  /*1ab80*/  LDL.LU R25, [R1+0x224] ;  /* 0x0002240001197983 */ /* 0x000ee80000300800 */
[----:B------:R-:W3:Y:S04]  /*1ab90*/  LDL.LU R26, [R1+0x228] ;  /* 0x00022800011a7983 */ /* 0x000ee80000300800 */
[----:B------:R-:W3:Y:S04]  /*1aba0*/  LDL.LU R27, [R1+0x22c] ;  /* 0x00022c00011b7983 */ /* 0x000ee80000300800 */
[----:B------:R-:W4:Y:S04]  /*1abb0*/  LDL.LU R8, [R1+0x1d0] ;  /* 0x0001d00001087983 */ /* 0x000f280000300800 */
[----:B------:R-:W4:Y:S04]  /*1abc0*/  LDL.LU R9, [R1+0x1d4] ;  /* 0x0001d40001097983 */ /* 0x000f280000300800 */
[----:B------:R-:W2:Y:S04]  /*1abd0*/  LDL.LU R10, [R1+0x1d8] ;  /* 0x0001d800010a7983 */ /* 0x000ea80000300800 */
[----:B------:R-:W2:Y:S04]  /*1abe0*/  LDL.LU R11, [R1+0x1dc] ;  /* 0x0001dc00010b7983 */ /* 0x000ea80000300800 */
[----:B--2---:R-:W-:Y:S04]  /*1abf0*/  STL.64 [R1+0x1198], R10 ;  /* 0x0011980a01007387 */ /* 0x004fe80000100a00 */
[----:B----4-:R0:W-:Y:S04]  /*1ac00*/  STL.64 [R1+0x1190], R8 ;  /* 0x0011900801007387 */ /* 0x0101e80000100a00 */
[----:B0-----:R-:W2:Y:S04]  /*1ac10*/  LDL.LU R8, [R1+0x1e0] ;  /* 0x0001e00001087983 */ /* 0x001ea80000300800 */
[----:B------:R-:W2:Y:S04]  /*1ac20*/  LDL.LU R9, [R1+0x1e4] ;  /* 0x0001e40001097983 */ /* 0x000ea80000300800 */
[----:B------:R-:W4:Y:S01]  /*1ac30*/  LDL.LU R10, [R1+0x1e8] ;  /* 0x0001e800010a7983 */ /* 0x000f220000300800 */
[----:B------:R-:W-:-:S03]  /*1ac40*/  IMAD.MOV.U32 R11, RZ, RZ, R29 ;  /* 0x000000ffff0b7224 */ /* 0x000fc600078e001d */
[----:B------:R-:W3:Y:S01]  /*1ac50*/  LDL.LU R29, [R1+0x11f0] ;  /* 0x0011f000011d7983 */ /* 0x000ee20000300800 */
[----:B------:R-:W-:Y:S03]  /*1ac60*/  HMMA.16816.F32.BF16 R16, R4, R14, R16 ;  /* 0x0000000e0410723c */ /* 0x000fe60000041810 */
[----:B----4-:R-:W-:Y:S04]  /*1ac70*/  STL.64 [R1+0x11a8], R10 ;  /* 0x0011a80a01007387 */ /* 0x010fe80000100a00 */
[----:B--2---:R0:W-:Y:S04]  /*1ac80*/  STL.64 [R1+0x11a0], R8 ;  /* 0x0011a00801007387 */ /* 0x0041e80000100a00 */
[----:B0-----:R-:W2:Y:S04]  /*1ac90*/  LDL.LU.64 R8, [R1+0x50] ;  /* 0x0000500001087983 */ /* 0x001ea80000300a00 */
[----:B------:R-:W4:Y:S04]  /*1aca0*/  LDL.LU.64 R10, [R1+0x58] ;  /* 0x00005800010a7983 */ /* 0x000f280000300a00 */
[----:B----4-:R-:W-:Y:S04]  /*1acb0*/  STL.64 [R1+0x11c8], R10 ;  /* 0x0011c80a01007387 */ /* 0x010fe80000100a00 */
[----:B--2---:R0:W-:Y:S04]  /*1acc0*/  STL.64 [R1+0x11c0], R8 ;  /* 0x0011c00801007387 */ /* 0x0041e80000100a00 */
[----:B0-----:R-:W2:Y:S04]  /*1acd0*/  LDL.LU R8, [R1+0x200] ;  /* 0x0002000001087983 */ /* 0x001ea80000300800 */
[----:B------:R-:W2:Y:S04]  /*1ace0*/  LDL.LU R9, [R1+0x204] ;  /* 0x0002040001097983 */ /* 0x000ea80000300800 */
[----:B------:R-:W2:Y:S04]  /*1acf0*/  LDL.LU R10, [R1+0x208] ;  /* 0x00020800010a7983 */ /* 0x000ea80000300800 */
[----:B------:R-:W-:Y:S04]  /*1ad00*/  STL [R1+0xef4], R20 ;  /* 0x000ef41401007387 */ /* 0x000fe80000100800 */
[----:B------:R-:W-:Y:S04]  /*1ad10*/  STL [R1+0xef0], R21 ;  /* 0x000ef01501007387 */ /* 0x000fe80000100800 */
[----:B------:R-:W-:Y:S04]  /*1ad20*/  STL.64 [R1+0x2e0], R16 ;  /* 0x0002e01001007387 */ /* 0x000fe80000100a00 */
[----:B------:R0:W-:Y:S04]  /*1ad30*/  STL.64 [R1+0x2e8], R18 ;  /* 0x0002e81201007387 */ /* 0x0001e80000100a00 */
[----:B0-----:R-:W4:Y:S01]  /*1ad40*/  LDL.LU.64 R18, [R1+0x11e8] ;  /* 0x0011e80001127983 */ /* 0x001f220000300a00 */
[----:B---3--:R-:W-:-:S02]  /*1ad50*/  IMAD.MOV.U32 R11, RZ, RZ, R29 ;  /* 0x000000ffff0b7224 */ /* 0x008fc400078e001d */
[----:B------:R-:W-:-:S05]  /*1ad60*/  IMAD.MOV.U32 R29, RZ, RZ, R16 ;  /* 0x000000ffff1d7224 */ /* 0x000fca00078e0010 */
[----:B------:R-:W-:Y:S01]  /*1ad70*/  STL [R1+0xef8], R29 ;  /* 0x000ef81d01007387 */ /* 0x000fe20000100800 */
[----:B----4-:R-:W-:-:S15]  /*1ad80*/  HMMA.16816.F32.BF16 R24, R4, R18, R24 ;  /* 0x000000120418723c */ /* 0x010fde0000041818 */
[----:B------:R-:W-:-:S08]  /*1ad90*/  NOP ;  /* 0x0000000000007918 */ /* 0x000fd00000000000 */
        /* <DEDUP_REMOVED lines=16> */
[----:B------:R-:W2:Y:S04]  /*1aea0*/  LDL.LU.64 R4, [R1+0x11b0] ;  /* 0x0011b00001047983 */ /* 0x000ea80000300a00 */
[----:B------:R-:W3:Y:S01]  /*1aeb0*/  LDL.LU.64 R16, [R1+0x348] ;  /* 0x0003480001107983 */ /* 0x000ee20000300a00 */
[----:B--2---:R-:W-:-:S15]  /*1aec0*/  HMMA.16816.F32.BF16 R4, R8, R14, R4 ;  /* 0x0000000e0804723c */ /* 0x004fde0000041804 */
[----:B------:R-:W-:-:S08]  /*1aed0*/  NOP ;  /* 0x0000000000007918 */ /* 0x000fd00000000000 */
[----:B------:R0:W-:Y:S04]  /*1aee0*/  STL.64 [R1+0x2d0], R4 ;  /* 0x0002d00401007387 */ /* 0x0001e80000100a00 */
[----:B------:R1:W-:Y:S01]  /*1aef0*/  STL.64 [R1+0x2d8], R6 ;  /* 0x0002d80601007387 */ /* 0x0003e20000100a00 */
[----:B0-----:R-:W-:Y:S02]  /*1af00*/  IMAD.MOV.U32 R4, RZ, RZ, R11 ;  /* 0x000000ffff047224 */ /* 0x001fe400078e000b */
[----:B------:R-:W-:Y:S02]  /*1af10*/  IMAD.MOV.U32 R5, RZ, RZ, R10 ;  /* 0x000000ffff057224 */ /* 0x000fe400078e000a */
[----:B-1----:R-:W-:Y:S02]  /*1af20*/  IMAD.MOV.U32 R7, RZ, RZ, R8 ;  /* 0x000000ffff077224 */ /* 0x002fe400078e0008 */
[----:B------:R-:W-:Y:S01]  /*1af30*/  IMAD.MOV.U32 R6, RZ, RZ, R9 ;  /* 0x000000ffff067224 */ /* 0x000fe200078e0009 */
[----:B------:R-:W2:Y:S04]  /*1af40*/  LDL.LU.64 R10, [R1+0x11a8] ;  /* 0x0011a800010a7983 */ /* 0x000ea80000300a00 */
[----:B------:R-:W2:Y:S04]  /*1af50*/  LDL.LU.64 R8, [R1+0x11a0] ;  /* 0x0011a00001087983 */ /* 0x000ea80000300a00 */
[----:B------:R0:W-:Y:S04]  /*1af60*/  STL.64 [R1+0x1178], R14 ;  /* 0x0011780e01007387 */ /* 0x0001e80000100a00 */
[----:B------:R1:W-:Y:S01]  /*1af70*/  STL.64 [R1+0x1170], R12 ;  /* 0x0011700c01007387 */ /* 0x0003e20000100a00 */
[----:B0-----:R-:W-:-:S02]  /*1af80*/  IMAD.MOV.U32 R15, RZ, RZ, R4 ;  /* 0x000000ffff0f7224 */ /* 0x001fc400078e0004 */
[----:B------:R-:W-:Y:S01]  /*1af90*/  IMAD.MOV.U32 R14, RZ, RZ, R5 ;  /* 0x000000ffff0e7224 */ /* 0x000fe200078e0005 */
[----:B------:R-:W4:Y:S01]  /*1afa0*/  LDL.LU R4, [R1+0x190] ;  /* 0x0001900001047983 */ /* 0x000f220000300800 */
[----:B-1----:R-:W-:-:S03]  /*1afb0*/  IMAD.MOV.U32 R13, RZ, RZ, R6 ;  /* 0x000000ffff0d7224 */ /* 0x002fc600078e0006 */
[----:B------:R-:W4:Y:S01]  /*1afc0*/  LDL.LU R5, [R1+0x194] ;  /* 0x0001940001057983 */ /* 0x000f220000300800 */
[----:B------:R-:W-:-:S03]  /*1afd0*/  IMAD.MOV.U32 R12, RZ, RZ, R7 ;  /* 0x000000ffff0c7224 */ /* 0x000fc600078e0007 */
[----:B------:R-:W3:Y:S04]  /*1afe0*/  LDL.LU R6, [R1+0x198] ;  /* 0x0001980001067983 */ /* 0x000ee80000300800 */
[----:B------:R-:W3:Y:S04]  /*1aff0*/  LDL.LU R7, [R1+0x19c] ;  /* 0x00019c0001077983 */ /* 0x000ee80000300800 */
[----:B---3--:R-:W-:Y:S04]  /*1b000*/  STL.64 [R1+0x1168], R6 ;  /* 0x0011680601007387 */ /* 0x008fe80000100a00 */
[----:B----4-:R0:W-:Y:S04]  /*1b010*/  STL.64 [R1+0x1160], R4 ;  /* 0x0011600401007387 */ /* 0x0101e80000100a00 */
[----:B0-----:R-:W3:Y:S04]  /*1b020*/  LDL.LU R4, [R1+0x1b0] ;  /* 0x0001b00001047983 */ /* 0x001ee80000300800 */
[----:B------:R-:W3:Y:S04]  /*1b030*/  LDL.LU R5, [R1+0x1b4] ;  /* 0x0001b40001057983 */ /* 0x000ee80000300800 */
[----:B------:R-:W4:Y:S04]  /*1b040*/  LDL.LU R6, [R1+0x1b8] ;  /* 0x0001b80001067983 */ /* 0x000f280000300800 */
[----:B------:R-:W4:Y:S01]  /*1b050*/  LDL.LU R7, [R1+0x1bc] ;  /* 0x0001bc0001077983 */ /* 0x000f220000300800 */
[C---:B--2---:R-:W-:Y:S03]  /*1b060*/  HMMA.16816.F32.BF16 R8, R12.reuse, R18, R8 ;  /* 0x000000120c08723c */ /* 0x044fe60000041808 */
[----:B----4-:R-:W-:Y:S04]  /*1b070*/  STL.64 [R1+0x1188], R6 ;  /* 0x0011880601007387 */ /* 0x010fe80000100a00 */
[----:B---3--:R0:W-:Y:S04]  /*1b080*/  STL.64 [R1+0x1180], R4 ;  /* 0x0011800401007387 */ /* 0x0081e80000100a00 */
[----:B0-----:R-:W2:Y:S04]  /*1b090*/  LDL.LU R4, [R1+0x1c0] ;  /* 0x0001c00001047983 */ /* 0x001ea80000300800 */
[----:B------:R-:W2:Y:S04]  /*1b0a0*/  LDL.LU R5, [R1+0x1c4] ;  /* 0x0001c40001057983 */ /* 0x000ea80000300800 */
[----:B------:R-:W2:Y:S04]  /*1b0b0*/  LDL.LU R6, [R1+0x1c8] ;  /* 0x0001c80001067983 */ /* 0x000ea80000300800 */
[----:B------:R-:W2:Y:S04]  /*1b0c0*/  LDL.LU R7, [R1+0x1cc] ;  /* 0x0001cc0001077983 */ /* 0x000ea80000300800 */
[----:B------:R-:W-:Y:S04]  /*1b0d0*/  STL.64 [R1+0x260], R8 ;  /* 0x0002600801007387 */ /* 0x000fe80000100a00 */
[----:B------:R0:W-:Y:S04]  /*1b0e0*/  STL.64 [R1+0x268], R10 ;  /* 0x0002680a01007387 */ /* 0x0001e80000100a00 */
[----:B0-----:R-:W3:Y:S04]  /*1b0f0*/  LDL.LU.64 R10, [R1+0x1198] ;  /* 0x00119800010a7983 */ /* 0x001ee80000300a00 */
[----:B------:R-:W3:Y:S02]  /*1b100*/  LDL.LU.64 R8, [R1+0x1190] ;  /* 0x0011900001087983 */ /* 0x000ee40000300a00 */
[----:B---3--:R-:W-:-:S15]  /*1b110*/  HMMA.16816.F32.BF16 R8, R12, R22, R8 ;  /* 0x000000160c08723c */ /* 0x008fde0000041808 */
[----:B------:R-:W-:-:S08]  /*1b120*/  NOP ;  /* 0x0000000000007918 */ /* 0x000fd00000000000 */
[----:B------:R0:W-:Y:S04]  /*1b130*/  STL.64 [R1+0x1d0], R8 ;  /* 0x0001d00801007387 */ /* 0x0001e80000100a00 */
[----:B------:R1:W-:Y:S04]  /*1b140*/  STL.64 [R1+0x1d8], R10 ;  /* 0x0001d80a01007387 */ /* 0x0003e80000100a00 */
[----:B0-----:R-:W3:Y:S04]  /*1b150*/  LDL.LU R8, [R1+0x160] ;  /* 0x0001600001087983 */ /* 0x001ee80000300800 */
[----:B------:R-:W3:Y:S04]  /*1b160*/  LDL.LU R9, [R1+0x164] ;  /* 0x0001640001097983 */ /* 0x000ee80000300800 */
[----:B-1----:R-:W4:Y:S04]  /*1b170*/  LDL.LU R10, [R1+0x168] ;  /* 0x00016800010a7983 */ /* 0x002f280000300800 */
[----:B------:R-:W4:Y:S01]  /*1b180*/  LDL.LU R11, [R1+0x16c] ;  /* 0x00016c00010b7983 */ /* 0x000f220000300800 */
[----:B--2---:R-:W-:-:S15]  /*1b190*/  HMMA.16816.F32.BF16 R12, R12, R26, R4 ;  /* 0x0000001a0c0c723c */ /* 0x004fde0000041804 */
[----:B------:R-:W-:-:S09]  /*1b1a0*/  NOP ;  /* 0x0000000000007918 */ /* 0x000fd20000000000 */
[----:B------:R-:W-:Y:S01]  /*1b1b0*/  IMAD.MOV.U32 R25, RZ, RZ, R15 ;  /* 0x000000ffff197224 */ /* 0x000fe200078e000f */
[----:B----4-:R-:W-:Y:S04]  /*1b1c0*/  STL.64 [R1+0x1140], R10 ;  /* 0x0011400a01007387 */ /* 0x010fe80000100a00 */
[----:B---3--:R0:W-:Y:S04]  /*1b1d0*/  STL.64 [R1+0x1138], R8 ;  /* 0x0011380801007387 */ /* 0x0081e80000100a00 */
[----:B0-----:R-:W2:Y:S04]  /*1b1e0*/  LDL.LU R8, [R1+0x40] ;  /* 0x0000400001087983 */ /* 0x001ea80000300800 */
[----:B------:R-:W2:Y:S04]  /*1b1f0*/  LDL.LU R9, [R1+0x44] ;  /* 0x0000440001097983 */ /* 0x000ea80000300800 */
[----:B------:R-:W2:Y:S04]  /*1b200*/  LDL.LU.64 R6, [R1+0x1188] ;  /* 0x0011880001067983 */ /* 0x000ea80000300a00 */
[----:B------:R-:W2:Y:S04]  /*1b210*/  LDL.LU.64 R4, [R1+0x1180] ;  /* 0x0011800001047983 */ /* 0x000ea80000300a00 */
[----:B------:R-:W-:Y:S04]  /*1b220*/  STL.64 [R1+0x50], R12 ;  /* 0x0000500c01007387 */ /* 0x000fe80000100a00 */
[----:B------:R0:W-:Y:S04]  /*1b230*/  STL.64 [R1+0x58], R14 ;  /* 0x0000580e01007387 */ /* 0x0001e80000100a00 */
[----:B0-----:R-:W2:Y:S01]  /*1b240*/  LDL.LU.64 R14, [R1+0x1178] ;  /* 0x00117800010e7983 */ /* 0x001ea20000300a00 */
[----:B------:R-:W-:-:S02]  /*1b250*/  IMAD.MOV.U32 R10, RZ, RZ, R3 ;  /* 0x000000ffff0a7224 */ /* 0x000fc400078e0003 */
[----:B------:R-:W-:Y:S02]  /*1b260*/  IMAD.MOV.U32 R11, RZ, RZ, R2 ;  /* 0x000000ffff0b7224 */ /* 0x000fe400078e0002 */
[----:B------:R-:W-:Y:S02]  /*1b270*/  IMAD.MOV.U32 R24, RZ, RZ, R13 ;  /* 0x000000ffff187224 */ /* 0x000fe400078e000d */
[----:B------:R-:W3:Y:S04]  /*1b280*/  LDL.LU.64 R12, [R1+0x1170] ;  /* 0x00117000010c7983 */ /* 0x000ee80000300a00 */
[----:B------:R-:W4:Y:S04]  /*1b290*/  LDL.LU.64 R2, [R1+0x350] ;  /* 0x0003500001027983 */ /* 0x000f280000300a00 */
[----:B------:R0:W-:Y:S04]  /*1b2a0*/  STL [R1+0xf00], R24 ;  /* 0x000f001801007387 */ /* 0x0001e80000100800 */
[----:B------:R1:W-:Y:S04]  /*1b2b0*/  STL [R1+0xefc], R25 ;  /* 0x000efc1901007387 */ /* 0x0003e80000100800 */
[----:B------:R1:W-:Y:S04]  /*1b2c0*/  STL.64 [R1+0x1158], R26 ;  /* 0x0011581a01007387 */ /* 0x0003e80000100a00 */
[----:B0-----:R-:W4:Y:S04]  /*1b2d0*/  LDL.LU R24, [R1+0x180] ;  /* 0x0001800001187983 */ /* 0x001f280000300800 */
[----:B-1----:R-:W4:Y:S04]  /*1b2e0*/  LDL.LU R25, [R1+0x184] ;  /* 0x0001840001197983 */ /* 0x002f280000300800 */
[----:B------:R-:W4:Y:S04]  /*1b2f0*/  LDL.LU R26, [R1+0x188] ;  /* 0x00018800011a7983 */ /* 0x000f280000300800 */
[----:B------:R-:W4:Y:S01]  /*1b300*/  LDL.LU R27, [R1+0x18c] ;  /* 0x00018c00011b7983 */ /* 0x000f220000300800 */
[----:B--2---:R-:W-:-:S15]  /*1b310*/  HMMA.16816.F32.BF16 R4, R8, R14, R4 ;  /* 0x0000000e0804723c */ /* 0x004fde0000041804 */
[----:B------:R-:W-:-:S08]  /*1b320*/  NOP ;  /* 0x0000000000007918 */ /* 0x000fd00000000000 */
[----:B------:R-:W-:Y:S04]  /*1b330*/  STL.64 [R1+0x2c0], R4 ;  /* 0x0002c00401007387 */ /* 0x000fe80000100a00 */
[----:B------:R0:W-:Y:S04]  /*1b340*/  STL.64 [R1+0x2c8], R6 ;  /* 0x0002c80601007387 */ /* 0x0001e80000100a00 */
[----:B0-----:R-:W2:Y:S04]  /*1b350*/  LDL.LU.64 R6, [R1+0x1168] ;  /* 0x0011680001067983 */ /* 0x001ea80000300a00 */
[----:B------:R-:W2:Y:S04]  /*1b360*/  LDL.LU.64 R4, [R1+0x1160] ;  /* 0x0011600001047983 */ /* 0x000ea80000300a00 */
[----:B------:R-:W-:Y:S04]  /*1b370*/  STL.64 [R1+0x1150], R14 ;  /* 0x0011500e01007387 */ /* 0x000fe80000100a00 */
[----:B---3--:R0:W-:Y:S04]  /*1b380*/  STL.64 [R1+0x1148], R12 ;  /* 0x0011480c01007387 */ /* 0x0081e80000100a00 */
[----:B0-----:R-:W3:Y:S04]  /*1b390*/  LDL.LU R12, [R1+0x170] ;  /* 0x00017000010c7983 */ /* 0x001ee80000300800 */
[----:B------:R-:W3:Y:S04]  /*1b3a0*/  LDL.LU R13, [R1+0x174] ;  /* 0x00017400010d7983 */ /* 0x000ee80000300800 */
[----:B------:R-:W3:Y:S04]  /*1b3b0*/  LDL.LU R14, [R1+0x178] ;  /* 0x00017800010e7983 */ /* 0x000ee80000300800 */
[----:B------:R-:W3:Y:S01]  /*1b3c0*/  LDL.LU R15, [R1+0x17c] ;  /* 0x00017c00010f7983 */ /* 0x000ee20000300800 */
[----:B--2---:R-:W-:-:S15]  /*1b3d0*/  HMMA.16816.F32.BF16 R4, R8, R18, R4 ;  /* 0x000000120804723c */ /* 0x004fde0000041804 */
[----:B------:R-:W-:-:S08]  /*1b3e0*/  NOP ;  /* 0x0000000000007918 */ /* 0x000fd00000000000 */
[----:B------:R0:W-:Y:S04]  /*1b3f0*/  STL.64 [R1+0x240], R4 ;  /* 0x0002400401007387 */ /* 0x0001e80000100a00 */
[----:B------:R1:W-:Y:S04]  /*1b400*/  STL.64 [R1+0x248], R6 ;  /* 0x0002480601007387 */ /* 0x0003e80000100a00 */
[----:B0-----:R-:W2:Y:S04]  /*1b410*/  LDL.LU R4, [R1] ;  /* 0x0000000001047983 */ /* 0x001ea80000300800 */
[----:B------:R-:W2:Y:S04]  /*1b420*/  LDL.LU R5, [R1+0x4] ;  /* 0x0000040001057983 */ /* 0x000ea80000300800 */
[----:B-1----:R-:W3:Y:S04]  /*1b430*/  LDL.LU R6, [R1+0x8] ;  /* 0x0000080001067983 */ /* 0x002ee80000300800 */
[----:B------:R-:W3:Y:S01]  /*1b440*/  LDL.LU R7, [R1+0xc] ;  /* 0x00000c0001077983 */ /* 0x000ee20000300800 */
[C---:B----4-:R-:W-:Y:S03]  /*1b450*/  HMMA.16816.F32.BF16 R24, R8.reuse, R22, R24 ;  /* 0x000000160818723c */ /* 0x050fe60000041818 */
[----:B---3--:R-:W-:Y:S04]  /*1b460*/  STL.64 [R1+0x10d0], R6 ;  /* 0x0010d00601007387 */ /* 0x008fe80000100a00 */
[----:B--2---:R0:W-:Y:S04]  /*1b470*/  STL.64 [R1+0x10c8], R4 ;  /* 0x0010c80401007387 */ /* 0x0041e80000100a00 */
[----:B0-----:R-:W2:Y:S04]  /*1b480*/  LDL.LU R4, [R1+0x30] ;  /* 0x0000300001047983 */ /* 0x001ea80000300800 */
[----:B------:R-:W2:Y:S04]  /*1b490*/  LDL.LU R5, [R1+0x34] ;  /* 0x0000340001057983 */ /* 0x000ea80000300800 */
[----:B------:R-:W2:Y:S04]  /*1b4a0*/  LDL.LU R6, [R1+0x38] ;  /* 0x0000380001067983 */ /* 0x000ea80000300800 */
[----:B------:R-:W2:Y:S04]  /*1b4b0*/  LDL.LU R7, [R1+0x3c] ;  /* 0x00003c0001077983 */ /* 0x000ea80000300800 */
[----:B------:R-:W-:Y:S04]  /*1b4c0*/  STL.64 [R1+0x1e0], R24 ;  /* 0x0001e01801007387 */ /* 0x000fe80000100a00 */
[----:B------:R0:W-:Y:S04]  /*1b4d0*/  STL.64 [R1+0x1e8], R26 ;  /* 0x0001e81a01007387 */ /* 0x0001e80000100a00 */
[----:B0-----:R-:W3:Y:S04]  /*1b4e0*/  LDL.LU.64 R26, [R1+0x1158] ;  /* 0x00115800011a7983 */ /* 0x001ee80000300a00 */
[----:B------:R0:W-:Y:S04]  /*1b4f0*/  STL.64 [R1+0x1130], R22 ;  /* 0x0011301601007387 */ /* 0x0001e80000100a00 */
[----:B------:R-:W2:Y:S04]  /*1b500*/  LDL.LU R20, [R1+0x140] ;  /* 0x0001400001147983 */ /* 0x000ea80000300800 */
[----:B------:R-:W2:Y:S04]  /*1b510*/  LDL.LU R21, [R1+0x144] ;  /* 0x0001440001157983 */ /* 0x000ea80000300800 */
[----:B0-----:R-:W2:Y:S04]  /*1b520*/  LDL.LU R22, [R1+0x148] ;  /* 0x0001480001167983 */ /* 0x001ea80000300800 */
[----:B------:R-:W2:Y:S01]  /*1b530*/  LDL.LU R23, [R1+0x14c] ;  /* 0x00014c0001177983 */ /* 0x000ea20000300800 */
[----:B---3--:R-:W-:Y:S03]  /*1b540*/  HMMA.16816.F32.BF16 R8, R8, R26, R12 ;  /* 0x0000001a0808723c */ /* 0x008fe6000004180c */
[----:B------:R-:W3:Y:S04]  /*1b550*/  LDL.LU.64 R14, [R1+0x1150] ;  /* 0x00115000010e7983 */ /* 0x000ee80000300a00 */
[----:B------:R-:W4:-:S15]  /*1b560*/  LDL.LU.64 R12, [R1+0x1148] ;  /* 0x00114800010c7983 */ /* 0x000f1e0000300a00 */
[----:B------:R-:W-:-:S01]  /*1b570*/  NOP ;  /* 0x0000000000007918 */ /* 0x000fc20000000000 */
[----:B------:R-:W-:Y:S04]  /*1b580*/  STL.64 [R1+0x190], R8 ;  /* 0x0001900801007387 */ /* 0x000fe80000100a00 */
[----:B------:R0:W-:Y:S04]  /*1b590*/  STL.64 [R1+0x198], R10 ;  /* 0x0001980a01007387 */ /* 0x0001e80000100a00 */
[----:B0-----:R-:W3:Y:S04]  /*1b5a0*/  LDL.LU.64 R10, [R1+0x1140] ;  /* 0x00114000010a7983 */ /* 0x001ee80000300a00 */
[----:B------:R-:W3:Y:S01]  /*1b5b0*/  LDL.LU.64 R8, [R1+0x1138] ;  /* 0x0011380001087983 */ /* 0x000ee20000300a00 */
[C---:B--2---:R-:W-:Y:S03]  /*1b5c0*/  HMMA.16816.F32.BF16 R20, R4.reuse, R18, R20 ;  /* 0x000000120414723c */ /* 0x044fe60000041814 */
[----:B------:R0:W-:Y:S04]  /*1b5d0*/  STL.64 [R1+0x1128], R26 ;  /* 0x0011281a01007387 */ /* 0x0001e80000100a00 */
[----:B------:R-:W2:Y:S04]  /*1b5e0*/  LDL.LU R24, [R1+0x130] ;  /* 0x0001300001187983 */ /* 0x000ea80000300800 */
[----:B------:R-:W2:Y:S04]  /*1b5f0*/  LDL.LU R25, [R1+0x134] ;  /* 0x0001340001197983 */ /* 0x000ea80000300800 */
[----:B0-----:R-:W2:Y:S04]  /*1b600*/  LDL.LU R26, [R1+0x138] ;  /* 0x00013800011a7983 */ /* 0x001ea80000300800 */
[----:B------:R-:W2:Y:S01]  /*1b610*/  LDL.LU R27, [R1+0x13c] ;  /* 0x00013c00011b7983 */ /* 0x000ea20000300800 */
[----:B---3--:R-:W-:-:S15]  /*1b620*/  HMMA.16816.F32.BF16 R8, R4, R14, R8 ;  /* 0x0000000e0408723c */ /* 0x008fde0000041808 */
[----:B------:R-:W-:-:S08]  /*1b630*/  NOP ;  /* 0x0000000000007918 */ /* 0x000fd00000000000 */
[----:B------:R0:W-:Y:S04]  /*1b640*/  STL.64 [R1+0x360], R8 ;  /* 0x0003600801007387 */ /* 0x0001e80000100a00 */
[----:B------:R-:W-:Y:S04]  /*1b650*/  STL.64 [R1+0x368], R10 ;  /* 0x0003680a01007387 */ /* 0x000fe80000100a00 */
[----:B0-----:R-:W3:Y:S04]  /*1b660*/  LDL.LU.64 R8, [R1+0x340] ;  /* 0x0003400001087983 */ /* 0x001ee80000300a00 */
[----:B------:R-:W-:Y:S04]  /*1b670*/  STL.64 [R1+0x2a0], R20 ;  /* 0x0002a01401007387 */ /* 0x000fe80000100a00 */
[----:B------:R0:W-:Y:S04]  /*1b680*/  STL.64 [R1+0x2a8], R22 ;  /* 0x0002a81601007387 */ /* 0x0001e80000100a00 */
[----:B0-----:R-:W2:Y:S04]  /*1b690*/  LDL.LU.64 R22, [R1+0x1130] ;  /* 0x0011300001167983 */ /* 0x001ea80000300a00 */
[----:B------:R-:W-:Y:S04]  /*1b6a0*/  STL.64 [R1+0x1100], R18 ;  /* 0x0011001201007387 */ /* 0x000fe80000100a00 */
[----:B------:R0:W-:Y:S04]  /*1b6b0*/  STL.64 [R1+0x10f8], R16 ;  /* 0x0010f81001007387 */ /* 0x0001e80000100a00 */
[----:B0-----:R-:W4:Y:S04]  /*1b6c0*/  LDL.LU R16, [R1+0x120] ;  /* 0x0001200001107983 */ /* 0x001f280000300800 */
[----:B------:R-:W4:Y:S04]  /*1b6d0*/  LDL.LU R17, [R1+0x124] ;  /* 0x0001240001117983 */ /* 0x000f280000300800 */
[----:B------:R-:W4:Y:S04]  /*1b6e0*/  LDL.LU R18, [R1+0x128] ;  /* 0x0001280001127983 */ /* 0x000f280000300800 */
[----:B------:R-:W4:Y:S01]  /*1b6f0*/  LDL.LU R19, [R1+0x12c] ;  /* 0x00012c0001137983 */ /* 0x000f220000300800 */
[----:B--2---:R-:W-:-:S15]  /*1b700*/  HMMA.16816.F32.BF16 R24, R4, R22, R24 ;  /* 0x000000160418723c */ /* 0x004fde0000041818 */
[----:B------:R-:W-:-:S08]  /*1b710*/  NOP ;  /* 0x0000000000007918 */ /* 0x000fd00000000000 */
[----:B------:R-:W-:Y:S04]  /*1b720*/  STL.64 [R1+0x230], R24 ;  /* 0x0002301801007387 */ /* 0x000fe80000100a00 */
[----:B------:R0:W-:Y:S04]  /*1b730*/  STL.64 [R1+0x238], R26 ;  /* 0x0002381a01007387 */ /* 0x0001e80000100a00 */
[----:B0-----:R-:W2:Y:S04]  /*1b740*/  LDL.LU.64 R26, [R1+0x1128] ;  /* 0x00112800011a7983 */ /* 0x001ea80000300a00 */
[----:B------:R-:W-:Y:S04]  /*1b750*/  STL.64 [R1+0x10f0], R22 ;  /* 0x0010f01601007387 */ /* 0x000fe80000100a00 */
[----:B--2---:R-:W-:Y:S04]  /*1b760*/  STL.64 [R1+0x10e8], R26 ;  /* 0x0010e81a01007387 */ /* 0x004fe80000100a00 */
[----:B------:R-:W2:Y:S01]  /*1b770*/  LDL.LU.64 R10, [R1+0x338] ;  /* 0x00033800010a7983 */ /* 0x000ea20000300a00 */
[----:B----4-:R-:W-:-:S15]  /*1b780*/  HMMA.16816.F32.BF16 R4, R4, R26, R16 ;  /* 0x0000001a0404723c */ /* 0x010fde0000041810 */
[----:B------:R-:W-:-:S08]  /*1b790*/  NOP ;  /* 0x0000000000007918 */ /* 0x000fd00000000000 */
[----:B------:R-:W-:Y:S04]  /*1b7a0*/  STL.64 [R1+0x1c0], R4 ;  /* 0x0001c00401007387 */ /* 0x000fe80000100a00 */
[----:B------:R-:W-:Y:S04]  /*1b7b0*/  STL.64 [R1+0x1c8], R6 ;  /* 0x0001c80601007387 */ /* 0x000fe80000100a00 */
[----:B--2---:R-:W-:Y:S04]  /*1b7c0*/  STL.64 [R1+0x1050], R10 ;  /* 0x0010500a01007387 */ /* 0x004fe80000100a00 */
[----:B---3--:R0:W-:Y:S04]  /*1b7d0*/  STL.64 [R1+0x1048], R8 ;  /* 0x0010480801007387 */ /* 0x0081e80000100a00 */
[----:B0-----:R-:W2:Y:S01]  /*1b7e0*/  LDL.LU R8, [R1+0x10] ;  /* 0x0000100001087983 */ /* 0x001ea20000300800 */
[----:B------:R-:W-:-:S02]  /*1b7f0*/  IMAD.MOV.U32 R10, RZ, RZ, R13 ;  /* 0x000000ffff0a7224 */ /* 0x000fc400078e000d */
[----:B------:R-:W-:Y:S02]  /*1b800*/  IMAD.MOV.U32 R11, RZ, RZ, R0 ;  /* 0x000000ffff0b7224 */ /* 0x000fe400078e0000 */
[----:B------:R-:W-:Y:S02]  /*1b810*/  IMAD.MOV.U32 R9, RZ, RZ, R12 ;  /* 0x000000ffff097224 */ /* 0x000fe400078e000c */
[----:B------:R-:W3:Y:S04]  /*1b820*/  LDL.LU R12, [R1+0x1120] ;  /* 0x00112000010c7983 */ /* 0x000ee80000300800 */
[----:B------:R-:W4:Y:S04]  /*1b830*/  LDL.LU R13, [R1+0x111c] ;  /* 0x00111c00010d7983 */ /* 0x000f280000300800 */
[----:B------:R-:W3:Y:S04]  /*1b840*/  LDL.LU R0, [R1+0x1118] ;  /* 0x0011180001007983 */ /* 0x000ee80000300800 */
[----:B------:R-:W-:Y:S04]  /*1b850*/  STL.64 [R1+0x1060], R10 ;  /* 0x0010600a01007387 */ /* 0x000fe80000100a00 */
[----:B--2---:R0:W-:Y:S04]  /*1b860*/  STL.64 [R1+0x1058], R8 ;  /* 0x0010580801007387 */ /* 0x0041e80000100a00 */
[----:B0-----:R-:W2:Y:S04]  /*1b870*/  LDL.LU R8, [R1+0x80] ;  /* 0x0000800001087983 */ /* 0x001ea80000300800 */
[----:B------:R-:W2:Y:S04]  /*1b880*/  LDL.LU R9, [R1+0x84] ;  /* 0x0000840001097983 */ /* 0x000ea80000300800 */
[----:B------:R-:W4:Y:S04]  /*1b890*/  LDL.LU R10, [R1+0x88] ;  /* 0x00008800010a7983 */ /* 0x000f280000300800 */
[----:B------:R-:W4:Y:S04]  /*1b8a0*/  LDL.LU R11, [R1+0x8c] ;  /* 0x00008c00010b7983 */ /* 0x000f280000300800 */
[----:B------:R-:W3:Y:S04]  /*1b8b0*/  LDL.LU R4, [R1+0x20] ;  /* 0x0000200001047983 */ /* 0x000ee80000300800 */
[----:B------:R-:W3:Y:S04]  /*1b8c0*/  LDL.LU R5, [R1+0x24] ;  /* 0x0000240001057983 */ /* 0x000ee80000300800 */
[----:B------:R-:W3:Y:S04]  /*1b8d0*/  LDL.LU R6, [R1+0x28] ;  /* 0x0000280001067983 */ /* 0x000ee80000300800 */
[----:B------:R-:W3:Y:S04]  /*1b8e0*/  LDL.LU R7, [R1+0x2c] ;  /* 0x00002c0001077983 */ /* 0x000ee80000300800 */
[----:B----4-:R-:W-:Y:S04]  /*1b8f0*/  STL.64 [R1+0x1070], R10 ;  /* 0x0010700a01007387 */ /* 0x010fe80000100a00 */
[----:B--2---:R0:W-:Y:S04]  /*1b900*/  STL.64 [R1+0x1068], R8 ;  /* 0x0010680801007387 */ /* 0x0041e80000100a00 */
[----:B0-----:R-:W2:Y:S01]  /*1b910*/  LDL.LU R8, [R1+0x90] ;  /* 0x0000900001087983 */ /* 0x001ea20000300800 */
[----:B---3--:R-:W-:-:S03]  /*1b920*/  IMAD.MOV.U32 R9, RZ, RZ, R0 ;  /* 0x000000ffff097224 */ /* 0x008fc600078e0000 */
[----:B------:R-:W3:Y:S04]  /*1b930*/  LDL.LU R0, [R1+0x1114] ;  /* 0x0011140001007983 */ /* 0x000ee80000300800 */
[----:B------:R-:W4:Y:S04]  /*1b940*/  LDL.LU R24, [R1+0xf0] ;  /* 0x0000f00001187983 */ /* 0x000f280000300800 */
[----:B------:R-:W4:Y:S04]  /*1b950*/  LDL.LU R25, [R1+0xf4] ;  /* 0x0000f40001197983 */ /* 0x000f280000300800 */
[----:B------:R-:W4:Y:S04]  /*1b960*/  LDL.LU R26, [R1+0xf8] ;  /* 0x0000f800011a7983 */ /* 0x000f280000300800 */
[----:B------:R-:W4:Y:S04]  /*1b970*/  LDL.LU R27, [R1+0xfc] ;  /* 0x0000fc00011b7983 */ /* 0x000f280000300800 */
[----:B------:R-:W4:Y:S04]  /*1b980*/  LDL.LU R20, [R1+0x100] ;  /* 0x0001000001147983 */ /* 0x000f280000300800 */
[----:B------:R-:W4:Y:S04]  /*1b990*/  LDL.LU R21, [R1+0x104] ;  /* 0x0001040001157983 */ /* 0x000f280000300800 */
[----:B------:R-:W4:Y:S01]  /*1b9a0*/  LDL.LU R22, [R1+0x108] ;  /* 0x0001080001167983 */ /* 0x000f220000300800 */
[----:B------:R-:W-:-:S02]  /*1b9b0*/  IMAD.MOV.U32 R10, RZ, RZ, R13 ;  /* 0x000000ffff0a7224 */ /* 0x000fc400078e000d */
[----:B------:R-:W-:Y:S01]  /*1b9c0*/  IMAD.MOV.U32 R11, RZ, RZ, R12 ;  /* 0x000000ffff0b7224 */ /* 0x000fe200078e000c */
[----:B------:R-:W4:Y:S04]  /*1b9d0*/  LDL.LU R23, [R1+0x10c] ;  /* 0x00010c0001177983 */ /* 0x000f280000300800 */
[----:B------:R-:W4:Y:S04]  /*1b9e0*/  LDL.LU R16, [R1+0x110] ;  /* 0x0001100001107983 */ /* 0x000f280000300800 */
[----:B------:R-:W4:Y:S04]  /*1b9f0*/  LDL.LU R17, [R1+0x114] ;  /* 0x0001140001117983 */ /* 0x000f280000300800 */
[----:B------:R-:W4:Y:S04]  /*1ba00*/  LDL.LU R18, [R1+0x118] ;  /* 0x0001180001127983 */ /* 0x000f280000300800 */
[----:B------:R-:W4:Y:S04]  /*1ba10*/  LDL.LU R19, [R1+0x11c] ;  /* 0x00011c0001137983 */ /* 0x000f280000300800 */
[----:B------:R-:W-:Y:S01]  /*1ba20*/  STL.64 [R1+0x1090], R10 ;  /* 0x0010900a01007387 */ /* 0x000fe20000100a00 */
[----:B------:R-:W0:Y:S03]  /*1ba30*/  LDC R13, c[0x0][0x238] ;  /* 0x00008e00ff0d7b82 */ /* 0x000e260000000800 */
[----:B--2---:R1:W-:Y:S04]  /*1ba40*/  STL.64 [R1+0x1088], R8 ;  /* 0x0010880801007387 */ /* 0x0043e80000100a00 */
        /* <DEDUP_REMOVED lines=8> */
[----:B------:R-:W3:Y:S01]  /*1bad0*/  LDL.LU R10, [R1+0xb8] ;  /* 0x0000b800010a7983 */ /* 0x000ee20000300800 */
[----:B------:R-:W-:-:S03]  /*1bae0*/  IMAD.MOV.U32 R11, RZ, RZ, R0 ;  /* 0x000000ffff0b7224 */ /* 0x000fc600078e0000 */
[----:B------:R-:W4:Y:S04]  /*1baf0*/  LDL.LU R0, [R1+0x1110] ;  /* 0x0011100001007983 */ /* 0x000f280000300800 */
[----:B---3--:R-:W-:Y:S04]  /*1bb00*/  STL.64 [R1+0x10b0], R10 ;  /* 0x0010b00a01007387 */ /* 0x008fe80000100a00 */
[----:B--2---:R1:W-:Y:S04]  /*1bb10*/  STL.64 [R1+0x10a8], R8 ;  /* 0x0010a80801007387 */ /* 0x0043e80000100a00 */
[----:B-1----:R-:W2:Y:S04]  /*1bb20*/  LDL.LU R8, [R1+0xc0] ;  /* 0x0000c00001087983 */ /* 0x002ea80000300800 */
[----:B------:R-:W2:Y:S04]  /*1bb30*/  LDL.LU R9, [R1+0xc4] ;  /* 0x0000c40001097983 */ /* 0x000ea80000300800 */
[----:B------:R-:W3:Y:S04]  /*1bb40*/  LDL.LU R10, [R1+0xc8] ;  /* 0x0000c800010a7983 */ /* 0x000ee80000300800 */
[----:B------:R-:W3:Y:S01]  /*1bb50*/  LDL.LU R11, [R1+0xcc] ;  /* 0x0000cc00010b7983 */ /* 0x000ee20000300800 */
[----:B----4-:R-:W-:Y:S03]  /*1bb60*/  HMMA.16816.F32.BF16 R16, R4, R14, R16 ;  /* 0x0000000e0410723c */ /* 0x010fe60000041810 */
[----:B---3--:R1:W-:Y:S04]  /*1bb70*/  STL.64 [R1+0x10c0], R10 ;  /* 0x0010c00a01007387 */ /* 0x0083e80000100a00 */
[----:B--2---:R2:W-:Y:S01]  /*1bb80*/  STL.64 [R1+0x10b8], R8 ;  /* 0x0010b80801007387 */ /* 0x0045e20000100a00 */
[----:B-1----:R-:W-:-:S03]  /*1bb90*/  IMAD.MOV.U32 R10, RZ, RZ, R0 ;  /* 0x000000ffff0a7224 */ /* 0x002fc600078e0000 */
[----:B--2---:R-:W2:Y:S04]  /*1bba0*/  LDL.LU R8, [R1+0xd0] ;  /* 0x0000d00001087983 */ /* 0x004ea80000300800 */
[----:B------:R-:W2:Y:S04]  /*1bbb0*/  LDL.LU R9, [R1+0xd4] ;  /* 0x0000d40001097983 */ /* 0x000ea80000300800 */
[----:B------:R-:W3:Y:S04]  /*1bbc0*/  LDL.LU R0, [R1+0x110c] ;  /* 0x00110c0001007983 */ /* 0x000ee80000300800 */
[----:B------:R-:W4:Y:S04]  /*1bbd0*/  LDL.LU R11, [R1+0xdc] ;  /* 0x0000dc00010b7983 */ /* 0x000f280000300800 */
[----:B----4-:R-:W-:Y:S04]  /*1bbe0*/  STL.64 [R1+0x10e0], R10 ;  /* 0x0010e00a01007387 */ /* 0x010fe80000100a00 */
[----:B--2---:R1:W-:Y:S04]  /*1bbf0*/  STL.64 [R1+0x10d8], R8 ;  /* 0x0010d80801007387 */ /* 0x0043e80000100a00 */
[----:B-1----:R-:W2:Y:S04]  /*1bc00*/  LDL.LU R8, [R1+0xe0] ;  /* 0x0000e00001087983 */ /* 0x002ea80000300800 */
[----:B------:R-:W2:Y:S04]  /*1bc10*/  LDL.LU R9, [R1+0xe4] ;  /* 0x0000e40001097983 */ /* 0x000ea80000300800 */
[----:B------:R-:W2:Y:S01]  /*1bc20*/  LDL.LU R10, [R1+0xe8] ;  /* 0x0000e800010a7983 */ /* 0x000ea20000300800 */
[----:B---3--:R-:W-:-:S03]  /*1bc30*/  IMAD.MOV.U32 R11, RZ, RZ, R0 ;  /* 0x000000ffff0b7224 */ /* 0x008fc600078e0000 */
[----:B------:R-:W3:Y:S04]  /*1bc40*/  LDL.LU R0, [R1+0x1108] ;  /* 0x0011080001007983 */ /* 0x000ee80000300800 */
[----:B------:R-:W-:Y:S04]  /*1bc50*/  STL.64 [R1+0x320], R16 ;  /* 0x0003201001007387 */ /* 0x000fe80000100a00 */
[----:B------:R1:W-:Y:S04]  /*1bc60*/  STL.64 [R1+0x328], R18 ;  /* 0x0003281201007387 */ /* 0x0003e80000100a00 */
[----:B-1----:R-:W4:Y:S04]  /*1bc70*/  LDL.LU.64 R18, [R1+0x1100] ;  /* 0x0011000001127983 */ /* 0x002f280000300a00 */
[----:B------:R-:W3:Y:S01]  /*1bc80*/  LDL.LU.64 R16, [R1+0x10f8] ;  /* 0x0010f80001107983 */ /* 0x000ee20000300a00 */
[----:B----4-:R-:W-:-:S15]  /*1bc90*/  HMMA.16816.F32.BF16 R20, R4, R18, R20 ;  /* 0x000000120414723c */ /* 0x010fde0000041814 */
[----:B------:R-:W-:-:S08]  /*1bca0*/  NOP ;  /* 0x0000000000007918 */ /* 0x000fd00000000000 */
[----:B------:R-:W-:Y:S04]  /*1bcb0*/  STL.64 [R1+0x290], R20 ;  /* 0x0002901401007387 */ /* 0x000fe80000100a00 */
[----:B------:R1:W-:Y:S04]  /*1bcc0*/  STL.64 [R1+0x298], R22 ;  /* 0x0002981601007387 */ /* 0x0003e80000100a00 */
[----:B-1----:R-:W4:Y:S02]  /*1bcd0*/  LDL.LU.64 R22, [R1+0x10f0] ;  /* 0x0010f00001167983 */ /* 0x002f240000300a00 */
[----:B----4-:R-:W-:-:S15]  /*1bce0*/  HMMA.16816.F32.BF16 R24, R4, R22, R24 ;  /* 0x000000160418723c */ /* 0x010fde0000041818 */
[----:B------:R-:W-:-:S08]  /*1bcf0*/  NOP ;  /* 0x0000000000007918 */ /* 0x000fd00000000000 */
[----:B------:R-:W-:Y:S04]  /*1bd00*/  STL.64 [R1+0x220], R24 ;  /* 0x0002201801007387 */ /* 0x000fe80000100a00 */
[----:B------:R1:W-:Y:S04]  /*1bd10*/  STL.64 [R1+0x228], R26 ;  /* 0x0002281a01007387 */ /* 0x0003e80000100a00 */
[----:B-1----:R-:W2:Y:S02]  /*1bd20*/  LDL.LU.64 R26, [R1+0x10e8] ;  /* 0x0010e800011a7983 */ /* 0x002ea40000300a00 */
[----:B--2---:R-:W-:Y:S02]  /*1bd30*/  HMMA.16816.F32.BF16 R4, R4, R26, R8 ;  /* 0x0000001a0404723c */ /* 0x004fe40000041808 */
[----:B------:R-:W2:Y:S04]  /*1bd40*/  LDL.LU.64 R10, [R1+0x10e0] ;  /* 0x0010e000010a7983 */ /* 0x000ea80000300a00 */
[----:B------:R-:W2:-:S15]  /*1bd50*/  LDL.LU.64 R8, [R1+0x10d8] ;  /* 0x0010d80001087983 */ /* 0x000e9e0000300a00 */
[----:B------:R-:W-:-:S02]  /*1bd60*/  NOP ;  /* 0x0000000000007918 */ /* 0x000fc40000000000 */
[----:B------:R-:W-:Y:S04]  /*1bd70*/  STL.64 [R1+0x1b0], R4 ;  /* 0x0001b00401007387 */ /* 0x000fe80000100a00 */
[----:B------:R1:W-:Y:S04]  /*1bd80*/  STL.64 [R1+0x1b8], R6 ;  /* 0x0001b80601007387 */ /* 0x0003e80000100a00 */
[----:B-1----:R-:W2:Y:S04]  /*1bd90*/  LDL.LU.64 R6, [R1+0x10d0] ;  /* 0x0010d00001067983 */ /* 0x002ea80000300a00 */
[----:B------:R-:W2:Y:S02]  /*1bda0*/  LDL.LU.64 R4, [R1+0x10c8] ;  /* 0x0010c80001047983 */ /* 0x000ea40000300a00 */
[----:B--2---:R-:W-:-:S15]  /*1bdb0*/  HMMA.16816.F32.BF16 R8, R4, R14, R8 ;  /* 0x0000000e0408723c */ /* 0x004fde0000041808 */
[----:B------:R-:W-:-:S08]  /*1bdc0*/  NOP ;  /* 0x0000000000007918 */ /* 0x000fd00000000000 */
        /* <DEDUP_REMOVED lines=24> */
[----:B--2---:R-:W-:Y:S01]  /*1bf50*/  HMMA.16816.F32.BF16 R8, R4, R14, R8 ;  /* 0x0000000e0408723c */ /* 0x004fe20000041808 */
[----:B------:R-:W1:-:S15]  /*1bf60*/  LDC R15, c[0x0][0x238] ;  /* 0x00008e00ff0f7b82 */ /* 0x000e5e0000000800 */
[----:B------:R-:W-:-:S07]  /*1bf70*/  NOP ;  /* 0x0000000000007918 */ /* 0x000fce0000000000 */
[----:B------:R-:W-:Y:S04]  /*1bf80*/  STL.64 [R1+0x300], R8 ;  /* 0x0003000801007387 */ /* 0x000fe80000100a00 */
[----:B------:R2:W-:Y:S04]  /*1bf90*/  STL.64 [R1+0x308], R10 ;  /* 0x0003080a01007387 */ /* 0x0005e80000100a00 */
[----:B--2---:R-:W2:Y:S04]  /*1bfa0*/  LDL.LU.64 R10, [R1+0x1070] ;  /* 0x00107000010a7983 */ /* 0x004ea80000300a00 */
[----:B------:R-:W2:Y:S02]  /*1bfb0*/  LDL.LU.64 R8, [R1+0x1068] ;  /* 0x0010680001087983 */ /* 0x000ea40000300a00 */
[----:B--2---:R-:W-:Y:S01]  /*1bfc0*/  HMMA.16816.F32.BF16 R8, R4, R18, R8 ;  /* 0x000000120408723c */ /* 0x004fe20000041808 */
[----:B0-----:R-:W-:Y:S01]  /*1bfd0*/  IMAD.SHL.U32 R14, R13, 0x40, RZ ;  /* 0x000000400d0e7824 */ /* 0x001fe200078e00ff */
[----:B------:R-:W0:-:S15]  /*1bfe0*/  LDC R18, c[0x0][0x230] ;  /* 0x00008c00ff127b82 */ /* 0x000e1e0000000800 */
[----:B------:R-:W-:-:S06]  /*1bff0*/  NOP ;  /* 0x0000000000007918 */ /* 0x000fcc0000000000 */
[----:B------:R-:W-:Y:S04]  /*1c000*/  STL.64 [R1+0x200], R8 ;  /* 0x0002000801007387 */ /* 0x000fe80000100a00 */
[----:B------:R2:W-:Y:S04]  /*1c010*/  STL.64 [R1+0x208], R10 ;  /* 0x0002080a01007387 */ /* 0x0005e80000100a00 */
[----:B--2---:R-:W2:Y:S04]  /*1c020*/  LDL.LU.64 R10, [R1+0x1060] ;  /* 0x00106000010a7983 */ /* 0x004ea80000300a00 */
[----:B------:R-:W2:Y:S02]  /*1c030*/  LDL.LU.64 R8, [R1+0x1058] ;  /* 0x0010580001087983 */ /* 0x000ea40000300a00 */
[----:B--2---:R-:W-:Y:S02]  /*1c040*/  HMMA.16816.F32.BF16 R20, R4, R22, R8 ;  /* 0x000000160414723c */ /* 0x004fe40000041808 */
[----:B------:R-:W2:Y:S04]  /*1c050*/  LDL.LU.64 R10, [R1+0x1050] ;  /* 0x00105000010a7983 */ /* 0x000ea80000300a00 */
[----:B------:R-:W4:-:S15]  /*1c060*/  LDL.LU.64 R8, [R1+0x1048] ;  /* 0x0010480001087983 */ /* 0x000f1e0000300a00 */
[----:B------:R-:W-:-:S02]  /*1c070*/  NOP ;  /* 0x0000000000007918 */ /* 0x000fc40000000000 */
[----:B------:R-:W-:Y:S04]  /*1c080*/  STL.64 [R1+0x180], R20 ;  /* 0x0001801401007387 */ /* 0x000fe80000100a00 */
[----:B------:R3:W-:Y:S04]  /*1c090*/  STL.64 [R1+0x188], R22 ;  /* 0x0001881601007387 */ /* 0x0007e80000100a00 */
[----:B---3--:R-:W3:Y:S04]  /*1c0a0*/  LDL.LU R22, [R1+0xccc] ;  /* 0x000ccc0001167983 */ /* 0x008ee80000300800 */
[----:B------:R-:W3:Y:S04]  /*1c0b0*/  LDL.LU R23, [R1+0xcc4] ;  /* 0x000cc40001177983 */ /* 0x000ee80000300800 */
[----:B------:R-:W3:Y:S04]  /*1c0c0*/  LDL.LU R19, [R1+0xcbc] ;  /* 0x000cbc0001137983 */ /* 0x000ee80000300800 */
[----:B------:R-:W3:Y:S04]  /*1c0d0*/  LDL.LU R25, [R1+0xcb4] ;  /* 0x000cb40001197983 */ /* 0x000ee80000300800 */
[----:B------:R-:W2:Y:S01]  /*1c0e0*/  LDL.LU R24, [R1+0xcac] ;  /* 0x000cac0001187983 */ /* 0x000ea20000300800 */
[----:B------:R-:W-:-:S05]  /*1c0f0*/  IMAD.SHL.U32 R14, R14, 0x2, RZ ;  /* 0x000000020e0e7824 */ /* 0x000fca00078e00ff */
[----:B------:R-:W-:-:S05]  /*1c100*/  IADD3 R12, P0, R2, R14, RZ ;  /* 0x0000000e020c7210 */ /* 0x000fca0007f1e0ff */
[----:B------:R-:W-:Y:S01]  /*1c110*/  IMAD.X R3, R3, 0x1, R0, P0 ;  /* 0x0000000103037824 */ /* 0x000fe200000e0600 */
[----:B------:R-:W-:Y:S01]  /*1c120*/  IADD3 R13, P0, R16, R14, RZ ;  /* 0x0000000e100d7210 */ /* 0x000fe20007f1e0ff */
[----:B0-----:R-:W-:-:S04]  /*1c130*/  VIADD R18, R18, 0x3f ;  /* 0x0000003f12127836 */ /* 0x001fc80000000000 */
[----:B------:R-:W-:Y:S01]  /*1c140*/  IMAD.X R16, R17, 0x1, R0, P0 ;  /* 0x0000000111107824 */ /* 0x000fe200000e0600 */
[----:B----4-:R-:W-:-:S05]  /*1c150*/  IADD3 R14, P1, R8, R14, RZ ;  /* 0x0000000e080e7210 */ /* 0x010fca0007f3e0ff */
[----:B------:R-:W-:Y:S01]  /*1c160*/  IMAD.X R17, R9, 0x1, R0, P1 ;  /* 0x0000000109117824 */ /* 0x000fe200008e0600 */
[----:B--2---:R0:W-:Y:S04]  /*1c170*/  STL [R1+0x1030], R24 ;  /* 0x0010301801007387 */ /* 0x0041e80000100800 */
[----:B0-----:R-:W2:Y:S04]  /*1c180*/  LDL.LU R24, [R1+0x5cc] ;  /* 0x0005cc0001187983 */ /* 0x001ea80000300800 */
[----:B------:R-:W4:Y:S04]  /*1c190*/  LDL.LU R29, [R1+0xcd0] ;  /* 0x000cd000011d7983 */ /* 0x000f280000300800 */
[----:B------:R-:W4:Y:S04]  /*1c1a0*/  LDL.LU R21, [R1+0xca4] ;  /* 0x000ca40001157983 */ /* 0x000f280000300800 */
[----:B------:R-:W4:Y:S04]  /*1c1b0*/  LDL.LU R20, [R1+0xcc8] ;  /* 0x000cc80001147983 */ /* 0x000f280000300800 */
[----:B------:R-:W4:Y:S04]  /*1c1c0*/  LDL.LU R28, [R1+0xc9c] ;  /* 0x000c9c00011c7983 */ /* 0x000f280000300800 */
[----:B------:R-:W4:Y:S04]  /*1c1d0*/  LDL.LU R2, [R1+0xcc0] ;  /* 0x000cc00001027983 */ /* 0x000f280000300800 */
[----:B------:R1:W-:Y:S02]  /*1c1e0*/  STL [R1+0xf04], R14 ;  /* 0x000f040e01007387 */ /* 0x0003e40000100800 */
[----:B-1----:R-:W-:-:S04]  /*1c1f0*/  IMAD.SHL.U32 R14, R15, 0x40, RZ ;  /* 0x000000400f0e7824 */ /* 0x002fc800078e00ff */
[----:B------:R-:W-:-:S05]  /*1c200*/  IMAD.SHL.U32 R14, R14, 0x2, RZ ;  /* 0x000000020e0e7824 */ /* 0x000fca00078e00ff */
[----:B------:R-:W-:-:S05]  /*1c210*/  IADD3 R15, P2, R10, R14, RZ ;  /* 0x0000000e0a0f7210 */ /* 0x000fca0007f5e0ff */
[----:B------:R0:W-:Y:S04]  /*1c220*/  STL [R1+0xf08], R15 ;  /* 0x000f080f01007387 */ /* 0x0001e80000100800 */
[----:B0-----:R-:W3:Y:S04]  /*1c230*/  LDL.LU R15, [R1+0xcd4] ;  /* 0x000cd400010f7983 */ /* 0x001ee80000300800 */
[----:B------:R-:W4:Y:S04]  /*1c240*/  LDL.LU.64 R8, [R1+0x1040] ;  /* 0x0010400001087983 */ /* 0x000f280000300a00 */
[----:B------:R0:W-:Y:S02]  /*1c250*/  STL [R1+0xf0c], R17 ;  /* 0x000f0c1101007387 */ /* 0x0001e40000100800 */
[----:B0-----:R-:W-:Y:S01]  /*1c260*/  SHF.R.S32.HI R17, RZ, 0x1f, R18 ;  /* 0x0000001fff117819 */ /* 0x001fe20000011412 */
[----:B------:R-:W-:-:S02]  /*1c270*/  IMAD.X R18, R11, 0x1, R0, P2 ;  /* 0x000000010b127824 */ /* 0x000fc400010e0600 */
[----:B------:R-:W4:Y:S01]  /*1c280*/  LDL.LU.64 R10, [R1+0x1038] ;  /* 0x00103800010a7983 */ /* 0x000f220000300a00 */
[----:B--2---:R-:W-:-:S05]  /*1c290*/  VIADD R24, R24, 0x1 ;  /* 0x0000000118187836 */ /* 0x004fca0000000000 */
[----:B------:R-:W-:Y:S04]  /*1c2a0*/  STL [R1+0x5cc], R24 ;  /* 0x0005cc1801007387 */ /* 0x000fe80000100800 */
[----:B------:R0:W-:Y:S02]  /*1c2b0*/  STL [R1+0xf10], R18 ;  /* 0x000f101201007387 */ /* 0x0001e40000100800 */
[----:B0-----:R-:W0:Y:S01]  /*1c2c0*/  LDC R18, c[0x0][0x230] ;  /* 0x00008c00ff127b82 */ /* 0x001e220000000800 */
[----:B----4-:R-:W-:Y:S01]  /*1c2d0*/  HMMA.16816.F32.BF16 R8, R4, R26, R8 ;  /* 0x0000001a0408723c */ /* 0x010fe20000041808 */
[----:B0-----:R-:W-:-:S05]  /*1c2e0*/  VIADD R18, R18, 0x3f ;  /* 0x0000003f12127836 */ /* 0x001fca0000000000 */
[----:B------:R-:W-:-:S04]  /*1c2f0*/  LEA.HI R17, R17, R18, RZ, 0x6 ;  /* 0x0000001211117211 */ /* 0x000fc800078f30ff */
[----:B------:R-:W-:-:S04]  /*1c300*/  SHF.R.S32.HI R17, RZ, 0x6, R17 ;  /* 0x00000006ff117819 */ /* 0x000fc80000011411 */
[----:B------:R-:W-:-:S10]  /*1c310*/  ISETP.NE.U32.AND P0, PT, R24, R17, PT ;  /* 0x000000111800720c */ /* 0x000fd40003f05070 */
[----:B------:R-:W-:Y:S02]  /*1c320*/  IMAD.MOV.U32 R4, RZ, RZ, R8 ;  /* 0x000000ffff047224 */ /* 0x000fe400078e0008 */
[----:B------:R-:W-:Y:S01]  /*1c330*/  IMAD.MOV.U32 R5, RZ, RZ, R10 ;  /* 0x000000ffff057224 */ /* 0x000fe200078e000a */
[----:B------:R-:W-:Y:S04]  /*1c340*/  STL.64 [R1+0x160], R8 ;  /* 0x0001600801007387 */ /* 0x000fe80000100a00 */
[----:B------:R-:W-:Y:S04]  /*1c350*/  STL.64 [R1+0x168], R10 ;  /* 0x0001680a01007387 */ /* 0x000fe80000100a00 */
[----:B------:R0:W-:Y:S04]  /*1c360*/  STL [R1+0xf18], R4 ;  /* 0x000f180401007387 */ /* 0x0001e80000100800 */
[----:B------:R1:W-:Y:S04]  /*1c370*/  STL [R1+0xf14], R5 ;  /* 0x000f140501007387 */ /* 0x0003e80000100800 */
[----:B------:R-:W2:Y:S01]  /*1c380*/  LDL.LU R24, [R1+0x1030] ;  /* 0x0010300001187983 */ /* 0x000ea20000300800 */
[----:B------:R-:W-:-:S02]  /*1c390*/  IMAD.MOV.U32 R6, RZ, RZ, R12 ;  /* 0x000000ffff067224 */ /* 0x000fc400078e000c */
[----:B------:R-:W-:Y:S01]  /*1c3a0*/  IMAD.MOV.U32 R7, RZ, RZ, R3 ;  /* 0x000000ffff077224 */ /* 0x000fe200078e0003 */
[-C--:B---3--:R-:W-:Y:S02]  /*1c3b0*/  IADD3 R15, P6, R15, R14.reuse, RZ ;  /* 0x0000000e0f0f7210 */ /* 0x088fe40007fde0ff */
[-C--:B------:R-:W-:Y:S01]  /*1c3c0*/  IADD3 R22, P1, R22, R14.reuse, RZ ;  /* 0x0000000e16167210 */ /* 0x080fe20007f3e0ff */
[----:B0-----:R-:W-:Y:S02]  /*1c3d0*/  IMAD.MOV.U32 R4, RZ, RZ, R13 ;  /* 0x000000ffff047224 */ /* 0x001fe400078e000d */
[----:B-1----:R-:W-:Y:S01]  /*1c3e0*/  IMAD.MOV.U32 R5, RZ, RZ, R16 ;  /* 0x000000ffff057224 */ /* 0x002fe200078e0010 */
[-C--:B------:R-:W-:Y:S01]  /*1c3f0*/  IADD3 R23, P2, R23, R14.reuse, RZ ;  /* 0x0000000e17177210 */ /* 0x080fe20007f5e0ff */
[----:B------:R-:W-:Y:S01]  /*1c400*/  STL.64 [R1+0x350], R6 ;  /* 0x0003500601007387 */ /* 0x000fe20000100a00 */
[----:B------:R-:W-:-:S03]  /*1c410*/  IADD3 R19, P3, R19, R14, RZ ;  /* 0x0000000e13137210 */ /* 0x000fc60007f7e0ff */
[----:B------:R-:W-:Y:S01]  /*1c420*/  STL.64 [R1+0x348], R4 ;  /* 0x0003480401007387 */ /* 0x000fe20000100a00 */
[----:B------:R-:W-:-:S03]  /*1c430*/  IADD3 R25, P4, R25, R14, RZ ;  /* 0x0000000e19197210 */ /* 0x000fc60007f9e0ff */
[----:B------:R-:W-:Y:S04]  /*1c440*/  STL [R1+0xcd4], R15 ;  /* 0x000cd40f01007387 */ /* 0x000fe80000100800 */
[----:B------:R-:W-:Y:S01]  /*1c450*/  STL [R1+0xccc], R22 ;  /* 0x000ccc1601007387 */ /* 0x000fe20000100800 */
[----:B------:R-:W-:-:S03]  /*1c460*/  IMAD.X R29, R29, 0x1, R0, P6 ;  /* 0x000000011d1d7824 */ /* 0x000fc600030e0600 */
[----:B------:R-:W-:Y:S01]  /*1c470*/  STL [R1+0xcc4], R23 ;  /* 0x000cc41701007387 */ /* 0x000fe20000100800 */
[----:B------:R-:W-:-:S03]  /*1c480*/  IADD3 R21, P6, R21, R14, RZ ;  /* 0x0000000e15157210 */ /* 0x000fc60007fde0ff */
[----:B------:R-:W-:Y:S04]  /*1c490*/  STL [R1+0xcbc], R19 ;  /* 0x000cbc1301007387 */ /* 0x000fe80000100800 */
[----:B------:R-:W-:Y:S01]  /*1c4a0*/  STL [R1+0xcb4], R25 ;  /* 0x000cb41901007387 */ /* 0x000fe20000100800 */
[--C-:B------:R-:W-:Y:S01]  /*1c4b0*/  IMAD.X R20, R20, 0x1, R0.reuse, P1 ;  /* 0x0000000114147824 */ /* 0x100fe200008e0600 */
[-C--:B------:R-:W-:Y:S01]  /*1c4c0*/  IADD3 R28, P1, R28, R14.reuse, RZ ;  /* 0x0000000e1c1c7210 */ /* 0x080fe20007f3e0ff */
[----:B------:R-:W-:Y:S01]  /*1c4d0*/  IMAD.X R2, R2, 0x1, R0, P2 ;  /* 0x0000000102027824 */ /* 0x000fe200010e0600 */
[----:B--2---:R-:W-:-:S05]  /*1c4e0*/  IADD3 R24, P5, R24, R14, RZ ;  /* 0x0000000e18187210 */ /* 0x004fca0007fbe0ff */
[----:B------:R-:W-:Y:S04]  /*1c4f0*/  STL [R1+0xcac], R24 ;  /* 0x000cac1801007387 */ /* 0x000fe80000100800 */
[----:B------:R-:W-:Y:S04]  /*1c500*/  STL [R1+0xcd0], R29 ;  /* 0x000cd01d01007387 */ /* 0x000fe80000100800 */
[----:B------:R-:W-:Y:S04]  /*1c510*/  STL [R1+0xca4], R21 ;  /* 0x000ca41501007387 */ /* 0x000fe80000100800 */
[----:B------:R0:W-:Y:S04]  /*1c520*/  STL [R1+0x102c], R0 ;  /* 0x00102c0001007387 */ /* 0x0001e80000100800 */
[----:B------:R-:W-:Y:S04]  /*1c530*/  STL [R1+0xcc8], R20 ;  /* 0x000cc81401007387 */ /* 0x000fe80000100800 */
[----:B0-----:R-:W2:Y:S04]  /*1c540*/  LDL.LU R0, [R1+0xc94] ;  /* 0x000c940001007983 */ /* 0x001ea80000300800 */
[----:B------:R-:W-:Y:S04]  /*1c550*/  STL [R1+0xc9c], R28 ;  /* 0x000c9c1c01007387 */ /* 0x000fe80000100800 */
[----:B------:R-:W3:Y:S04]  /*1c560*/  LDL.LU R13, [R1+0xc84] ;  /* 0x000c8400010d7983 */ /* 0x000ee80000300800 */
[----:B------:R-:W-:Y:S04]  /*1c570*/  STL [R1+0xcc0], R2 ;  /* 0x000cc00201007387 */ /* 0x000fe80000100800 */
[----:B---3--:R0:W-:Y:S04]  /*1c580*/  STL [R1+0x1020], R13 ;  /* 0x0010200d01007387 */ /* 0x0081e80000100800 */
[----:B0-----:R-:W3:Y:S04]  /*1c590*/  LDL.LU R13, [R1+0xcb0] ;  /* 0x000cb000010d7983 */ /* 0x001ee80000300800 */
[----:B---3--:R0:W-:Y:S04]  /*1c5a0*/  STL [R1+0x1024], R13 ;  /* 0x0010240d01007387 */ /* 0x0081e80000100800 */
[----:B0-----:R-:W3:Y:S01]  /*1c5b0*/  LDL.LU R13, [R1+0xc8c] ;  /* 0x000c8c00010d7983 */ /* 0x001ee20000300800 */
[----:B--2---:R-:W-:-:S03]  /*1c5c0*/  IADD3 R0, P2, R0, R14, RZ ;  /* 0x0000000e00007210 */ /* 0x004fc60007f5e0ff */
[----:B---3--:R0:W-:Y:S04]  /*1c5d0*/  STL [R1+0x1028], R13 ;  /* 0x0010280d01007387 */ /* 0x0081e80000100800 */
        /* <DEDUP_REMOVED lines=27> */
[----:B------:R0:W-:Y:S04]  /*1c790*/  STL [R1+0xc94], R0 ;  /* 0x000c940001007387 */ /* 0x0001e80000100800 */
[----:B0-----:R-:W2:Y:S02]  /*1c7a0*/  LDL.LU R0, [R1+0x102c] ;  /* 0x00102c0001007983 */ /* 0x001ea40000300800 */
[----:B--2---:R-:W-:-:S05]  /*1c7b0*/  IMAD.X R13, R13, 0x1, R0, P3 ;  /* 0x000000010d0d7824 */ /* 0x004fca00018e0600 */
[----:B------:R0:W-:Y:S04]  /*1c7c0*/  STL [R1+0xcb8], R13 ;  /* 0x000cb80d01007387 */ /* 0x0001e80000100800 */
[----:B0-----:R-:W2:Y:S02]  /*1c7d0*/  LDL.LU R13, [R1+0x1028] ;  /* 0x00102800010d7983 */ /* 0x001ea40000300800 */
[----:B--2---:R-:W-:-:S05]  /*1c7e0*/  IADD3 R13, P3, R13, R14, RZ ;  /* 0x0000000e0d0d7210 */ /* 0x004fca0007f7e0ff */
[----:B------:R0:W-:Y:S04]  /*1c7f0*/  STL [R1+0xc8c], R13 ;  /* 0x000c8c0d01007387 */ /* 0x0001e80000100800 */
[----:B0-----:R-:W2:Y:S02]  /*1c800*/  LDL.LU R13, [R1+0x1024] ;  /* 0x00102400010d7983 */ /* 0x001ea40000300800 */
[----:B--2---:R-:W-:-:S05]  /*1c810*/  IMAD.X R13, R13, 0x1, R0, P4 ;  /* 0x000000010d0d7824 */ /* 0x004fca00020e0600 */
[----:B------:R0:W-:Y:S04]  /*1c820*/  STL [R1+0xcb0], R13 ;  /* 0x000cb00d01007387 */ /* 0x0001e80000100800 */
[----:B0-----:R-:W2:Y:S01]  /*1c830*/  LDL.LU R13, [R1+0x1020] ;  /* 0x00102000010d7983 */ /* 0x001ea20000300800 */
[--C-:B---3--:R-:W-:Y:S01]  /*1c840*/  IMAD.X R16, R16, 0x1, R0.reuse, P5 ;  /* 0x0000000110107824 */ /* 0x108fe200028e0600 */
[-C--:B----4-:R-:W-:Y:S01]  /*1c850*/  IADD3 R12, P5, R12, R14.reuse, RZ ;  /* 0x0000000e0c0c7210 */ /* 0x090fe20007fbe0ff */
[--C-:B------:R-:W-:Y:S01]  /*1c860*/  IMAD.X R3, R3, 0x1, R0.reuse, P6 ;  /* 0x0000000103037824 */ /* 0x100fe200030e0600 */
[-C--:B------:R-:W-:Y:S01]  /*1c870*/  IADD3 R5, P6, R5, R14.reuse, RZ ;  /* 0x0000000e05057210 */ /* 0x080fe20007fde0ff */
        /* <DEDUP_REMOVED lines=16> */
[----:B------:R-:W-:Y:S01]  /*1c980*/  IMAD.X R28, R28, 0x1, R0, P5 ;  /* 0x000000011c1c7824 */ /* 0x000fe200028e0600 */
[----:B------:R-:W-:-:S02]  /*1c990*/  IADD3 R2, P5, R2, R14, RZ ;  /* 0x0000000e02027210 */ /* 0x000fc40007fbe0ff */
[----:B--2---:R-:W-:-:S05]  /*1c9a0*/  IADD3 R13, P4, R13, R14, RZ ;  /* 0x0000000e0d0d7210 */ /* 0x004fca0007f9e0ff */
[----:B------:R-:W-:Y:S04]  /*1c9b0*/  STL [R1+0xc84], R13 ;  /* 0x000c840d01007387 */ /* 0x000fe80000100800 */
[----:B------:R-:W-:Y:S04]  /*1c9c0*/  STL [R1+0xca8], R16 ;  /* 0x000ca81001007387 */ /* 0x000fe80000100800 */
[----:B------:R-:W-:Y:S04]  /*1c9d0*/  STL [R1+0xc7c], R12 ;  /* 0x000c7c0c01007387 */ /* 0x000fe80000100800 */
[----:B------:R-:W-:Y:S04]  /*1c9e0*/  STL [R1+0xca0], R3 ;  /* 0x000ca00301007387 */ /* 0x000fe80000100800 */
[----:B------:R-:W-:Y:S04]  /*1c9f0*/  STL [R1+0xc74], R5 ;  /* 0x000c740501007387 */ /* 0x000fe80000100800 */
[----:B------:R-:W-:Y:S04]  /*1ca00*/  STL [R1+0xc98], R4 ;  /* 0x000c980401007387 */ /* 0x000fe80000100800 */
[----:B------:R-:W-:Y:S01]  /*1ca10*/  STL [R1+0xc6c], R6 ;  /* 0x000c6c0601007387 */ /* 0x000fe20000100800 */
[----:B------:R-:W-:-:S03]  /*1ca20*/  IMAD.X R9, R9, 0x1, R0, P4 ;  /* 0x0000000109097824 */ /* 0x000fc600020e0600 */
[----:B------:R-:W-:Y:S01]  /*1ca30*/  STL [R1+0xc90], R7 ;  /* 0x000c900701007387 */ /* 0x000fe20000100800 */
[----:B------:R-:W-:-:S03]  /*1ca40*/  IADD3 R10, P4, R10, R14, RZ ;  /* 0x0000000e0a0a7210 */ /* 0x000fc60007f9e0ff */
        /* <DEDUP_REMOVED lines=12> */
[----:B------:R-:W-:Y:S04]  /*1cb10*/  STL [R1+0xc60], R19 ;  /* 0x000c601301007387 */ /* 0x000fe80000100800 */
[----:B------:R-:W-:Y:S01]  /*1cb20*/  STL [R1+0xc34], R25 ;  /* 0x000c341901007387 */ /* 0x000fe20000100800 */
[----:B------:R-:W-:-:S03]  /*1cb30*/  IADD3 R20, P4, R20, R14, RZ ;  /* 0x0000000e14147210 */ /* 0x000fc60007f9e0ff */
        /* <DEDUP_REMOVED lines=13> */
[----:B--2---:R-:W-:-:S03]  /*1cc10*/  IMAD.X R14, R14, 0x1, R0, P6 ;  /* 0x000000010e0e7824 */ /* 0x004fc600030e0600 */
[----:B---3--:R0:W-:Y:S04]  /*1cc20*/  STL [R1+0x1018], R13 ;  /* 0x0010180d01007387 */ /* 0x0081e80000100800 */
[----:B0-----:R-:W2:Y:S04]  /*1cc30*/  LDL.LU R13, [R1+0xc14] ;  /* 0x000c1400010d7983 */ /* 0x001ea80000300800 */
[----:B------:R-:W3:Y:S04]  /*1cc40*/  LDL.LU R16, [R1+0xc04] ;  /* 0x000c040001107983 */ /* 0x000ee80000300800 */
[----:B------:R-:W4:Y:S04]  /*1cc50*/  LDL.LU R12, [R1+0xc28] ;  /* 0x000c2800010c7983 */ /* 0x000f280000300800 */
        /* <DEDUP_REMOVED lines=24> */
[----:B------:R0:W-:Y:S04]  /*1cde0*/  STL [R1+0xc40], R14 ;  /* 0x000c400e01007387 */ /* 0x0001e80000100800 */
[----:B0-----:R-:W2:Y:S02]  /*1cdf0*/  LDL.LU R14, [R1+0x101c] ;  /* 0x00101c00010e7983 */ /* 0x001ea40000300800 */
[----:B--2---:R-:W-:-:S05]  /*1ce00*/  IADD3 R13, P6, R13, R14, RZ ;  /* 0x0000000e0d0d7210 */ /* 0x004fca0007fde0ff */
[----:B------:R0:W-:Y:S04]  /*1ce10*/  STL [R1+0xc14], R13 ;  /* 0x000c140d01007387 */ /* 0x0001e80000100800 */
[----:B0-----:R-:W2:Y:S02]  /*1ce20*/  LDL.LU R13, [R1+0x1018] ;  /* 0x00101800010d7983 */ /* 0x001ea40000300800 */
[----:B--2---:R-:W-:-:S05]  /*1ce30*/  IMAD.X R13, R13, 0x1, R0, P1 ;  /* 0x000000010d0d7824 */ /* 0x004fca00008e0600 */
[----:B------:R0:W-:Y:S04]  /*1ce40*/  STL [R1+0xc38], R13 ;  /* 0x000c380d01007387 */ /* 0x0001e80000100800 */
[----:B0-----:R-:W2:Y:S02]  /*1ce50*/  LDL.LU R13, [R1+0x1014] ;  /* 0x00101400010d7983 */ /* 0x001ea40000300800 */
[----:B--2---:R-:W-:-:S05]  /*1ce60*/  IADD3 R13, P1, R13, R14, RZ ;  /* 0x0000000e0d0d7210 */ /* 0x004fca0007f3e0ff */
[----:B------:R0:W-:Y:S04]  /*1ce70*/  STL [R1+0xc0c], R13 ;  /* 0x000c0c0d01007387 */ /* 0x0001e80000100800 */
[----:B0-----:R-:W2:Y:S01]  /*1ce80*/  LDL.LU R13, [R1+0x1010] ;  /* 0x00101000010d7983 */ /* 0x001ea20000300800 */
[--C-:B----4-:R-:W-:Y:S01]  /*1ce90*/  IMAD.X R12, R12, 0x1, R0.reuse, P3 ;  /* 0x000000010c0c7824 */ /* 0x110fe200018e0600 */
[-C--:B---3--:R-:W-:Y:S01]  /*1cea0*/  IADD3 R3, P3, R3, R14.reuse, RZ ;  /* 0x0000000e03037210 */ /* 0x088fe20007f7e0ff */
        /* <DEDUP_REMOVED lines=17> */
[----:B------:R-:W-:Y:S01]  /*1cfc0*/  IADD3 R21, P1, R21, R14, RZ ;  /* 0x0000000e15157210 */ /* 0x000fe20007f3e0ff */
[----:B------:R-:W-:-:S02]  /*1cfd0*/  IMAD.X R2, R2, 0x1, R0, P3 ;  /* 0x0000000102027824 */ /* 0x000fc400018e0600 */
[----:B--2---:R-:W-:Y:S01]  /*1cfe0*/  IMAD.X R13, R13, 0x1, R0, P2 ;  /* 0x000000010d0d7824 */ /* 0x004fe200010e0600 */
[----:B------:R-:W-:-:S04]  /*1cff0*/  IADD3 R16, P2, R16, R14, RZ ;  /* 0x0000000e10107210 */ /* 0x000fc80007f5e0ff */
        /* <DEDUP_REMOVED lines=1405> */
[--C-:B------:R-:W-:Y:S01]  /*227d0*/  IMAD.X R23, R23, 0x1, R0.reuse, P6 ;  /* 0x0000000117177824 */ /* 0x100fe200030e0600 */
[----:B------:R-:W-:Y:S01]  /*227e0*/  IADD3 R19, P6, R19, UR7, RZ ;  /* 0x0000000713137c10 */ /* 0x000fe2000ffde0ff */
[--C-:B------:R-:W-:Y:S01]  /*227f0*/  IMAD.X R25, R25, 0x1, R0.reuse, P1 ;  /* 0x0000000119197824 */ /* 0x100fe200008e0600 */
[----:B------:R-:W-:Y:S01]  /*22800*/  IADD3 R24, P1, R24, UR7, RZ ;  /* 0x0000000718187c10 */ /* 0x000fe2000ff3e0ff */
[--C-:B------:R-:W-:Y:S01]  /*22810*/  IMAD.X R29, R29, 0x1, R0.reuse, P2 ;  /* 0x000000011d1d7824 */ /* 0x100fe200010e0600 */
[----:B------:R-:W-:Y:S01]  /*22820*/  IADD3 R21, P2, R21, UR7, RZ ;  /* 0x0000000715157c10 */ /* 0x000fe2000ff5e0ff */
        /* <DEDUP_REMOVED lines=28> */
[----:B------:R-:W-:-:S03]  /*229f0*/  IADD3 R28, P3, R28, UR7, RZ ;  /* 0x000000071c1c7c10 */ /* 0x000fc6000ff7e0ff */
        /* <DEDUP_REMOVED lines=33> */
[----:B--2---:R-:W-:-:S03]  /*22c10*/  IADD3 R0, P4, R0, UR7, RZ ;  /* 0x0000000700007c10 */ /* 0x004fc6000ff9e0ff */
[----:B------:R-:W2:Y:S04]  /*22c20*/  LDL.LU R21, [R1+0xe5c] ;  /* 0x000e5c0001157983 */ /* 0x000ea80000300800 */
[----:B------:R-:W2:Y:S04]  /*22c30*/  LDL.LU R20, [R1+0xdf8] ;  /* 0x000df80001147983 */ /* 0x000ea80000300800 */
[----:B------:R-:W2:Y:S04]  /*22c40*/  LDL.LU R28, [R1+0xe64] ;  /* 0x000e6400011c7983 */ /* 0x000ea80000300800 */
[----:B------:R-:W2:Y:S04]  /*22c50*/  LDL.LU R2, [R1+0xe00] ;  /* 0x000e000001027983 */ /* 0x000ea80000300800 */
[----:B------:R0:W-:Y:S04]  /*22c60*/  STL [R1+0xdf4], R0 ;  /* 0x000df40001007387 */ /* 0x0001e80000100800 */
[----:B0-----:R-:W3:Y:S02]  /*22c70*/  LDL.LU R0, [R1+0xf2c] ;  /* 0x000f2c0001007983 */ /* 0x001ee40000300800 */
[----:B---3--:R-:W-:-:S05]  /*22c80*/  IMAD.X R13, R13, 0x1, R0, P5 ;  /* 0x000000010d0d7824 */ /* 0x008fca00028e0600 */
[----:B------:R0:W-:Y:S04]  /*22c90*/  STL [R1+0x5d8], R13 ;  /* 0x0005d80d01007387 */ /* 0x0001e80000100800 */
[----:B0-----:R-:W3:Y:S01]  /*22ca0*/  LDL.LU R13, [R1+0xf28] ;  /* 0x000f2800010d7983 */ /* 0x001ee20000300800 */
[----:B----4-:R-:W-:Y:S02]  /*22cb0*/  IADD3.X R16, R16, UR6, RZ, P6, !PT ;  /* 0x0000000610107c10 */ /* 0x010fe4000b7fe4ff */
[----:B------:R-:W-:Y:S02]  /*22cc0*/  IADD3 R12, P6, R12, UR7, RZ ;  /* 0x000000070c0c7c10 */ /* 0x000fe4000ffde0ff */
[----:B------:R-:W-:Y:S01]  /*22cd0*/  IADD3.X R3, R3, UR6, RZ, P1, !PT ;  /* 0x0000000603037c10 */ /* 0x000fe20008ffe4ff */
[----:B------:R0:W-:Y:S01]  /*22ce0*/  STL [R1+0xf1c], R0 ;  /* 0x000f1c0001007387 */ /* 0x0001e20000100800 */
[----:B------:R-:W-:-:S02]  /*22cf0*/  IADD3 R5, P1, R5, UR7, RZ ;  /* 0x0000000705057c10 */ /* 0x000fc4000ff3e0ff */
[----:B------:R-:W-:Y:S02]  /*22d00*/  IADD3.X R4, R4, UR6, RZ, P2, !PT ;  /* 0x0000000604047c10 */ /* 0x000fe400097fe4ff */
[----:B------:R-:W-:Y:S02]  /*22d10*/  IADD3 R6, P2, R6, UR7, RZ ;  /* 0x0000000706067c10 */ /* 0x000fe4000ff5e0ff */
[----:B------:R-:W-:Y:S02]  /*22d20*/  IADD3.X R7, R7, UR6, RZ, P3, !PT ;  /* 0x0000000607077c10 */ /* 0x000fe40009ffe4ff */
[----:B------:R-:W-:Y:S02]  /*22d30*/  IADD3 R26, P3, R26, UR7, RZ ;  /* 0x000000071a1a7c10 */ /* 0x000fe4000ff7e0ff */
[----:B------:R-:W-:Y:S02]  /*22d40*/  IADD3.X R27, R27, UR6, RZ, P4, !PT ;  /* 0x000000061b1b7c10 */ /* 0x000fe4000a7fe4ff */
        /* <DEDUP_REMOVED lines=11> */
[----:B---3--:R-:W-:-:S05]  /*22e00*/  IADD3 R13, P5, R13, UR7, RZ ;  /* 0x000000070d0d7c10 */ /* 0x008fca000ffbe0ff */
[----:B------:R-:W-:Y:S04]  /*22e10*/  STL [R1+0xdfc], R13 ;  /* 0x000dfc0d01007387 */ /* 0x000fe80000100800 */
[----:B------:R-:W-:Y:S04]  /*22e20*/  STL [R1+0x5d4], R16 ;  /* 0x0005d41001007387 */ /* 0x000fe80000100800 */
[----:B------:R-:W-:Y:S04]  /*22e30*/  STL [R1+0xe04], R12 ;  /* 0x000e040c01007387 */ /* 0x000fe80000100800 */
[----:B------:R-:W-:Y:S04]  /*22e40*/  STL [R1+0xdc8], R3 ;  /* 0x000dc80301007387 */ /* 0x000fe80000100800 */
[----:B------:R-:W-:Y:S04]  /*22e50*/  STL [R1+0xe0c], R5 ;  /* 0x000e0c0501007387 */ /* 0x000fe80000100800 */
[----:B------:R-:W-:Y:S04]  /*22e60*/  STL [R1+0xdc4], R4 ;  /* 0x000dc40401007387 */ /* 0x000fe80000100800 */
[----:B------:R-:W-:Y:S01]  /*22e70*/  STL [R1+0xe14], R6 ;  /* 0x000e140601007387 */ /* 0x000fe20000100800 */
[----:B------:R-:W-:-:S03]  /*22e80*/  IADD3.X R9, R9, UR6, RZ, P5, !PT ;  /* 0x0000000609097c10 */ /* 0x000fc6000affe4ff */
[----:B------:R-:W-:Y:S01]  /*22e90*/  STL [R1+0xdc0], R7 ;  /* 0x000dc00701007387 */ /* 0x000fe20000100800 */
[----:B------:R-:W-:-:S03]  /*22ea0*/  IADD3 R10, P5, R10, UR7, RZ ;  /* 0x000000070a0a7c10 */ /* 0x000fc6000ffbe0ff */
        /* <DEDUP_REMOVED lines=13> */
[----:B--2---:R-:W-:-:S03]  /*22f80*/  IADD3 R21, P5, R21, UR7, RZ ;  /* 0x0000000715157c10 */ /* 0x004fc6000ffbe0ff */
[----:B------:R-:W-:Y:S04]  /*22f90*/  STL [R1+0xe4c], R19 ;  /* 0x000e4c1301007387 */ /* 0x000fe80000100800 */
[----:B------:R-:W-:Y:S04]  /*22fa0*/  STL [R1+0xdd0], R25 ;  /* 0x000dd01901007387 */ /* 0x000fe80000100800 */
[----:B------:R-:W-:Y:S04]  /*22fb0*/  STL [R1+0xe54], R24 ;  /* 0x000e541801007387 */ /* 0x000fe80000100800 */
[----:B------:R-:W-:Y:S04]  /*22fc0*/  STL [R1+0xdf0], R29 ;  /* 0x000df01d01007387 */ /* 0x000fe80000100800 */
[----:B------:R-:W-:Y:S04]  /*22fd0*/  STL [R1+0xe5c], R21 ;  /* 0x000e5c1501007387 */ /* 0x000fe80000100800 */
[----:B0-----:R-:W2:Y:S01]  /*22fe0*/  LDL.LU R0, [R1+0xe74] ;  /* 0x000e740001007983 */ /* 0x001ea20000300800 */
[----:B------:R-:W-:-:S02]  /*22ff0*/  IADD3.X R20, R20, UR6, RZ, P6, !PT ;  /* 0x0000000614147c10 */ /* 0x000fc4000b7fe4ff */
[----:B------:R-:W-:-:S03]  /*23000*/  IADD3 R28, P6, R28, UR7, RZ ;  /* 0x000000071c1c7c10 */ /* 0x000fc6000ffde0ff */
[----:B------:R-:W-:Y:S04]  /*23010*/  STL [R1+0xdf8], R20 ;  /* 0x000df81401007387 */ /* 0x000fe80000100800 */
[----:B--2---:R0:W-:Y:S04]  /*23020*/  STL [R1+0xf20], R0 ;  /* 0x000f200001007387 */ /* 0x0041e80000100800 */
[----:B------:R-:W-:Y:S04]  /*23030*/  STL [R1+0xe64], R28 ;  /* 0x000e641c01007387 */ /* 0x000fe80000100800 */
[----:B0-----:R-:W2:Y:S01]  /*23040*/  LDL.LU R0, [R1+0xe08] ;  /* 0x000e080001007983 */ /* 0x001ea20000300800 */
[----:B------:R-:W-:-:S05]  /*23050*/  IADD3.X R2, R2, UR6, RZ, P1, !PT ;  /* 0x0000000602027c10 */ /* 0x000fca0008ffe4ff */
[----:B------:R-:W-:Y:S04]  /*23060*/  STL [R1+0xe00], R2 ;  /* 0x000e000201007387 */ /* 0x000fe80000100800 */
[----:B--2---:R0:W-:Y:S04]  /*23070*/  STL [R1+0xf24], R0 ;  /* 0x000f240001007387 */ /* 0x0041e80000100800 */
        /* <DEDUP_REMOVED lines=29> */
[----:B--2---:R-:W-:-:S05]  /*23250*/  IADD3 R0, P1, R0, UR7, RZ ;  /* 0x0000000700007c10 */ /* 0x004fca000ff3e0ff */
[----:B------:R0:W-:Y:S04]  /*23260*/  STL [R1+0xe6c], R0 ;  /* 0x000e6c0001007387 */ /* 0x0001e80000100800 */
[----:B0-----:R-:W2:Y:S02]  /*23270*/  LDL.LU R0, [R1+0xf24] ;  /* 0x000f240001007983 */ /* 0x001ea40000300800 */
[----:B--2---:R-:W-:-:S05]  /*23280*/  IADD3.X R0, R0, UR6, RZ, P2, !PT ;  /* 0x0000000600007c10 */ /* 0x004fca00097fe4ff */
[----:B------:R0:W-:Y:S04]  /*23290*/  STL [R1+0xe08], R0 ;  /* 0x000e080001007387 */ /* 0x0001e80000100800 */
[----:B0-----:R-:W2:Y:S01]  /*232a0*/  LDL.LU R0, [R1+0xf20] ;  /* 0x000f200001007983 */ /* 0x001ea20000300800 */
[----:B---3--:R-:W-:Y:S02]  /*232b0*/  IADD3.X R4, R4, UR6, RZ, P3, !PT ;  /* 0x0000000604047c10 */ /* 0x008fe40009ffe4ff */
[----:B----4-:R-:W-:Y:S02]  /*232c0*/  IADD3 R5, P3, R5, UR7, RZ ;  /* 0x0000000705057c10 */ /* 0x010fe4000ff7e0ff */
[----:B------:R-:W-:Y:S02]  /*232d0*/  IADD3.X R18, R18, UR6, RZ, P4, !PT ;  /* 0x0000000612127c10 */ /* 0x000fe4000a7fe4ff */
[----:B------:R-:W-:-:S02]  /*232e0*/  IADD3 R17, P4, R17, UR7, RZ ;  /* 0x0000000711117c10 */ /* 0x000fc4000ff9e0ff */
[----:B------:R-:W-:Y:S02]  /*232f0*/  IADD3.X R15, R15, UR6, RZ, P5, !PT ;  /* 0x000000060f0f7c10 */ /* 0x000fe4000affe4ff */
[----:B------:R-:W-:Y:S02]  /*23300*/  IADD3 R14, P5, R14, UR7, RZ ;  /* 0x000000070e0e7c10 */ /* 0x000fe4000ffbe0ff */
[----:B------:R-:W-:Y:S02]  /*23310*/  IADD3.X R24, R24, UR6, RZ, P6, !PT ;  /* 0x0000000618187c10 */ /* 0x000fe4000b7fe4ff */
[----:B------:R-:W-:Y:S02]  /*23320*/  IADD3 R25, P6, R25, UR7, RZ ;  /* 0x0000000719197c10 */ /* 0x000fe4000ffde0ff */
[----:B--2---:R-:W-:-:S05]  /*23330*/  IADD3 R0, P2, R0, UR7, RZ ;  /* 0x0000000700007c10 */ /* 0x004fca000ff5e0ff */
[----:B------:R0:W-:Y:S04]  /*23340*/  STL [R1+0xe74], R0 ;  /* 0x000e740001007387 */ /* 0x0001e80000100800 */
[----:B0-----:R0:W5:Y:S04]  /*23350*/  LDL.LU R0, [R1+0xf1c] ;  /* 0x000f1c0001007983 */ /* 0x0011680000300800 */
[----:B------:R1:W-:Y:S04]  /*23360*/  STL [R1+0xe10], R4 ;  /* 0x000e100401007387 */ /* 0x0003e80000100800 */
[----:B-1----:R0:W5:Y:S04]  /*23370*/  LDL.LU R4, [R1+0xf18] ;  /* 0x000f180001047983 */ /* 0x0021680000300800 */
[----:B------:R1:W-:Y:S04]  /*23380*/  STL [R1+0xe7c], R5 ;  /* 0x000e7c0501007387 */ /* 0x0003e80000100800 */
[----:B-1----:R0:W5:Y:S04]  /*23390*/  LDL.LU R5, [R1+0xf14] ;  /* 0x000f140001057983 */ /* 0x0021680000300800 */
[----:B------:R1:W-:Y:S04]  /*233a0*/  STL [R1+0xe18], R18 ;  /* 0x000e181201007387 */ /* 0x0003e80000100800 */
[----:B-1----:R-:W2:Y:S04]  /*233b0*/  LDL.LU R18, [R1+0xf10] ;  /* 0x000f100001127983 */ /* 0x002ea80000300800 */
[----:B------:R1:W-:Y:S04]  /*233c0*/  STL [R1+0xe84], R17 ;  /* 0x000e841101007387 */ /* 0x0003e80000100800 */
[----:B-1----:R-:W3:Y:S04]  /*233d0*/  LDL.LU R17, [R1+0xf0c] ;  /* 0x000f0c0001117983 */ /* 0x002ee80000300800 */
[----:B------:R1:W-:Y:S04]  /*233e0*/  STL [R1+0xe20], R15 ;  /* 0x000e200f01007387 */ /* 0x0003e80000100800 */
[----:B-1----:R-:W4:Y:S04]  /*233f0*/  LDL.LU R15, [R1+0xf08] ;  /* 0x000f0800010f7983 */ /* 0x002f280000300800 */
[----:B------:R1:W-:Y:S04]  /*23400*/  STL [R1+0xe8c], R14 ;  /* 0x000e8c0e01007387 */ /* 0x0003e80000100800 */
[----:B-1----:R-:W4:Y:S01]  /*23410*/  LDL.LU R14, [R1+0xf04] ;  /* 0x000f0400010e7983 */ /* 0x002f220000300800 */
[----:B------:R-:W-:-:S03]  /*23420*/  IADD3.X R29, R29, UR6, RZ, P1, !PT ;  /* 0x000000061d1d7c10 */ /* 0x000fc60008ffe4ff */
[----:B------:R1:W-:Y:S01]  /*23430*/  STL [R1+0xe28], R24 ;  /* 0x000e281801007387 */ /* 0x0003e20000100800 */
[----:B------:R-:W-:Y:S02]  /*23440*/  IADD3 R20, P1, R20, UR7, RZ ;  /* 0x0000000714147c10 */ /* 0x000fe4000ff3e0ff */
[----:B------:R-:W-:Y:S02]  /*23450*/  IADD3.X R21, R21, UR6, RZ, P2, !PT ;  /* 0x0000000615157c10 */ /* 0x000fe400097fe4ff */
[----:B------:R-:W-:Y:S02]  /*23460*/  IADD3 R28, P2, R28, UR7, RZ ;  /* 0x000000071c1c7c10 */ /* 0x000fe4000ff5e0ff */
[----:B------:R-:W-:Y:S01]  /*23470*/  IADD3.X R2, R2, UR6, RZ, P3, !PT ;  /* 0x0000000602027c10 */ /* 0x000fe20009ffe4ff */
[----:B-1----:R0:W5:Y:S04]  /*23480*/  LDL.LU R24, [R1+0xf00] ;  /* 0x000f000001187983 */ /* 0x0021680000300800 */
[----:B------:R1:W-:Y:S01]  /*23490*/  STL [R1+0xe94], R25 ;  /* 0x000e941901007387 */ /* 0x0003e20000100800 */
[----:B------:R-:W-:-:S02]  /*234a0*/  IADD3 R13, P3, R13, UR7, RZ ;  /* 0x000000070d0d7c10 */ /* 0x000fc4000ff7e0ff */
[----:B------:R-:W-:Y:S01]  /*234b0*/  IADD3.X R16, R16, UR6, RZ, P4, !PT ;  /* 0x0000000610107c10 */ /* 0x000fe2000a7fe4ff */
[----:B-1----:R0:W5:Y:S04]  /*234c0*/  LDL.LU R25, [R1+0xefc] ;  /* 0x000efc0001197983 */ /* 0x0021680000300800 */
[----:B------:R1:W-:Y:S01]  /*234d0*/  STL [R1+0xe30], R29 ;  /* 0x000e301d01007387 */ /* 0x0003e20000100800 */
        /* <DEDUP_REMOVED lines=15> */
[----:B------:R1:W-:Y:S04]  /*235d0*/  STL [R1+0xe40], R2 ;  /* 0x000e400201007387 */ /* 0x0003e80000100800 */
[----:B------:R-:W-:Y:S04]  /*235e0*/  STL [R1+0xea8], R13 ;  /* 0x000ea80d01007387 */ /* 0x000fe80000100800 */
[----:B------:R-:W-:Y:S04]  /*235f0*/  STL [R1+0xe48], R16 ;  /* 0x000e481001007387 */ /* 0x000fe80000100800 */
[----:B------:R-:W-:Y:S04]  /*23600*/  STL [R1+0xea4], R12 ;  /* 0x000ea40c01007387 */ /* 0x000fe80000100800 */
[----:B------:R-:W-:Y:S04]  /*23610*/  STL [R1+0xe50], R3 ;  /* 0x000e500301007387 */ /* 0x000fe80000100800 */
[----:B------:R-:W-:Y:S01]  /*23620*/  STL [R1+0xea0], R6 ;  /* 0x000ea00601007387 */ /* 0x000fe20000100800 */
[----:B-1----:R-:W1:Y:S03]  /*23630*/  S2R R2, SR_TID.X ;  /* 0x0000000000027919 */ /* 0x002e660000002100 */
[----:B------:R2:W-:Y:S01]  /*23640*/  STL [R1+0xe58], R7 ;  /* 0x000e580701007387 */ /* 0x0005e20000100800 */
[----:B------:R-:W-:-:S03]  /*23650*/  IADD3.X R10, R10, UR6, RZ, P3, !PT ;  /* 0x000000060a0a7c10 */ /* 0x000fc60009ffe4ff */
[----:B------:R-:W-:Y:S01]  /*23660*/  STL [R1+0xe9c], R26 ;  /* 0x000e9c1a01007387 */ /* 0x000fe20000100800 */
[----:B------:R-:W-:-:S03]  /*23670*/  IADD3.X R11, R11, UR6, RZ, P4, !PT ;  /* 0x000000060b0b7c10 */ /* 0x000fc6000a7fe4ff */
[----:B------:R-:W-:Y:S01]  /*23680*/  STL [R1+0xe60], R27 ;  /* 0x000e601b01007387 */ /* 0x000fe20000100800 */
[----:B------:R-:W-:-:S03]  /*23690*/  IADD3.X R22, R22, UR6, RZ, P5, !PT ;  /* 0x0000000616167c10 */ /* 0x000fc6000affe4ff */
[----:B------:R-:W-:Y:S01]  /*236a0*/  STL [R1+0xe98], R8 ;  /* 0x000e980801007387 */ /* 0x000fe20000100800 */
[----:B------:R-:W-:-:S03]  /*236b0*/  IADD3.X R23, R23, UR6, RZ, P6, !PT ;  /* 0x0000000617177c10 */ /* 0x000fc6000b7fe4ff */
[----:B------:R3:W-:Y:S04]  /*236c0*/  STL [R1+0xe68], R9 ;  /* 0x000e680901007387 */ /* 0x0007e80000100800 */
[----:B------:R0:W-:Y:S01]  /*236d0*/  STL [R1+0xe70], R10 ;  /* 0x000e700a01007387 */ /* 0x0001e20000100800 */
[----:B------:R-:W-:-:S03]  /*236e0*/  IADD3.X R19, R19, UR6, RZ, P1, !PT ;  /* 0x0000000613137c10 */ /* 0x000fc60008ffe4ff */
[----:B------:R0:W-:Y:S04]  /*236f0*/  STL [R1+0xe78], R11 ;  /* 0x000e780b01007387 */ /* 0x0001e80000100800 */
[----:B------:R0:W-:Y:S04]  /*23700*/  STL [R1+0xe80], R22 ;  /* 0x000e801601007387 */ /* 0x0001e80000100800 */
[----:B------:R0:W-:Y:S01]  /*23710*/  STL [R1+0xe88], R23 ;  /* 0x000e881701007387 */ /* 0x0001e20000100800 */
[----:B-1----:R-:W-:-:S05]  /*23720*/  LOP3.LUT R2, R2, 0x3f, RZ, 0xc0, !PT ;  /* 0x0000003f02027812 */ /* 0x002fca00078ec0ff */
[----:B------:R-:W-:Y:S02]  /*23730*/  IMAD.SHL.U32 R2, R2, 0x2, RZ ;  /* 0x0000000202027824 */ /* 0x000fe400078e00ff */
[----:B--2---:R-:W-:Y:S02]  /*23740*/  IMAD.MOV.U32 R7, RZ, RZ, R18 ;  /* 0x000000ffff077224 */ /* 0x004fe400078e0012 */
[----:B---3--:R-:W-:Y:S02]  /*23750*/  IMAD.MOV.U32 R9, RZ, RZ, R17 ;  /* 0x000000ffff097224 */ /* 0x008fe400078e0011 */
[----:B----4-:R-:W-:-:S05]  /*23760*/  IMAD.MOV.U32 R6, RZ, RZ, R15 ;  /* 0x000000ffff067224 */ /* 0x010fca00078e000f */
[----:B------:R0:W-:Y:S04]  /*23770*/  STL.64 [R1+0x338], R6 ;  /* 0x0003380601007387 */ /* 0x0001e80000100a00 */
[----:B------:R0:W-:Y:S01]  /*23780*/  STL [R1+0xe90], R19 ;  /* 0x000e901301007387 */ /* 0x0001e20000100800 */
[----:B------:R-:W-:-:S05]  /*23790*/  IMAD.MOV.U32 R8, RZ, RZ, R14 ;  /* 0x000000ffff087224 */ /* 0x000fca00078e000e */
[----:B------:R0:W-:Y:S01]  /*237a0*/  STL.64 [R1+0x340], R8 ;  /* 0x0003400801007387 */ /* 0x0001e20000100a00 */
[----:B------:R-:W-:Y:S05]  /*237b0*/  @P0 BRA `(.L_x_1) ;  /* 0xfffffe4000c00947 */ /* 0x000fea000383ffff */
[----:B------:R-:W2:Y:S04]  /*237c0*/  LDL.LU R18, [R1+0x16c] ;  /* 0x00016c0001127983 */ /* 0x000ea80000300800 */
[----:B------:R-:W2:Y:S04]  /*237d0*/  LDL.LU R27, [R1+0x17c] ;  /* 0x00017c00011b7983 */ /* 0x000ea80000300800 */
[----:B------:R-:W3:Y:S04]  /*237e0*/  LDL.LU R14, [R1+0x164] ;  /* 0x00016400010e7983 */ /* 0x000ee80000300800 */
[----:B------:R-:W3:Y:S04]  /*237f0*/  LDL.LU R26, [R1+0x174] ;  /* 0x00017400011a7983 */ /* 0x000ee80000300800 */
[----:B------:R-:W4:Y:S04]  /*23800*/  LDL.LU R17, [R1+0x19c] ;  /* 0x00019c0001117983 */ /* 0x000f280000300800 */
[----:B------:R-:W4:Y:S04]  /*23810*/  LDL.LU R13, [R1+0x194] ;  /* 0x00019400010d7983 */ /* 0x000f280000300800 */
[----:B------:R-:W4:Y:S04]  /*23820*/  LDL.LU R16, [R1+0x1bc] ;  /* 0x0001bc0001107983 */ /* 0x000f280000300800 */
        /* <DEDUP_REMOVED lines=11> */
[----:B-----5:R-:W-:Y:S04]  /*238e0*/  STL [R1+0xef0], R28 ;  /* 0x000ef01c01007387 */ /* 0x020fe80000100800 */
[----:B------:R-:W-:Y:S01]  /*238f0*/  STL [R1+0xeec], R29 ;  /* 0x000eec1d01007387 */ /* 0x000fe20000100800 */
[----:B--2---:R-:W-:-:S05]  /*23900*/  F2FP.BF16.F32.PACK_AB R27, R18, R27 ;  /* 0x0000001b121b723e */ /* 0x004fca00000010ff */
[----:B------:R-:W-:Y:S01]  /*23910*/  STL [R1+0xef4], R27 ;  /* 0x000ef41b01007387 */ /* 0x000fe20000100800 */
[----:B---3--:R-:W-:Y:S02]  /*23920*/  F2FP.BF16.F32.PACK_AB R26, R14, R26 ;  /* 0x0000001a0e1a723e */ /* 0x008fe400000010ff */
[----:B----4-:R-:W-:-:S03]  /*23930*/  F2FP.BF16.F32.PACK_AB R25, R17, R25 ;  /* 0x000000191119723e */ /* 0x010fc600000010ff */
[----:B------:R-:W-:Y:S01]  /*23940*/  STL [R1+0xef8], R26 ;  /* 0x000ef81a01007387 */ /* 0x000fe20000100800 */
[----:B------:R-:W-:-:S03]  /*23950*/  F2FP.BF16.F32.PACK_AB R24, R13, R24 ;  /* 0x000000180d18723e */ /* 0x000fc600000010ff */
[----:B------:R-:W-:Y:S04]  /*23960*/  STL [R1+0xefc], R25 ;  /* 0x000efc1901007387 */ /* 0x000fe80000100800 */
[----:B------:R-:W-:Y:S01]  /*23970*/  STL [R1+0xf00], R24 ;  /* 0x000f001801007387 */ /* 0x000fe20000100800 */
[----:B------:R-:W-:-:S05]  /*23980*/  F2FP.BF16.F32.PACK_AB R23, R16, R23 ;  /* 0x000000171017723e */ /* 0x000fca00000010ff */
[----:B------:R-:W-:Y:S01]  /*23990*/  STL [R1+0xf04], R23 ;  /* 0x000f041701007387 */ /* 0x000fe20000100800 */
[----:B------:R-:W-:Y:S02]  /*239a0*/  F2FP.BF16.F32.PACK_AB R22, R12, R22 ;  /* 0x000000160c16723e */ /* 0x000fe400000010ff */
[----:B------:R-:W-:-:S03]  /*239b0*/  F2FP.BF16.F32.PACK_AB R21, R3, R21 ;  /* 0x000000150315723e */ /* 0x000fc600000010ff */
[----:B------:R-:W-:Y:S01]  /*239c0*/  STL [R1+0xf08], R22 ;  /* 0x000f081601007387 */ /* 0x000fe20000100800 */
[----:B------:R-:W-:-:S03]  /*239d0*/  F2FP.BF16.F32.PACK_AB R20, R6, R20 ;  /* 0x000000140614723e */ /* 0x000fc600000010ff */
[----:B------:R-:W-:Y:S01]  /*239e0*/  STL [R1+0xf0c], R21 ;  /* 0x000f0c1501007387 */ /* 0x000fe20000100800 */
[----:B------:R-:W-:-:S03]  /*239f0*/  F2FP.BF16.F32.PACK_AB R19, R5, R19 ;  /* 0x000000130513723e */ /* 0x000fc600000010ff */
[----:B------:R-:W-:Y:S01]  /*23a00*/  STL [R1+0xf10], R20 ;  /* 0x000f101401007387 */ /* 0x000fe20000100800 */
[----:B------:R-:W-:-:S03]  /*23a10*/  F2FP.BF16.F32.PACK_AB R18, R4, R7 ;  /* 0x000000070412723e */ /* 0x000fc600000010ff */
[----:B------:R-:W-:Y:S04]  /*23a20*/  STL [R1+0xf14], R19 ;  /* 0x000f141301007387 */ /* 0x000fe80000100800 */
[----:B------:R-:W-:Y:S01]  /*23a30*/  STL [R1+0xf18], R18 ;  /* 0x000f181201007387 */ /* 0x000fe20000100800 */
[----:B------:R-:W-:-:S05]  /*23a40*/  F2FP.BF16.F32.PACK_AB R17, R8, R9 ;  /* 0x000000090811723e */ /* 0x000fca00000010ff */
[----:B------:R-:W-:Y:S01]  /*23a50*/  STL [R1+0xf1c], R17 ;  /* 0x000f1c1101007387 */ /* 0x000fe20000100800 */
[----:B------:R-:W-:-:S03]  /*23a60*/  F2FP.BF16.F32.PACK_AB R16, R10, R11 ;  /* 0x0000000b0a10723e */ /* 0x000fc600000010ff */
[----:B------:R-:W2:Y:S04]  /*23a70*/  LDL.LU R15, [R1+0x1c8] ;  /* 0x0001c800010f7983 */ /* 0x000ea80000300800 */
[----:B------:R-:W3:Y:S04]  /*23a80*/  LDL.LU R14, [R1+0x1c0] ;  /* 0x0001c000010e7983 */ /* 0x000ee80000300800 */
[----:B---3--:R0:W-:Y:S04]  /*23a90*/  STL [R1+0xfec], R14 ;  /* 0x000fec0e01007387 */ /* 0x0081e80000100800 */
[----:B0-----:R-:W2:Y:S04]  /*23aa0*/  LDL.LU R14, [R1+0x1b8] ;  /* 0x0001b800010e7983 */ /* 0x001ea80000300800 */
[----:B------:R-:W3:Y:S04]  /*23ab0*/  LDL.LU R13, [R1+0x1a8] ;  /* 0x0001a800010d7983 */ /* 0x000ee80000300800 */
[----:B---3--:R0:W-:Y:S04]  /*23ac0*/  STL [R1+0xfe8], R13 ;  /* 0x000fe80d01007387 */ /* 0x0081e80000100800 */
[----:B0-----:R-:W3:Y:S04]  /*23ad0*/  LDL.LU R13, [R1+0x1b0] ;  /* 0x0001b000010d7983 */ /* 0x001ee80000300800 */
[----:B------:R-:W4:Y:S04]  /*23ae0*/  LDL.LU R12, [R1+0x1a0] ;  /* 0x0001a000010c7983 */ /* 0x000f280000300800 */
[----:B----4-:R0:W-:Y:S04]  /*23af0*/  STL [R1+0xfe4], R12 ;  /* 0x000fe40c01007387 */ /* 0x0101e80000100800 */
[----:B0-----:R-:W4:Y:S04]  /*23b00*/  LDL.LU R12, [R1+0x158] ;  /* 0x00015800010c7983 */ /* 0x001f280000300800 */
[----:B------:R-:W2:Y:S04]  /*23b10*/  LDL.LU R11, [R1+0x1fc] ;  /* 0x0001fc00010b7983 */ /* 0x000ea80000300800 */
[----:B--2---:R0:W-:Y:S04]  /*23b20*/  STL [R1+0xfe0], R11 ;  /* 0x000fe00b01007387 */ /* 0x0041e80000100800 */
[----:B0-----:R-:W2:Y:S04]  /*23b30*/  LDL.LU R11, [R1+0x150] ;  /* 0x00015000010b7983 */ /* 0x001ea80000300800 */
[----:B------:R-:W3:Y:S04]  /*23b40*/  LDL.LU R10, [R1+0x1f4] ;  /* 0x0001f400010a7983 */ /* 0x000ee80000300800 */
[----:B---3--:R0:W-:Y:S04]  /*23b50*/  STL [R1+0xfdc], R10 ;  /* 0x000fdc0a01007387 */ /* 0x0081e80000100800 */
[----:B0-----:R-:W3:Y:S04]  /*23b60*/  LDL.LU R10, [R1+0x18c] ;  /* 0x00018c00010a7983 */ /* 0x001ee80000300800 */
[----:B------:R-:W4:Y:S01]  /*23b70*/  LDL.LU R9, [R1+0x1dc] ;  /* 0x0001dc0001097983 */ /* 0x000f220000300800 */
[----:B------:R-:W-:-:S03]  /*23b80*/  F2FP.BF16.F32.PACK_AB R15, R14, R15 ;  /* 0x0000000f0e0f723e */ /* 0x000fc600000010ff */
[----:B----4-:R0:W-:Y:S04]  /*23b90*/  STL [R1+0xfd8], R9 ;  /* 0x000fd80901007387 */ /* 0x0101e80000100800 */
        /* <DEDUP_REMOVED lines=23> */
[----:B0-----:R-:W4:Y:S04]  /*23d10*/  LDL.LU R16, [R1+0x214] ;  /* 0x0002140001107983 */ /* 0x001f280000300800 */
[----:B------:R-:W2:Y:S04]  /*23d20*/  LDL.LU R14, [R1+0xfec] ;  /* 0x000fec00010e7983 */ /* 0x000ea80000300800 */
[----:B------:R0:W-:Y:S04]  /*23d30*/  STL [R1+0xf24], R15 ;  /* 0x000f240f01007387 */ /* 0x0001e80000100800 */
[----:B0-----:R-:W4:Y:S01]  /*23d40*/  LDL.LU R15, [R1+0x21c] ;  /* 0x00021c00010f7983 */ /* 0x001f220000300800 */
[----:B--2---:R-:W-:-:S03]  /*23d50*/  F2FP.BF16.F32.PACK_AB R14, R13, R14 ;  /* 0x0000000e0d0e723e */ /* 0x004fc600000010ff */
        /* <DEDUP_REMOVED lines=8> */
[----:B------:R-:W3:Y:S04]  /*23de0*/  LDL.LU R11, [R1+0xfe0] ;  /* 0x000fe000010b7983 */ /* 0x000ee80000300800 */
[----:B------:R0:W-:Y:S04]  /*23df0*/  STL [R1+0xf30], R12 ;  /* 0x000f300c01007387 */ /* 0x0001e80000100800 */
[----:B0-----:R-:W2:Y:S01]  /*23e00*/  LDL.LU R12, [R1+0x1e4] ;  /* 0x0001e400010c7983 */ /* 0x001ea20000300800 */
[----:B---3--:R-:W-:-:S03]  /*23e10*/  F2FP.BF16.F32.PACK_AB R11, R10, R11 ;  /* 0x0000000b0a0b723e */ /* 0x008fc600000010ff */
[----:B------:R-:W4:Y:S04]  /*23e20*/  LDL.LU R10, [R1+0xfdc] ;  /* 0x000fdc00010a7983 */ /* 0x000f280000300800 */
[----:B------:R0:W-:Y:S04]  /*23e30*/  STL [R1+0xf34], R11 ;  /* 0x000f340b01007387 */ /* 0x0001e80000100800 */
[----:B0-----:R-:W3:Y:S01]  /*23e40*/  LDL.LU R11, [R1+0x1ec] ;  /* 0x0001ec00010b7983 */ /* 0x001ee20000300800 */
[----:B----4-:R-:W-:-:S03]  /*23e50*/  F2FP.BF16.F32.PACK_AB R10, R9, R10 ;  /* 0x0000000a090a723e */ /* 0x010fc600000010ff */
[----:B------:R-:W3:Y:S01]  /*23e60*/  LDL.LU R9, [R1+0xfd8] ;  /* 0x000fd80001097983 */ /* 0x000ee20000300800 */
[----:B--2---:R-:W-:Y:S02]  /*23e70*/  F2FP.BF16.F32.PACK_AB R8, R12, R8 ;  /* 0x000000080c08723e */ /* 0x004fe400000010ff */
[----:B------:R-:W-:Y:S01]  /*23e80*/  F2FP.BF16.F32.PACK_AB R7, R13, R7 ;  /* 0x000000070d07723e */ /* 0x000fe200000010ff */
[----:B------:R-:W-:Y:S01]  /*23e90*/  STL [R1+0xf38], R10 ;  /* 0x000f380a01007387 */ /* 0x000fe20000100800 */
[----:B------:R-:W-:Y:S02]  /*23ea0*/  F2FP.BF16.F32.PACK_AB R6, R14, R6 ;  /* 0x000000060e06723e */ /* 0x000fe400000010ff */
[----:B------:R-:W-:Y:S02]  /*23eb0*/  F2FP.BF16.F32.PACK_AB R5, R15, R5 ;  /* 0x000000050f05723e */ /* 0x000fe400000010ff */
[----:B------:R-:W-:Y:S02]  /*23ec0*/  F2FP.BF16.F32.PACK_AB R4, R16, R4 ;  /* 0x000000041004723e */ /* 0x000fe400000010ff */
[----:B------:R-:W-:-:S02]  /*23ed0*/  F2FP.BF16.F32.PACK_AB R2, R28, R2 ;  /* 0x000000021c02723e */ /* 0x000fc400000010ff */
[----:B------:R-:W-:Y:S02]  /*23ee0*/  F2FP.BF16.F32.PACK_AB R0, R0, R3 ;  /* 0x000000030000723e */ /* 0x000fe400000010ff */
[----:B---3--:R-:W-:-:S05]  /*23ef0*/  F2FP.BF16.F32.PACK_AB R9, R11, R9 ;  /* 0x000000090b09723e */ /* 0x008fca00000010ff */
[----:B------:R-:W-:Y:S04]  /*23f00*/  STL [R1+0xf3c], R9 ;  /* 0x000f3c0901007387 */ /* 0x000fe80000100800 */
[----:B------:R-:W-:Y:S04]  /*23f10*/  STL [R1+0xf40], R8 ;  /* 0x000f400801007387 */ /* 0x000fe80000100800 */
[----:B------:R-:W-:Y:S04]  /*23f20*/  STL [R1+0xf44], R7 ;  /* 0x000f440701007387 */ /* 0x000fe80000100800 */
[----:B------:R0:W-:Y:S04]  /*23f30*/  STL [R1+0xf48], R6 ;  /* 0x000f480601007387 */ /* 0x0001e80000100800 */
[----:B------:R1:W-:Y:S04]  /*23f40*/  STL [R1+0xf4c], R5 ;  /* 0x000f4c0501007387 */ /* 0x0003e80000100800 */
[----:B------:R2:W-:Y:S01]  /*23f50*/  STL [R1+0xf50], R4 ;  /* 0x000f500401007387 */ /* 0x0005e20000100800 */
[----:B0-----:R-:W-:-:S02]  /*23f60*/  F2FP.BF16.F32.PACK_AB R6, R17, R18 ;  /* 0x000000121106723e */ /* 0x001fc400000010ff */
[----:B-1----:R-:W-:-:S03]  /*23f70*/  F2FP.BF16.F32.PACK_AB R5, R19, R20 ;  /* 0x000000141305723e */ /* 0x002fc600000010ff */
[----:B------:R0:W-:Y:S01]  /*23f80*/  STL [R1+0xc], R6 ;  /* 0x00000c0601007387 */ /* 0x0001e20000100800 */
[----:B--2---:R-:W-:-:S03]  /*23f90*/  F2FP.BF16.F32.PACK_AB R4, R21, R22 ;  /* 0x000000161504723e */ /* 0x004fc600000010ff */
[----:B------:R1:W-:Y:S04]  /*23fa0*/  STL [R1+0x8], R5 ;  /* 0x0000080501007387 */ /* 0x0003e80000100800 */
[----:B------:R2:W-:Y:S01]  /*23fb0*/  STL [R1+0x4], R4 ;  /* 0x0000040401007387 */ /* 0x0005e20000100800 */
[----:B0-----:R-:W-:Y:S02]  /*23fc0*/  F2FP.BF16.F32.PACK_AB R6, R23, R24 ;  /* 0x000000181706723e */ /* 0x001fe400000010ff */
[----:B-1----:R-:W-:-:S03]  /*23fd0*/  F2FP.BF16.F32.PACK_AB R5, R25, R26 ;  /* 0x0000001a1905723e */ /* 0x002fc600000010ff */
[----:B------:R-:W-:Y:S01]  /*23fe0*/  STL [R1], R6 ;  /* 0x0000000601007387 */ /* 0x000fe20000100800 */
[----:B--2---:R-:W-:-:S03]  /*23ff0*/  F2FP.BF16.F32.PACK_AB R4, R27, R29 ;  /* 0x0000001d1b04723e */ /* 0x004fc600000010ff */
[----:B------:R-:W-:Y:S04]  /*24000*/  STL [R1+0x1c], R5 ;  /* 0x00001c0501007387 */ /* 0x000fe80000100800 */
[----:B------:R0:W-:Y:S04]  /*24010*/  STL [R1+0x18], R4 ;  /* 0x0000180401007387 */ /* 0x0001e80000100800 */
[----:B0-----:R-:W2:Y:S04]  /*24020*/  LDL.LU R4, [R1+0x31c] ;  /* 0x00031c0001047983 */ /* 0x001ea80000300800 */
[----:B------:R-:W-:Y:S04]  /*24030*/  STL [R1+0x14], R2 ;  /* 0x0000140201007387 */ /* 0x000fe80000100800 */
[----:B--2---:R0:W-:Y:S04]  /*24040*/  STL [R1+0xf58], R4 ;  /* 0x000f580401007387 */ /* 0x0041e80000100800 */
[----:B------:R-:W-:Y:S04]  /*24050*/  STL [R1+0x10], R0 ;  /* 0x0000100001007387 */ /* 0x000fe80000100800 */
[----:B0-----:R-:W2:Y:S04]  /*24060*/  LDL.LU R4, [R1+0x280] ;  /* 0x0002800001047983 */ /* 0x001ea80000300800 */
[----:B--2---:R0:W-:Y:S04]  /*24070*/  STL [R1+0xf60], R4 ;  /* 0x000f600401007387 */ /* 0x0041e80000100800 */
        /* <DEDUP_REMOVED lines=29> */
[----:B------:R-:W3:Y:S04]  /*24250*/  LDL.LU R5, [R1+0x304] ;  /* 0x0003040001057983 */ /* 0x000ee80000300800 */
[----:B---3--:R0:W-:Y:S04]  /*24260*/  STL [R1+0xf54], R5 ;  /* 0x000f540501007387 */ /* 0x0081e80000100800 */
[----:B0-----:R-:W3:Y:S04]  /*24270*/  LDL.LU R5, [R1+0x30c] ;  /* 0x00030c0001057983 */ /* 0x001ee80000300800 */
        /* <DEDUP_REMOVED lines=31> */
[----:B0-----:R-:W2:Y:S04]  /*24470*/  LDL.LU R5, [R1+0x20c] ;  /* 0x00020c0001057983 */ /* 0x001ea80000300800 */
[----:B------:R-:W3:Y:S04]  /*24480*/  LDL.LU R6, [R1+0x314] ;  /* 0x0003140001067983 */ /* 0x000ee80000300800 */
[----:B------:R-:W4:Y:S04]  /*24490*/  LDL.LU R7, [R1+0x2cc] ;  /* 0x0002cc0001077983 */ /* 0x000f280000300800 */
        /* <DEDUP_REMOVED lines=25> */
[----:B--2---:R-:W-:-:S03]  /*24630*/  F2FP.BF16.F32.PACK_AB R4, R5, R4 ;  /* 0x000000040504723e */ /* 0x004fc600000010ff */
[----:B------:R-:W2:Y:S04]  /*24640*/  LDL.LU R5, [R1+0xfd4] ;  /* 0x000fd40001057983 */ /* 0x000ea80000300800 */
[----:B------:R0:W-:Y:S04]  /*24650*/  STL [R1+0x2c], R4 ;  /* 0x00002c0401007387 */ /* 0x0001e80000100800 */
[----:B0-----:R-:W2:Y:S02]  /*24660*/  LDL.LU R4, [R1+0xfd0] ;  /* 0x000fd00001047983 */ /* 0x001ea40000300800 */
[----:B--2---:R-:W-:-:S02]  /*24670*/  F2FP.BF16.F32.PACK_AB R4, R5, R4 ;  /* 0x000000040504723e */ /* 0x004fc400000010ff */
        /* <DEDUP_REMOVED lines=60> */
[----:B------:R-:W2:Y:S01]  /*24a40*/  LDL.LU R5, [R1+0xf54] ;  /* 0x000f540001057983 */ /* 0x000ea20000300800 */
[----:B----4-:R-:W-:-:S03]  /*24a50*/  F2FP.BF16.F32.PACK_AB R8, R7, R8 ;  /* 0x000000080708723e */ /* 0x010fc600000010ff */
[----:B------:R0:W-:Y:S01]  /*24a60*/  STL [R1+0x6c], R4 ;  /* 0x00006c0401007387 */ /* 0x0001e20000100800 */
[----:B---3--:R-:W-:Y:S02]  /*24a70*/  F2FP.BF16.F32.PACK_AB R10, R9, R10 ;  /* 0x0000000a090a723e */ /* 0x008fe400000010ff */
[----:B------:R-:W-:Y:S01]  /*24a80*/  F2FP.BF16.F32.PACK_AB R12, R11, R12 ;  /* 0x0000000c0b0c723e */ /* 0x000fe200000010ff */
[----:B0-----:R1:W5:Y:S01]  /*24a90*/  LDL.LU R4, [R1+0xf50] ;  /* 0x000f500001047983 */ /* 0x0013620000300800 */
[----:B------:R-:W-:Y:S02]  /*24aa0*/  F2FP.BF16.F32.PACK_AB R14, R13, R14 ;  /* 0x0000000e0d0e723e */ /* 0x000fe400000010ff */
[----:B------:R-:W-:Y:S02]  /*24ab0*/  F2FP.BF16.F32.PACK_AB R16, R15, R16 ;  /* 0x000000100f10723e */ /* 0x000fe400000010ff */
[----:B------:R-:W-:Y:S02]  /*24ac0*/  F2FP.BF16.F32.PACK_AB R18, R17, R18 ;  /* 0x000000121112723e */ /* 0x000fe400000010ff */
[----:B------:R-:W-:-:S02]  /*24ad0*/  F2FP.BF16.F32.PACK_AB R20, R19, R20 ;  /* 0x000000141314723e */ /* 0x000fc400000010ff */
[----:B------:R-:W-:Y:S02]  /*24ae0*/  F2FP.BF16.F32.PACK_AB R22, R21, R22 ;  /* 0x000000161516723e */ /* 0x000fe400000010ff */
[----:B------:R-:W-:Y:S02]  /*24af0*/  F2FP.BF16.F32.PACK_AB R24, R23, R24 ;  /* 0x000000181718723e */ /* 0x000fe400000010ff */
[----:B------:R-:W-:Y:S02]  /*24b00*/  F2FP.BF16.F32.PACK_AB R26, R25, R26 ;  /* 0x0000001a191a723e */ /* 0x000fe400000010ff */
[----:B------:R-:W-:Y:S02]  /*24b10*/  F2FP.BF16.F32.PACK_AB R28, R27, R28 ;  /* 0x0000001c1b1c723e */ /* 0x000fe400000010ff */
[----:B------:R-:W-:Y:S02]  /*24b20*/  F2FP.BF16.F32.PACK_AB R2, R29, R2 ;  /* 0x000000021d02723e */ /* 0x000fe400000010ff */
[----:B--2---:R-:W-:-:S02]  /*24b30*/  F2FP.BF16.F32.PACK_AB R6, R5, R6 ;  /* 0x000000060506723e */ /* 0x004fc400000010ff */
[----:B------:R1:W5:Y:S04]  /*24b40*/  LDL.LU R5, [R1+0xf4c] ;  /* 0x000f4c0001057983 */ /* 0x0003680000300800 */
[----:B------:R0:W-:Y:S04]  /*24b50*/  STL [R1+0x68], R6 ;  /* 0x0000680601007387 */ /* 0x0001e80000100800 */
[----:B0-----:R1:W5:Y:S04]  /*24b60*/  LDL.LU R6, [R1+0xf48] ;  /* 0x000f480001067983 */ /* 0x0013680000300800 */
        /* <DEDUP_REMOVED lines=32> */
[----:B0-----:R-:W2:Y:S04]  /*24d70*/  LDL.LU R28, [R1+0xef0] ;  /* 0x000ef000011c7983 */ /* 0x001ea80000300800 */
[----:B------:R-:W2:Y:S04]  /*24d80*/  LDL.LU R29, [R1+0xeec] ;  /* 0x000eec00011d7983 */ /* 0x000ea80000300800 */
[----:B------:R0:W-:Y:S02]  /*24d90*/  STL [R1+0x98], R2 ;  /* 0x0000980201007387 */ /* 0x0001e40000100800 */
[----:B0-----:R-:W-:-:S02]  /*24da0*/  F2FP.BF16.F32.PACK_AB R2, R0, R3 ;  /* 0x000000030002723e */ /* 0x001fc400000010ff */
[----:B--2---:R-:W-:-:S05]  /*24db0*/  F2FP.BF16.F32.PACK_AB R0, R29, R28 ;  /* 0x0000001c1d00723e */ /* 0x004fca00000010ff */
[----:B------:R1:W-:Y:S04]  /*24dc0*/  STL [R1+0x90], R0 ;  /* 0x0000900001007387 */ /* 0x0003e80000100800 */
[----:B------:R1:W-:Y:S02]  /*24dd0*/  STL [R1+0x94], R2 ;  /* 0x0000940201007387 */ /* 0x0003e40000100800 */
.L_x_0:
[----:B-----5:R-:W-:Y:S01]  /*24de0*/  STL.64 [R1+0xf60], R6 ;  /* 0x000f600601007387 */ /* 0x020fe20000100a00 */
[----:B-1----:R-:W1:Y:S01]  /*24df0*/  S2R R0, SR_TID.X ;  /* 0x0000000000007919 */ /* 0x002e620000002100 */
[----:B------:R-:W2:Y:S01]  /*24e00*/  S2UR UR5, SR_CgaCtaId ;  /* 0x00000000000579c3 */ /* 0x000ea20000008800 */
[----:B------:R-:W-:Y:S01]  /*24e10*/  UMOV UR4, 0x400 ;  /* 0x0000040000047882 */ /* 0x000fe20000000000 */
[----:B------:R-:W-:Y:S01]  /*24e20*/  ULDC.64 UR6, c[0x0][0x228] ;  /* 0x00008a0000067ab9 */ /* 0x000fe20000000a00 */
[----:B------:R3:W-:Y:S01]  /*24e30*/  STL.64 [R1+0xf58], R4 ;  /* 0x000f580401007387 */ /* 0x0007e20000100a00 */
[----:B------:R-:W-:-:S03]  /*24e40*/  ULDC.64 UR10, c[0x0][0x220] ;  /* 0x00008800000a7ab9 */ /* 0x000fc60000000a00 */
[----:B---3--:R-:W3:Y:S04]  /*24e50*/  LDL.LU R4, [R1+0x80] ;  /* 0x0000800001047983 */ /* 0x008ee80000300800 */
[----:B------:R-:W3:Y:S04]  /*24e60*/  LDL.LU R5, [R1+0x84] ;  /* 0x0000840001057983 */ /* 0x000ee80000300800 */
[----:B------:R-:W3:Y:S04]  /*24e70*/  LDL.LU R6, [R1+0x88] ;  /* 0x0000880001067983 */ /* 0x000ee80000300800 */
[----:B------:R-:W3:Y:S04]  /*24e80*/  LDL.LU R7, [R1+0x8c] ;  /* 0x00008c0001077983 */ /* 0x000ee80000300800 */
[----:B------:R-:W-:Y:S04]  /*24e90*/  STL.64 [R1+0xf50], R10 ;  /* 0x000f500a01007387 */ /* 0x000fe80000100a00 */
[----:B------:R4:W-:Y:S04]  /*24ea0*/  STL.64 [R1+0xf48], R8 ;  /* 0x000f480801007387 */ /* 0x0009e80000100a00 */
[----:B----4-:R-:W4:Y:S04]  /*24eb0*/  LDL.LU R8, [R1+0x90] ;  /* 0x0000900001087983 */ /* 0x010f280000300800 */
[----:B------:R-:W4:Y:S04]  /*24ec0*/  LDL.LU R9, [R1+0x94] ;  /* 0x0000940001097983 */ /* 0x000f280000300800 */
[----:B------:R-:W4:Y:S04]  /*24ed0*/  LDL.LU R10, [R1+0x98] ;  /* 0x00009800010a7983 */ /* 0x000f280000300800 */
[----:B------:R-:W4:Y:S04]  /*24ee0*/  LDL.LU R11, [R1+0x9c] ;  /* 0x00009c00010b7983 */ /* 0x000f280000300800 */
[----:B------:R-:W-:Y:S04]  /*24ef0*/  STL.64 [R1+0xf40], R14 ;  /* 0x000f400e01007387 */ /* 0x000fe80000100a00 */
[----:B------:R-:W-:Y:S04]  /*24f00*/  STL.64 [R1+0xf38], R12 ;  /* 0x000f380c01007387 */ /* 0x000fe80000100a00 */
[----:B------:R-:W-:Y:S04]  /*24f10*/  STL.64 [R1+0xf30], R18 ;  /* 0x000f301201007387 */ /* 0x000fe80000100a00 */
[----:B------:R-:W-:Y:S04]  /*24f20*/  STL.64 [R1+0xf28], R16 ;  /* 0x000f281001007387 */ /* 0x000fe80000100a00 */
[----:B------:R-:W-:Y:S04]  /*24f30*/  STL.64 [R1+0xf20], R22 ;  /* 0x000f201601007387 */ /* 0x000fe80000100a00 */
[----:B------:R-:W-:Y:S04]  /*24f40*/  STL.64 [R1+0xf18], R20 ;  /* 0x000f181401007387 */ /* 0x000fe80000100a00 */
[----:B------:R0:W-:Y:S04]  /*24f50*/  STL [R1+0xf10], R27 ;  /* 0x000f101b01007387 */ /* 0x0001e80000100800 */
[----:B0-----:R-:W3:Y:S01]  /*24f60*/  LDL R27, [R1+0x5d0] ;  /* 0x0005d000011b7983 */ /* 0x001ee20000100800 */
[C---:B-1----:R-:W-:Y:S01]  /*24f70*/  IMAD.SHL.U32 R2, R0.reuse, 0x10, RZ ;  /* 0x0000001000027824 */ /* 0x042fe200078e00ff */
[----:B--2---:R-:W-:Y:S01]  /*24f80*/  ULEA UR4, UR5, UR4, 0x18 ;  /* 0x0000000405047291 */ /* 0x004fe2000f8ec03f */
[C---:B------:R-:W-:Y:S01]  /*24f90*/  IMAD.SHL.U32 R3, R0.reuse, 0x20, RZ ;  /* 0x0000002000037824 */ /* 0x040fe200078e00ff */
[----:B------:R-:W0:Y:S01]  /*24fa0*/  S2R R29, SR_TID.X ;  /* 0x00000000001d7919 */ /* 0x000e220000002100 */
[----:B------:R-:W-:Y:S01]  /*24fb0*/  IMAD.SHL.U32 R28, R0, 0x8, RZ ;  /* 0x00000008001c7824 */ /* 0x000fe200078e00ff */
[----:B------:R-:W-:Y:S01]  /*24fc0*/  LOP3.LUT R2, R2, 0xf0, RZ, 0xc0, !PT ;  /* 0x000000f002027812 */ /* 0x000fe200078ec0ff */
[----:B------:R-:W-:Y:S01]  /*24fd0*/  ULDC UR5, c[0x0][0x228] ;  /* 0x00008a0000057ab9 */ /* 0x000fe20000000800 */
[----:B------:R-:W-:-:S02]  /*24fe0*/  LOP3.LUT R0, R3, 0x200, RZ, 0xc0, !PT ;  /* 0x0000020003007812 */ /* 0x000fc400078ec0ff */
[----:B------:R-:W-:Y:S02]  /*24ff0*/  LOP3.LUT R28, R28, 0x100, RZ, 0xc0, !PT ;  /* 0x000001001c1c7812 */ /* 0x000fe400078ec0ff */
[----:B------:R-:W-:-:S05]  /*25000*/  IADD3 R0, R0, UR4, R2 ;  /* 0x0000000400007c10 */ /* 0x000fca000fffe002 */
[----:B------:R-:W-:Y:S01]  /*25010*/  IMAD.IADD R0, R28, 0x1, R0 ;  /* 0x000000011c007824 */ /* 0x000fe200078e0200 */
[----:B------:R-:W-:Y:S01]  /*25020*/  BAR.SYNC.DEFER_BLOCKING 0x0 ;  /* 0x0000000000007b1d */ /* 0x000fe20000010000 */
[----:B0-----:R-:W-:-:S04]  /*25030*/  LOP3.LUT R29, R29, 0x3f, RZ, 0xc0, !PT ;  /* 0x0000003f1d1d7812 */ /* 0x001fc800078ec0ff */
[----:B------:R-:W-:Y:S01]  /*25040*/  LEA R28, R29, UR4, 0x4 ;  /* 0x000000041d1c7c11 */ /* 0x000fe2000f8e20ff */
[----:B------:R-:W-:Y:S02]  /*25050*/  ULDC UR4, c[0x0][0x248] ;  /* 0x0000920000047ab9 */ /* 0x000fe40000000800 */
[----:B------:R-:W0:Y:S01]  /*25060*/  LDC R29, c[0x0][0x244] ;  /* 0x00009100ff1d7b82 */ /* 0x000e220000000800 */
[----:B----4-:R-:W-:Y:S07]  /*25070*/  STSM.16.M88.4 [R0], R8 ;  /* 0x0000000800007844 */ /* 0x010fee0000000200 */
[----:B------:R-:W-:Y:S06]  /*25080*/  BAR.SYNC.DEFER_BLOCKING 0x0 ;  /* 0x0000000000007b1d */ /* 0x000fec0000010000 */
[----:B------:R-:W1:Y:S02]  /*25090*/  LDS.128 R8, [R28] ;  /* 0x000000001c087984 */ /* 0x000e640000000c00 */
[----:B------:R-:W-:Y:S01]  /*250a0*/  BAR.SYNC.DEFER_BLOCKING 0x0 ;  /* 0x0000000000007b1d */ /* 0x000fe20000010000 */
[----:B---3--:R-:W-:-:S05]  /*250b0*/  VIADD R2, R27, 0x1 ;  /* 0x000000011b027836 */ /* 0x008fca0000000000 */
[----:B------:R-:W-:Y:S01]  /*250c0*/  STL.64 [R1+0xf70], R26 ;  /* 0x000f701a01007387 */ /* 0x000fe20000100a00 */
[----:B------:R-:W-:Y:S01]  /*250d0*/  VIADD R3, R27, 0x2 ;  /* 0x000000021b037836 */ /* 0x000fe20000000000 */
[----:B------:R-:W-:Y:S02]  /*250e0*/  ISETP.GE.AND P2, PT, R2, UR7, PT ;  /* 0x0000000702007c0c */ /* 0x000fe4000bf46270 */
[----:B------:R2:W-:Y:S02]  /*250f0*/  STL.64 [R1+0xf68], R24 ;  /* 0x000f681801007387 */ /* 0x0005e40000100a00 */
[----:B------:R-:W-:Y:S02]  /*25100*/  ISETP.GE.AND P0, PT, R3, UR7, PT ;  /* 0x0000000703007c0c */ /* 0x000fe4000bf06270 */
[----:B------:R-:W-:Y:S01]  /*25110*/  STSM.16.M88.4 [R0], R4 ;  /* 0x0000000400007844 */ /* 0x000fe20000000200 */
[----:B------:R-:W-:Y:S06]  /*25120*/  BAR.SYNC.DEFER_BLOCKING 0x0 ;  /* 0x0000000000007b1d */ /* 0x000fec0000010000 */
[----:B-1----:R-:W-:Y:S04]  /*25130*/  STL.64 [R1+0x90], R8 ;  /* 0x0000900801007387 */ /* 0x002fe80000100a00 */
[----:B------:R-:W-:Y:S04]  /*25140*/  STL.64 [R1+0x98], R10 ;  /* 0x0000980a01007387 */ /* 0x000fe80000100a00 */
[----:B--2---:R-:W2:Y:S04]  /*25150*/  LDL.LU R24, [R1+0x50] ;  /* 0x0000500001187983 */ /* 0x004ea80000300800 */
[----:B------:R-:W2:Y:S04]  /*25160*/  LDL.LU R25, [R1+0x54] ;  /* 0x0000540001197983 */ /* 0x000ea80000300800 */
[----:B------:R-:W3:Y:S04]  /*25170*/  LDL.LU R26, [R1+0x58] ;  /* 0x00005800011a7983 */ /* 0x000ee80000300800 */
[----:B------:R-:W3:Y:S04]  /*25180*/  LDL.LU R27, [R1+0x5c] ;  /* 0x00005c00011b7983 */ /* 0x000ee80000300800 */
[----:B------:R-:W1:Y:S01]  /*25190*/  LDS.128 R16, [R28] ;  /* 0x000000001c107984 */ /* 0x000e620000000c00 */
[----:B------:R-:W-:Y:S06]  /*251a0*/  BAR.SYNC.DEFER_BLOCKING 0x0 ;  /* 0x0000000000007b1d */ /* 0x000fec0000010000 */
[----:B---3--:R-:W-:Y:S04]  /*251b0*/  STL.64 [R1+0xf80], R26 ;  /* 0x000f801a01007387 */ /* 0x008fe80000100a00 */
[----:B--2---:R2:W-:Y:S04]  /*251c0*/  STL.64 [R1+0xf78], R24 ;  /* 0x000f781801007387 */ /* 0x0045e80000100a00 */
[----:B--2---:R-:W2:Y:S04]  /*251d0*/  LDL.LU R24, [R1+0x60] ;  /* 0x0000600001187983 */ /* 0x004ea80000300800 */
[----:B------:R-:W2:Y:S04]  /*251e0*/  LDL.LU R25, [R1+0x64] ;  /* 0x0000640001197983 */ /* 0x000ea80000300800 */
[----:B------:R-:W3:Y:S04]  /*251f0*/  LDL.LU R26, [R1+0x68] ;  /* 0x00006800011a7983 */ /* 0x000ee80000300800 */
[----:B------:R-:W3:Y:S04]  /*25200*/  LDL.LU R27, [R1+0x6c] ;  /* 0x00006c00011b7983 */ /* 0x000ee80000300800 */
[----:B---3--:R-:W-:Y:S04]  /*25210*/  STL.64 [R1+0xf90], R26 ;  /* 0x000f901a01007387 */ /* 0x008fe80000100a00 */
[----:B--2---:R2:W-:Y:S04]  /*25220*/  STL.64 [R1+0xf88], R24 ;  /* 0x000f881801007387 */ /* 0x0045e80000100a00 */
[----:B--2---:R-:W2:Y:S04]  /*25230*/  LDL.LU R24, [R1+0x70] ;  /* 0x0000700001187983 */ /* 0x004ea80000300800 */
[----:B------:R-:W2:Y:S04]  /*25240*/  LDL.LU R25, [R1+0x74] ;  /* 0x0000740001197983 */ /* 0x000ea80000300800 */
[----:B------:R-:W2:Y:S04]  /*25250*/  LDL.LU R26, [R1+0x78] ;  /* 0x00007800011a7983 */ /* 0x000ea80000300800 */
[----:B------:R-:W2:Y:S04]  /*25260*/  LDL.LU R27, [R1+0x7c] ;  /* 0x00007c00011b7983 */ /* 0x000ea80000300800 */
[----:B------:R-:W3:Y:S04]  /*25270*/  LDL.LU R4, [R1+0x40] ;  /* 0x0000400001047983 */ /* 0x000ee80000300800 */
[----:B------:R-:W3:Y:S04]  /*25280*/  LDL.LU R5, [R1+0x44] ;  /* 0x0000440001057983 */ /* 0x000ee80000300800 */
[----:B------:R-:W3:Y:S04]  /*25290*/  LDL.LU R6, [R1+0x48] ;  /* 0x0000480001067983 */ /* 0x000ee80000300800 */
[----:B------:R-:W3:Y:S04]  /*252a0*/  LDL.LU R7, [R1+0x4c] ;  /* 0x00004c0001077983 */ /* 0x000ee80000300800 */
[----:B------:R-:W4:Y:S04]  /*252b0*/  LDL.LU R8, [R1+0x30] ;  /* 0x0000300001087983 */ /* 0x000f280000300800 */
[----:B------:R-:W4:Y:S04]  /*252c0*/  LDL.LU R9, [R1+0x34] ;  /* 0x0000340001097983 */ /* 0x000f280000300800 */
[----:B------:R-:W4:Y:S04]  /*252d0*/  LDL.LU R10, [R1+0x38] ;  /* 0x00003800010a7983 */ /* 0x000f280000300800 */
[----:B------:R-:W4:Y:S04]  /*252e0*/  LDL.LU R11, [R1+0x3c] ;  /* 0x00003c00010b7983 */ /* 0x000f280000300800 */
[----:B------:R-:W4:Y:S04]  /*252f0*/  LDL.LU R12, [R1+0x20] ;  /* 0x00002000010c7983 */ /* 0x000f280000300800 */
[----:B-1----:R1:W-:Y:S04]  /*25300*/  STL.64 [R1+0x80], R16 ;  /* 0x0000801001007387 */ /* 0x0023e80000100a00 */
[----:B------:R0:W-:Y:S04]  /*25310*/  STL.64 [R1+0x88], R18 ;  /* 0x0000881201007387 */ /* 0x0001e80000100a00 */
[----:B------:R-:W4:Y:S04]  /*25320*/  LDL.LU R13, [R1+0x24] ;  /* 0x00002400010d7983 */ /* 0x000f280000300800 */
[----:B------:R-:W4:Y:S04]  /*25330*/  LDL.LU R14, [R1+0x28] ;  /* 0x00002800010e7983 */ /* 0x000f280000300800 */
[----:B------:R-:W4:Y:S04]  /*25340*/  LDL.LU R15, [R1+0x2c] ;  /* 0x00002c00010f7983 */ /* 0x000f280000300800 */
[----:B-1----:R-:W4:Y:S04]  /*25350*/  LDL.LU R16, [R1+0x10] ;  /* 0x0000100001107983 */ /* 0x002f280000300800 */
[----:B------:R-:W4:Y:S04]  /*25360*/  LDL.LU R17, [R1+0x14] ;  /* 0x0000140001117983 */ /* 0x000f280000300800 */
[----:B0-----:R-:W4:Y:S04]  /*25370*/  LDL.LU R18, [R1+0x18] ;  /* 0x0000180001127983 */ /* 0x001f280000300800 */
[----:B------:R-:W4:Y:S04]  /*25380*/  LDL.LU R19, [R1+0x1c] ;  /* 0x00001c0001137983 */ /* 0x000f280000300800 */
[----:B------:R-:W4:Y:S04]  /*25390*/  LDL.LU R20, [R1] ;  /* 0x0000000001147983 */ /* 0x000f280000300800 */
[----:B------:R-:W4:Y:S04]  /*253a0*/  LDL.LU R21, [R1+0x4] ;  /* 0x0000040001157983 */ /* 0x000f280000300800 */
[----:B------:R-:W4:Y:S04]  /*253b0*/  LDL.LU R22, [R1+0x8] ;  /* 0x0000080001167983 */ /* 0x000f280000300800 */
[----:B------:R-:W4:Y:S04]  /*253c0*/  LDL.LU R23, [R1+0xc] ;  /* 0x00000c0001177983 */ /* 0x000f280000300800 */
[----:B--2---:R-:W-:Y:S01]  /*253d0*/  STSM.16.M88.4 [R0], R24 ;  /* 0x0000001800007844 */ /* 0x004fe20000000200 */
[----:B------:R-:W-:Y:S06]  /*253e0*/  BAR.SYNC.DEFER_BLOCKING 0x0 ;  /* 0x0000000000007b1d */ /* 0x000fec0000010000 */
[----:B------:R-:W0:Y:S04]  /*253f0*/  LDS.128 R24, [R28] ;  /* 0x000000001c187984 */ /* 0x000e280000000c00 */
[----:B0-----:R-:W-:Y:S04]  /*25400*/  STL.64 [R1+0x70], R24 ;  /* 0x0000701801007387 */ /* 0x001fe80000100a00 */
[----:B------:R0:W-:Y:S04]  /*25410*/  STL.64 [R1+0x78], R26 ;  /* 0x0000781a01007387 */ /* 0x0001e80000100a00 */
[----:B0-----:R-:W2:Y:S04]  /*25420*/  LDL.LU.64 R26, [R1+0xf90] ;  /* 0x000f9000011a7983 */ /* 0x001ea80000300a00 */
[----:B------:R-:W2:Y:S01]  /*25430*/  LDL.LU.64 R24, [R1+0xf88] ;  /* 0x000f880001187983 */ /* 0x000ea20000300a00 */
[----:B------:R-:W-:Y:S06]  /*25440*/  BAR.SYNC.DEFER_BLOCKING 0x0 ;  /* 0x0000000000007b1d */ /* 0x000fec0000010000 */
[----:B--2---:R-:W-:Y:S02]  /*25450*/  STSM.16.M88.4 [R0], R24 ;  /* 0x0000001800007844 */ /* 0x004fe40000000200 */
        /* <DEDUP_REMOVED lines=9> */
[----:B------:R-:W0:Y:S02]  /*254f0*/  LDS.128 R24, [R28] ;  /* 0x000000001c187984 */ /* 0x000e240000000c00 */
[----:B------:R-:W-:Y:S06]  /*25500*/  BAR.SYNC.DEFER_BLOCKING 0x0 ;  /* 0x0000000000007b1d */ /* 0x000fec0000010000 */
[----:B---3--:R-:W-:Y:S02]  /*25510*/  STSM.16.M88.4 [R0], R4 ;  /* 0x0000000400007844 */ /* 0x008fe40000000200 */
[----:B------:R-:W-:Y:S06]  /*25520*/  BAR.SYNC.DEFER_BLOCKING 0x0 ;  /* 0x0000000000007b1d */ /* 0x000fec0000010000 */
[----:B0-----:R-:W-:Y:S04]  /*25530*/  STL.64 [R1+0x50], R24 ;  /* 0x0000501801007387 */ /* 0x001fe80000100a00 */
[----:B------:R0:W-:Y:S04]  /*25540*/  STL.64 [R1+0x58], R26 ;  /* 0x0000581a01007387 */ /* 0x0001e80000100a00 */
[----:B------:R-:W1:Y:S01]  /*25550*/  LDS.128 R4, [R28] ;  /* 0x000000001c047984 */ /* 0x000e620000000c00 */
[----:B------:R-:W-:Y:S06]  /*25560*/  BAR.SYNC.DEFER_BLOCKING 0x0 ;  /* 0x0000000000007b1d */ /* 0x000fec0000010000 */
[----:B0-----:R-:W2:Y:S04]  /*25570*/  LDL.LU.64 R26, [R1+0xf70] ;  /* 0x000f7000011a7983 */ /* 0x001ea80000300a00 */
[----:B------:R-:W3:Y:S04]  /*25580*/  LDL.LU.64 R24, [R1+0xf68] ;  /* 0x000f680001187983 */ /* 0x000ee80000300a00 */
[----:B----4-:R-:W-:Y:S01]  /*25590*/  STSM.16.M88.4 [R0], R8 ;  /* 0x0000000800007844 */ /* 0x010fe20000000200 */
[----:B------:R-:W-:Y:S06]  /*255a0*/  BAR.SYNC.DEFER_BLOCKING 0x0 ;  /* 0x0000000000007b1d */ /* 0x000fec0000010000 */
[----:B-1----:R-:W-:Y:S04]  /*255b0*/  STL.64 [R1+0x40], R4 ;  /* 0x0000400401007387 */ /* 0x002fe80000100a00 */
[----:B------:R0:W-:Y:S04]  /*255c0*/  STL.64 [R1+0x48], R6 ;  /* 0x0000480601007387 */ /* 0x0001e80000100a00 */
[----:B0-----:R-:W4:Y:S04]  /*255d0*/  LDL.LU.64 R6, [R1+0xf60] ;  /* 0x000f600001067983 */ /* 0x001f280000300a00 */
[----:B------:R-:W4:Y:S04]  /*255e0*/  LDL.LU.64 R4, [R1+0xf58] ;  /* 0x000f580001047983 */ /* 0x000f280000300a00 */
[----:B------:R-:W0:Y:S01]  /*255f0*/  LDS.128 R8, [R28] ;  /* 0x000000001c087984 */ /* 0x000e220000000c00 */
[----:B------:R-:W-:Y:S06]  /*25600*/  BAR.SYNC.DEFER_BLOCKING 0x0 ;  /* 0x0000000000007b1d */ /* 0x000fec0000010000 */
[----:B------:R-:W-:Y:S02]  /*25610*/  STSM.16.M88.4 [R0], R12 ;  /* 0x0000000c00007844 */ /* 0x000fe40000000200 */
[----:B------:R-:W-:Y:S06]  /*25620*/  BAR.SYNC.DEFER_BLOCKING 0x0 ;  /* 0x0000000000007b1d */ /* 0x000fec0000010000 */
[----:B0-----:R-:W-:Y:S04]  /*25630*/  STL.64 [R1+0x30], R8 ;  /* 0x0000300801007387 */ /* 0x001fe80000100a00 */
[----:B------:R0:W-:Y:S04]  /*25640*/  STL.64 [R1+0x38], R10 ;  /* 0x0000380a01007387 */ /* 0x0001e80000100a00 */
[----:B0-----:R-:W2:Y:S04]  /*25650*/  LDL.LU.64 R10, [R1+0xf50] ;  /* 0x000f5000010a7983 */ /* 0x001ea80000300a00 */
[----:B------:R-:W2:Y:S04]  /*25660*/  LDL.LU.64 R8, [R1+0xf48] ;  /* 0x000f480001087983 */ /* 0x000ea80000300a00 */
[----:B------:R-:W0:Y:S01]  /*25670*/  LDS.128 R12, [R28] ;  /* 0x000000001c0c7984 */ /* 0x000e220000000c00 */
[----:B------:R-:W-:Y:S06]  /*25680*/  BAR.SYNC.DEFER_BLOCKING 0x0 ;  /* 0x0000000000007b1d */ /* 0x000fec0000010000 */
[----:B------:R-:W-:Y:S02]  /*25690*/  STSM.16.M88.4 [R0], R16 ;  /* 0x0000001000007844 */ /* 0x000fe40000000200 */
[----:B------:R-:W-:Y:S06]  /*256a0*/  BAR.SYNC.DEFER_BLOCKING 0x0 ;  /* 0x0000000000007b1d */ /* 0x000fec0000010000 */
[----:B0-----:R-:W-:Y:S04]  /*256b0*/  STL.64 [R1+0x20], R12 ;  /* 0x0000200c01007387 */ /* 0x001fe80000100a00 */
[----:B------:R0:W-:Y:S04]  /*256c0*/  STL.64 [R1+0x28], R14 ;  /* 0x0000280e01007387 */ /* 0x0001e80000100a00 */
[----:B0-----:R-:W3:Y:S04]  /*256d0*/  LDL.LU.64 R14, [R1+0xf40] ;  /* 0x000f4000010e7983 */ /* 0x001ee80000300a00 */
[----:B------:R-:W3:Y:S04]  /*256e0*/  LDL.LU.64 R12, [R1+0xf38] ;  /* 0x000f3800010c7983 */ /* 0x000ee80000300a00 */
[----:B------:R-:W0:Y:S01]  /*256f0*/  LDS.128 R16, [R28] ;  /* 0x000000001c107984 */ /* 0x000e220000000c00 */
[----:B------:R-:W-:Y:S06]  /*25700*/  BAR.SYNC.DEFER_BLOCKING 0x0 ;  /* 0x0000000000007b1d */ /* 0x000fec0000010000 */
[----:B------:R-:W3:Y:S04]  /*25710*/  LDL R2, [R1+0xeb4] ;  /* 0x000eb40001027983 */ /* 0x000ee80000100800 */
[----:B------:R-:W-:Y:S01]  /*25720*/  STSM.16.M88.4 [R0], R20 ;  /* 0x0000001400007844 */ /* 0x000fe20000000200 */
[----:B------:R-:W-:Y:S06]  /*25730*/  BAR.SYNC.DEFER_BLOCKING 0x0 ;  /* 0x0000000000007b1d */ /* 0x000fec0000010000 */
[----:B0-----:R-:W-:Y:S04]  /*25740*/  STL.64 [R1+0xa0], R16 ;  /* 0x0000a01001007387 */ /* 0x001fe80000100a00 */
[----:B------:R0:W-:Y:S04]  /*25750*/  STL.64 [R1+0xa8], R18 ;  /* 0x0000a81201007387 */ /* 0x0001e80000100a00 */
[----:B0-----:R-:W3:Y:S04]  /*25760*/  LDL.LU.64 R18, [R1+0xf30] ;  /* 0x000f300001127983 */ /* 0x001ee80000300a00 */
[----:B------:R-:W3:Y:S04]  /*25770*/  LDL.LU.64 R16, [R1+0xf28] ;  /* 0x000f280001107983 */ /* 0x000ee80000300a00 */
[----:B------:R-:W0:Y:S01]  /*25780*/  LDS.128 R20, [R28] ;  /* 0x000000001c147984 */ /* 0x000e220000000c00 */
[----:B------:R-:W-:Y:S06]  /*25790*/  BAR.SYNC.DEFER_BLOCKING 0x0 ;  /* 0x0000000000007b1d */ /* 0x000fec0000010000 */
[----:B0-----:R-:W-:Y:S04]  /*257a0*/  STL.64 [R1+0x10], R20 ;  /* 0x0000101401007387 */ /* 0x001fe80000100a00 */
[----:B------:R0:W-:Y:S04]  /*257b0*/  STL.64 [R1+0x18], R22 ;  /* 0x0000181601007387 */ /* 0x0001e80000100a00 */
[----:B0-----:R-:W3:Y:S04]  /*257c0*/  LDL.LU.64 R22, [R1+0xf20] ;  /* 0x000f200001167983 */ /* 0x001ee80000300a00 */
[----:B------:R-:W3:Y:S04]  /*257d0*/  LDL.LU.64 R20, [R1+0xf18] ;  /* 0x000f180001147983 */ /* 0x000ee80000300a00 */
[----:B----4-:R-:W-:Y:S01]  /*257e0*/  STSM.16.M88.4 [R0], R4 ;  /* 0x0000000400007844 */ /* 0x010fe20000000200 */
[----:B------:R-:W-:Y:S06]  /*257f0*/  BAR.SYNC.DEFER_BLOCKING 0x0 ;  /* 0x0000000000007b1d */ /* 0x000fec0000010000 */
[----:B------:R-:W0:Y:S02]  /*25800*/  LDS.128 R4, [R28] ;  /* 0x000000001c047984 */ /* 0x000e240000000c00 */
[----:B------:R-:W-:Y:S06]  /*25810*/  BAR.SYNC.DEFER_BLOCKING 0x0 ;  /* 0x0000000000007b1d */ /* 0x000fec0000010000 */
[----:B--2---:R-:W-:Y:S02]  /*25820*/  STSM.16.M88.4 [R0], R8 ;  /* 0x0000000800007844 */ /* 0x004fe40000000200 */
[----:B------:R-:W-:Y:S06]  /*25830*/  BAR.SYNC.DEFER_BLOCKING 0x0 ;  /* 0x0000000000007b1d */ /* 0x000fec0000010000 */
[----:B0-----:R-:W-:Y:S04]  /*25840*/  STL.64 [R1], R4 ;  /* 0x0000000401007387 */ /* 0x001fe80000100a00 */
[----:B------:R-:W-:Y:S04]  /*25850*/  STL.64 [R1+0x8], R6 ;  /* 0x0000080601007387 */ /* 0x000fe80000100a00 */
[----:B------:R-:W0:Y:S01]  /*25860*/  LDS.128 R4, [R28] ;  /* 0x000000001c047984 */ /* 0x000e220000000c00 */
[----:B------:R-:W-:Y:S06]  /*25870*/  BAR.SYNC.DEFER_BLOCKING 0x0 ;  /* 0x0000000000007b1d */ /* 0x000fec0000010000 */
[----:B---3--:R-:W-:Y:S04]  /*25880*/  STSM.16.M88.4 [R0], R12 ;  /* 0x0000000c00007844 */ /* 0x008fe80000000200 */
[----:B0-----:R-:W-:Y:S04]  /*25890*/  STL.64 [R1+0xb0], R4 ;  /* 0x0000b00401007387 */ /* 0x001fe80000100a00 */
[----:B------:R-:W-:Y:S01]  /*258a0*/  STL.64 [R1+0xb8], R6 ;  /* 0x0000b80601007387 */ /* 0x000fe20000100a00 */
[----:B------:R-:W-:Y:S01]  /*258b0*/  BAR.SYNC.DEFER_BLOCKING 0x0 ;  /* 0x0000000000007b1d */ /* 0x000fe20000010000 */
[C---:B------:R-:W-:Y:S01]  /*258c0*/  ISETP.GE.AND P1, PT, R2.reuse, UR6, PT ;  /* 0x0000000602007c0c */ /* 0x040fe2000bf26270 */
[----:B------:R-:W-:-:S03]  /*258d0*/  IMAD R3, R2, R29, RZ ;  /* 0x0000001d02037224 */ /* 0x000fc600078e02ff */
[----:B------:R-:W-:Y:S02]  /*258e0*/  ISETP.LT.AND P1, PT, R27, UR7, !P1 ;  /* 0x000000071b007c0c */ /* 0x000fe4000cf21270 */
[----:B------:R-:W-:Y:S01]  /*258f0*/  LEA R2, P3, R3, UR10, 0x1 ;  /* 0x0000000a03027c11 */ /* 0x000fe2000f8608ff */
[----:B------:R-:W0:Y:S01]  /*25900*/  LDS.128 R4, [R28] ;  /* 0x000000001c047984 */ /* 0x000e220000000c00 */
[----:B------:R-:W-:Y:S06]  /*25910*/  BAR.SYNC.DEFER_BLOCKING 0x0 ;  /* 0x0000000000007b1d */ /* 0x000fec0000010000 */
[----:B------:R1:W-:Y:S04]  /*25920*/  STSM.16.M88.4 [R0], R16 ;  /* 0x0000001000007844 */ /* 0x0003e80000000200 */
[----:B0-----:R-:W-:Y:S04]  /*25930*/  STL.64 [R1+0xc0], R4 ;  /* 0x0000c00401007387 */ /* 0x001fe80000100a00 */
[----:B------:R-:W-:Y:S01]  /*25940*/  STL.64 [R1+0xc8], R6 ;  /* 0x0000c80601007387 */ /* 0x000fe20000100a00 */
[----:B-1----:R-:W-:Y:S01]  /*25950*/  IMAD R18, R27, UR4, RZ ;  /* 0x000000041b127c24 */ /* 0x002fe2000f8e02ff */
[----:B------:R-:W-:Y:S06]  /*25960*/  BAR.SYNC.DEFER_BLOCKING 0x0 ;  /* 0x0000000000007b1d */ /* 0x000fec0000010000 */
[----:B------:R-:W2:Y:S04]  /*25970*/  LDL.LU R27, [R1+0xf10] ;  /* 0x000f1000011b7983 */ /* 0x000ea80000300800 */
[----:B------:R-:W3:Y:S01]  /*25980*/  LDL.LU R19, [R1+0x90] ;  /* 0x0000900001137983 */ /* 0x000ee20000300800 */
[----:B------:R-:W-:Y:S01]  /*25990*/  IMAD R16, R29, 0x40, R3 ;  /* 0x000000401d107824 */ /* 0x000fe200078e0203 */
[----:B------:R-:W-:-:S02]  /*259a0*/  LEA.HI.X.SX32 R3, R3, UR11, 0x1, P3 ;  /* 0x0000000b03037c11 */ /* 0x000fc400098f0eff */
[----:B------:R-:W0:Y:S01]  /*259b0*/  LDS.128 R4, [R28] ;  /* 0x000000001c047984 */ /* 0x000e220000000c00 */
[----:B------:R-:W-:Y:S06]  /*259c0*/  BAR.SYNC.DEFER_BLOCKING 0x0 ;  /* 0x0000000000007b1d */ /* 0x000fec0000010000 */
[----:B------:R-:W-:Y:S02]  /*259d0*/  STSM.16.M88.4 [R0], R20 ;  /* 0x0000001400007844 */ /* 0x000fe40000000200 */
[----:B------:R-:W-:Y:S06]  /*259e0*/  BAR.SYNC.DEFER_BLOCKING 0x0 ;  /* 0x0000000000007b1d */ /* 0x000fec0000010000 */
[----:B0-----:R0:W-:Y:S04]  /*259f0*/  STL [R1+0xefc], R4 ;  /* 0x000efc0401007387 */ /* 0x0011e80000100800 */
[----:B0-----:R-:W4:Y:S04]  /*25a00*/  LDL R4, [R1+0xeb8] ;  /* 0x000eb80001047983 */ /* 0x001f280000100800 */
[----:B------:R0:W-:Y:S04]  /*25a10*/  STL [R1+0xef8], R5 ;  /* 0x000ef80501007387 */ /* 0x0001e80000100800 */
[----:B------:R-:W1:Y:S01]  /*25a20*/  LDS.128 R8, [R28] ;  /* 0x000000001c087984 */ /* 0x000e620000000c00 */
[----:B------:R-:W-:Y:S06]  /*25a30*/  BAR.SYNC.DEFER_BLOCKING 0x0 ;  /* 0x0000000000007b1d */ /* 0x000fec0000010000 */
[----:B0-----:R-:W4:Y:S04]  /*25a40*/  LDL R5, [R1+0xeb4] ;  /* 0x000eb40001057983 */ /* 0x001f280000100800 */
[----:B------:R0:W-:Y:S04]  /*25a50*/  STL [R1+0xef4], R6 ;  /* 0x000ef40601007387 */ /* 0x0001e80000100800 */
[----:B0-----:R-:W4:Y:S04]  /*25a60*/  LDL.LU R6, [R1+0x5d0] ;  /* 0x0005d00001067983 */ /* 0x001f280000300800 */
[----:B------:R0:W-:Y:S04]  /*25a70*/  STL [R1+0xef0], R7 ;  /* 0x000ef00701007387 */ /* 0x0001e80000100800 */
[----:B0-----:R-:W4:Y:S01]  /*25a80*/  LDL.LU R7, [R1+0xec0] ;  /* 0x000ec00001077983 */ /* 0x001f220000300800 */
[----:B------:R-:W-:-:S02]  /*25a90*/  IMAD R15, R29, 0x40, R16 ;  /* 0x000000401d0f7824 */ /* 0x000fc400078e0210 */
[----:B------:R-:W-:Y:S01]  /*25aa0*/  IMAD.WIDE R12, R18, 0x2, R2 ;  /* 0x00000002120c7825 */ /* 0x000fe200078e0202 */
[----:B-1----:R0:W-:Y:S04]  /*25ab0*/  STL [R1+0xf0c], R8 ;  /* 0x000f0c0801007387 */ /* 0x0021e80000100800 */
[----:B0-----:R-:W4:Y:S04]  /*25ac0*/  LDL.LU R8, [R1+0x80] ;  /* 0x0000800001087983 */ /* 0x001f280000300800 */
[----:B------:R-:W-:Y:S04]  /*25ad0*/  STL [R1+0xf08], R9 ;  /* 0x000f080901007387 */ /* 0x000fe80000100800 */
[----:B------:R0:W-:Y:S04]  /*25ae0*/  STL [R1+0xf04], R10 ;  /* 0x000f040a01007387 */ /* 0x0001e80000100800 */
[----:B0-----:R-:W4:Y:S04]  /*25af0*/  LDL.LU R10, [R1+0x60] ;  /* 0x00006000010a7983 */ /* 0x001f280000300800 */
[----:B------:R0:W-:Y:S04]  /*25b00*/  STL [R1+0xf00], R28 ;  /* 0x000f001c01007387 */ /* 0x0001e80000100800 */
[----:B0-----:R-:W4:Y:S04]  /*25b10*/  LDL.LU R28, [R1+0x70] ;  /* 0x00007000011c7983 */ /* 0x001f280000300800 */
[----:B------:R0:W-:Y:S04]  /*25b20*/  STL [R1+0xeec], R11 ;  /* 0x000eec0b01007387 */ /* 0x0001e80000100800 */
[----:B0-----:R-:W4:Y:S01]  /*25b30*/  LDL.LU R11, [R1+0xebc] ;  /* 0x000ebc00010b7983 */ /* 0x001f220000300800 */
[----:B------:R-:W-:-:S03]  /*25b40*/  LEA R14, P4, R15, UR10, 0x1 ;  /* 0x0000000a0f0e7c11 */ /* 0x000fc6000f8808ff */
[----:B------:R-:W4:Y:S04]  /*25b50*/  LDL.LU R9, [R1+0x94] ;  /* 0x0000940001097983 */ /* 0x000f280000300800 */
[----:B--2---:R0:W-:Y:S01]  /*25b60*/  STSM.16.M88.4 [R0], R24 ;  /* 0x0000001800007844 */ /* 0x0041e20000000200 */
[----:B------:R-:W-:Y:S01]  /*25b70*/  BAR.SYNC.DEFER_BLOCKING 0x0 ;  /* 0x0000000000007b1d */ /* 0x000fe20000010000 */
[----:B0-----:R-:W-:Y:S01]  /*25b80*/  IMAD R0, R29, 0x40, R15 ;  /* 0x000000401d007824 */ /* 0x001fe200078e020f */
[----:B------:R-:W-:Y:S02]  /*25b90*/  LEA.HI.X.SX32 R15, R15, UR11, 0x1, P4 ;  /* 0x0000000b0f0f7c11 */ /* 0x000fe4000a0f0eff */
[----:B---3--:R-:W-:Y:S02]  /*25ba0*/  PRMT R29, R19, 0x7632, R29 ;  /* 0x00007632131d7816 */ /* 0x008fe4000000001d */
[----:B------:R-:W-:-:S04]  /*25bb0*/  LEA R20, P5, R0, UR10, 0x1 ;  /* 0x0000000a00147c11 */ /* 0x000fc8000f8a08ff */
[----:B------:R-:W-:Y:S01]  /*25bc0*/  LEA.HI.X.SX32 R21, R0, UR11, 0x1, P5 ;  /* 0x0000000b00157c11 */ /* 0x000fe2000a8f0eff */
[----:B------:R0:W-:Y:S01]  /*25bd0*/  @P1 STG.E.U16 desc[UR8][R12.64], R19 ;  /* 0x000000130c001986 */ /* 0x0001e2000c101508 */
[----:B------:R-:W-:Y:S01]  /*25be0*/  IMAD.WIDE R22, R18, 0x2, R14 ;  /* 0x0000000212167825 */ /* 0x000fe200078e020e */
[----:B0-----:R-:W-:Y:S02]  /*25bf0*/  LEA R12, P3, R16, UR10, 0x1 ;  /* 0x0000000a100c7c11 */ /* 0x001fe4000f8608ff */
[----:B----4-:R-:W-:Y:S02]  /*25c00*/  PRMT R27, R8, 0x7632, R27 ;  /* 0x00007632081b7816 */ /* 0x010fe4000000001b */
[----:B------:R-:W-:Y:S01]  /*25c10*/  ISETP.LT.AND P6, PT, R5, UR6, !P2 ;  /* 0x0000000605007c0c */ /* 0x000fe2000d7c1270 */
[----:B------:R-:W-:Y:S01]  /*25c20*/  VIADD R0, R18, UR4 ;  /* 0x0000000412007c36 */ /* 0x000fe20008000000 */
[C---:B------:R-:W-:Y:S01]  /*25c30*/  ISETP.GE.AND P1, PT, R6.reuse, UR7, PT ;  /* 0x0000000706007c0c */ /* 0x040fe2000bf26270 */
[----:B------:R-:W-:Y:S01]  /*25c40*/  VIADD R26, R6, 0x3 ;  /* 0x00000003061a7836 */ /* 0x000fe20000000000 */
[----:B------:R-:W-:Y:S01]  /*25c50*/  LEA.HI.X.SX32 R13, R16, UR11, 0x1, P3 ;  /* 0x0000000b100d7c11 */ /* 0x000fe200098f0eff */
[----:B------:R-:W-:Y:S01]  /*25c60*/  ULDC UR10, c[0x0][0x228] ;  /* 0x00008a00000a7ab9 */ /* 0x000fe20000000800 */
[----:B------:R-:W-:-:S02]  /*25c70*/  ISETP.LT.AND P4, PT, R4, UR6, !P1 ;  /* 0x0000000604007c0c */ /* 0x000fc4000cf81270 */
[----:B------:R-:W-:Y:S01]  /*25c80*/  ISETP.LT.AND P5, PT, R7, UR6, !P1 ;  /* 0x0000000607007c0c */ /* 0x000fe2000cfa1270 */
[----:B------:R-:W-:Y:S01]  /*25c90*/  IMAD.WIDE R24, R18, 0x2, R12 ;  /* 0x0000000212187825 */ /* 0x000fe200078e020c */
[----:B------:R-:W-:-:S09]  /*25ca0*/  ULDC UR11, c[0x0][0x228] ;  /* 0x00008a00000b7ab9 */ /* 0x000fd20000000800 */
[----:B------:R-:W-:Y:S04]  /*25cb0*/  @P4 STG.E.U16 desc[UR8][R24.64], R29 ;  /* 0x0000001d18004986 */ /* 0x000fe8000c101508 */
[----:B------:R0:W-:Y:S04]  /*25cc0*/  @P5 STG.E.U16 desc[UR8][R22.64], R8 ;  /* 0x0000000816005986 */ /* 0x0001e8000c101508 */
[----:B0-----:R-:W2:Y:S01]  /*25cd0*/  LDL.LU R8, [R1+0x84] ;  /* 0x0000840001087983 */ /* 0x001ea20000300800 */
[----:B------:R-:W-:Y:S02]  /*25ce0*/  ISETP.LT.AND P4, PT, R4, UR6, !P2 ;  /* 0x0000000604007c0c */ /* 0x000fe4000d781270 */
[----:B------:R-:W-:Y:S01]  /*25cf0*/  ISETP.LT.AND P3, PT, R11, UR6, !P1 ;  /* 0x000000060b007c0c */ /* 0x000fe2000cf61270 */
[----:B------:R-:W-:Y:S01]  /*25d00*/  IMAD.WIDE R18, R18, 0x2, R20 ;  /* 0x0000000212127825 */ /* 0x000fe200078e0214 */
[----:B------:R-:W-:-:S03]  /*25d10*/  ISETP.LT.AND P5, PT, R7, UR6, !P2 ;  /* 0x0000000607007c0c */ /* 0x000fc6000d7a1270 */
[----:B------:R-:W-:Y:S01]  /*25d20*/  IMAD.WIDE R16, R0, 0x2, R2 ;  /* 0x0000000200107825 */ /* 0x000fe200078e0202 */
[----:B------:R-:W-:-:S03]  /*25d30*/  PRMT R29, R28, 0x7632, R29 ;  /* 0x000076321c1d7816 */ /* 0x000fc6000000001d */
[----:B------:R-:W-:-:S04]  /*25d40*/  IMAD.WIDE R24, R0, 0x2, R12 ;  /* 0x0000000200187825 */ /* 0x000fc800078e020c */
[----:B------:R-:W-:Y:S01]  /*25d50*/  @P3 STG.E.U16 desc[UR8][R18.64], R27 ;  /* 0x0000001b12003986 */ /* 0x000fe2000c101508 */
[----:B------:R-:W-:-:S03]  /*25d60*/  IMAD.WIDE R22, R0, 0x2, R14 ;  /* 0x0000000200167825 */ /* 0x000fc600078e020e */
[----:B------:R0:W-:Y:S01]  /*25d70*/  @P6 STG.E.U16 desc[UR8][R16.64], R28 ;  /* 0x0000001c10006986 */ /* 0x0001e2000c101508 */
[----:B------:R-:W-:Y:S02]  /*25d80*/  ISETP.LT.AND P3, PT, R11, UR6, !P2 ;  /* 0x000000060b007c0c */ /* 0x000fe4000d761270 */
[----:B------:R-:W-:Y:S01]  /*25d90*/  ISETP.GE.AND P1, PT, R26, UR7, PT ;  /* 0x000000071a007c0c */ /* 0x000fe2000bf26270 */
[C---:B------:R-:W-:Y:S01]  /*25da0*/  VIADD R26, R0.reuse, UR4 ;  /* 0x00000004001a7c36 */ /* 0x040fe20008000000 */
[----:B------:R-:W-:Y:S01]  /*25db0*/  ISETP.LT.AND P6, PT, R5, UR6, !P0 ;  /* 0x0000000605007c0c */ /* 0x000fe2000c7c1270 */
[----:B------:R-:W-:Y:S04]  /*25dc0*/  @P4 STG.E.U16 desc[UR8][R24.64], R29 ;  /* 0x0000001d18004986 */ /* 0x000fe8000c101508 */
[----:B0-----:R-:W3:Y:S01]  /*25dd0*/  LDL.LU R28, [R1+0x74] ;  /* 0x00007400011c7983 */ /* 0x001ee20000300800 */
[----:B------:R-:W-:Y:S01]  /*25de0*/  IMAD.WIDE R18, R0, 0x2, R20 ;  /* 0x0000000200127825 */ /* 0x000fe200078e0214 */
[----:B------:R-:W-:-:S02]  /*25df0*/  PRMT R0, R10, 0x7632, R0 ;  /* 0x000076320a007816 */ /* 0x000fc40000000000 */
[----:B------:R0:W-:Y:S01]  /*25e00*/  @P5 STG.E.U16 desc[UR8][R22.64], R10 ;  /* 0x0000000a16005986 */ /* 0x0001e2000c101508 */
[----:B------:R-:W-:Y:S02]  /*25e10*/  VIADD R27, R6, 0x4 ;  /* 0x00000004061b7836 */ /* 0x000fe40000000000 */
[----:B------:R-:W-:Y:S01]  /*25e20*/  IMAD.WIDE R16, R26, 0x2, R2 ;  /* 0x000000021a107825 */ /* 0x000fe200078e0202 */
[----:B0-----:R-:W4:Y:S02]  /*25e30*/  LDL.LU R10, [R1+0x64] ;  /* 0x00006400010a7983 */ /* 0x001f240000300800 */
[----:B------:R-:W-:Y:S02]  /*25e40*/  ISETP.GE.AND P2, PT, R27, UR7, PT ;  /* 0x000000071b007c0c */ /* 0x000fe4000bf46270 */
[----:B------:R-:W-:Y:S01]  /*25e50*/  PRMT R27, R9, 0x7632, R27 ;  /* 0x00007632091b7816 */ /* 0x000fe2000000001b */
[----:B------:R-:W-:Y:S04]  /*25e60*/  @P3 STG.E.U16 desc[UR8][R18.64], R0 ;  /* 0x0000000012003986 */ /* 0x000fe8000c101508 */
[----:B------:R0:W-:Y:S01]  /*25e70*/  @P6 STG.E.U16 desc[UR8][R16.64], R9 ;  /* 0x0000000910006986 */ /* 0x0001e2000c101508 */
[----:B------:R-:W-:-:S03]  /*25e80*/  ISETP.LT.AND P4, PT, R4, UR6, !P0 ;  /* 0x0000000604007c0c */ /* 0x000fc6000c781270 */
[----:B0-----:R-:W4:Y:S01]  /*25e90*/  LDL.LU R9, [R1+0x98] ;  /* 0x0000980001097983 */ /* 0x001f220000300800 */
[----:B------:R-:W-:Y:S01]  /*25ea0*/  ISETP.LT.AND P5, PT, R7, UR6, !P0 ;  /* 0x0000000607007c0c */ /* 0x000fe2000c7a1270 */
[----:B------:R-:W-:-:S04]  /*25eb0*/  IMAD.WIDE R24, R26, 0x2, R12 ;  /* 0x000000021a187825 */ /* 0x000fc800078e020c */
[----:B------:R-:W-:-:S04]  /*25ec0*/  IMAD.WIDE R22, R26, 0x2, R14 ;  /* 0x000000021a167825 */ /* 0x000fc800078e020e */
[----:B------:R-:W-:Y:S01]  /*25ed0*/  @P4 STG.E.U16 desc[UR8][R24.64], R27 ;  /* 0x0000001b18004986 */ /* 0x000fe2000c101508 */
[C---:B------:R-:W-:Y:S02]  /*25ee0*/  VIADD R0, R26.reuse, UR4 ;  /* 0x000000041a007c36 */ /* 0x040fe40008000000 */
[----:B------:R-:W-:Y:S01]  /*25ef0*/  IMAD.WIDE R18, R26, 0x2, R20 ;  /* 0x000000021a127825 */ /* 0x000fe200078e0214 */
[----:B--2---:R-:W-:Y:S01]  /*25f00*/  PRMT R26, R8, 0x7632, R26 ;  /* 0x00007632081a7816 */ /* 0x004fe2000000001a */
[----:B------:R0:W-:Y:S04]  /*25f10*/  @P5 STG.E.U16 desc[UR8][R22.64], R8 ;  /* 0x0000000816005986 */ /* 0x0001e8000c101508 */
[----:B0-----:R-:W2:Y:S01]  /*25f20*/  LDL.LU R8, [R1+0x88] ;  /* 0x0000880001087983 */ /* 0x001ea20000300800 */
[----:B------:R-:W-:-:S02]  /*25f30*/  ISETP.LT.AND P0, PT, R11, UR6, !P0 ;  /* 0x000000060b007c0c */ /* 0x000fc4000c701270 */
[----:B------:R-:W-:Y:S01]  /*25f40*/  ISETP.LT.AND P6, PT, R5, UR6, !P1 ;  /* 0x0000000605007c0c */ /* 0x000fe2000cfc1270 */
[----:B------:R-:W-:Y:S01]  /*25f50*/  VIADD R16, R6, 0x5 ;  /* 0x0000000506107836 */ /* 0x000fe20000000000 */
[----:B------:R-:W-:Y:S02]  /*25f60*/  ISETP.LT.AND P4, PT, R4, UR6, !P1 ;  /* 0x0000000604007c0c */ /* 0x000fe4000cf81270 */
[----:B------:R-:W-:Y:S02]  /*25f70*/  ISETP.LT.AND P5, PT, R7, UR6, !P1 ;  /* 0x0000000607007c0c */ /* 0x000fe4000cfa1270 */
[----:B------:R-:W-:Y:S01]  /*25f80*/  ISETP.GE.AND P3, PT, R16, UR7, PT ;  /* 0x0000000710007c0c */ /* 0x000fe2000bf66270 */
[----:B------:R-:W-:-:S04]  /*25f90*/  IMAD.WIDE R16, R0, 0x2, R2 ;  /* 0x0000000200107825 */ /* 0x000fc800078e0202 */
[----:B------:R0:W-:Y:S01]  /*25fa0*/  @P0 STG.E.U16 desc[UR8][R18.64], R26 ;  /* 0x0000001a12000986 */ /* 0x0001e2000c101508 */
[----:B------:R-:W-:-:S04]  /*25fb0*/  IMAD.WIDE R24, R0, 0x2, R14 ;  /* 0x0000000200187825 */ /* 0x000fc800078e020e */
[----:B------:R-:W-:Y:S01]  /*25fc0*/  IMAD.WIDE R22, R0, 0x2, R20 ;  /* 0x0000000200167825 */ /* 0x000fe200078e0214 */
[----:B---3--:R1:W-:Y:S01]  /*25fd0*/  @P6 STG.E.U16 desc[UR8][R16.64], R28 ;  /* 0x0000001c10006986 */ /* 0x0083e2000c101508 */
[----:B0-----:R-:W-:Y:S02]  /*25fe0*/  PRMT R26, R28, 0x7632, R26 ;  /* 0x000076321c1a7816 */ /* 0x001fe4000000001a */
[----:B------:R-:W-:Y:S01]  /*25ff0*/  ISETP.LT.AND P6, PT, R11, UR6, !P1 ;  /* 0x000000060b007c0c */ /* 0x000fe2000cfc1270 */
[C---:B------:R-:W-:Y:S01]  /*26000*/  VIADD R18, R0.reuse, UR4 ;  /* 0x0000000400127c36 */ /* 0x040fe20008000000 */
[----:B------:R-:W-:Y:S01]  /*26010*/  ISETP.LT.AND P1, PT, R5, UR6, !P2 ;  /* 0x0000000605007c0c */ /* 0x000fe2000d721270 */
[----:B-1----:R-:W-:Y:S01]  /*26020*/  IMAD.WIDE R16, R0, 0x2, R12 ;  /* 0x0000000200107825 */ /* 0x002fe200078e020c */
[----:B------:R-:W3:Y:S01]  /*26030*/  LDL.LU R28, [R1+0x78] ;  /* 0x00007800011c7983 */ /* 0x000ee20000300800 */
[----:B----4-:R-:W-:-:S03]  /*26040*/  PRMT R0, R10, 0x7632, R0 ;  /* 0x000076320a007816 */ /* 0x010fc60000000000 */
[----:B------:R-:W-:Y:S04]  /*26050*/  @P4 STG.E.U16 desc[UR8][R16.64], R26 ;  /* 0x0000001a10004986 */ /* 0x000fe8000c101508 */
[----:B------:R0:W-:Y:S04]  /*26060*/  @P5 STG.E.U16 desc[UR8][R24.64], R10 ;  /* 0x0000000a18005986 */ /* 0x0001e8000c101508 */
[----:B0-----:R-:W4:Y:S01]  /*26070*/  LDL.LU R10, [R1+0x68] ;  /* 0x00006800010a7983 */ /* 0x001f220000300800 */
[----:B------:R-:W-:Y:S01]  /*26080*/  IMAD.WIDE R16, R18, 0x2, R2 ;  /* 0x0000000212107825 */ /* 0x000fe200078e0202 */
[----:B------:R-:W-:-:S02]  /*26090*/  PRMT R25, R9, 0x7632, R25 ;  /* 0x0000763209197816 */ /* 0x000fc40000000019 */
        /* <DEDUP_REMOVED lines=8> */
[----:B--2---:R-:W-:-:S03]  /*26120*/  PRMT R26, R8, 0x7632, R26 ;  /* 0x00007632081a7816 */ /* 0x004fc6000000001a */
[----:B------:R0:W-:Y:S04]  /*26130*/  @P5 STG.E.U16 desc[UR8][R16.64], R8 ;  /* 0x0000000810005986 */ /* 0x0001e8000c101508 */
[----:B0-----:R-:W2:Y:S01]  /*26140*/  LDL.LU R8, [R1+0x8c] ;  /* 0x00008c0001087983 */ /* 0x001ea20000300800 */
[----:B------:R-:W-:Y:S01]  /*26150*/  ISETP.LT.AND P6, PT, R11, UR6, !P2 ;  /* 0x000000060b007c0c */ /* 0x000fe2000d7c1270 */
[----:B------:R-:W-:Y:S01]  /*26160*/  VIADD R19, R6, 0x6 ;  /* 0x0000000606137836 */ /* 0x000fe20000000000 */
[----:B------:R-:W-:Y:S01]  /*26170*/  ISETP.LT.AND P1, PT, R5, UR6, !P3 ;  /* 0x0000000605007c0c */ /* 0x000fe2000df21270 */
[----:B------:R-:W-:Y:S01]  /*26180*/  VIADD R0, R18, UR4 ;  /* 0x0000000412007c36 */ /* 0x000fe20008000000 */
[----:B------:R-:W-:Y:S02]  /*26190*/  ISETP.LT.AND P5, PT, R4, UR6, !P3 ;  /* 0x0000000604007c0c */ /* 0x000fe4000dfa1270 */
[----:B------:R-:W-:Y:S01]  /*261a0*/  ISETP.GE.AND P0, PT, R19, UR7, PT ;  /* 0x0000000713007c0c */ /* 0x000fe2000bf06270 */
[----:B------:R-:W-:Y:S01]  /*261b0*/  IMAD.WIDE R18, R18, 0x2, R20 ;  /* 0x0000000212127825 */ /* 0x000fe200078e0214 */
[----:B------:R-:W-:-:S03]  /*261c0*/  ISETP.LT.AND P4, PT, R7, UR6, !P3 ;  /* 0x0000000607007c0c */ /* 0x000fc6000df81270 */
[C---:B------:R-:W-:Y:S01]  /*261d0*/  IMAD.WIDE R16, R0.reuse, 0x2, R2 ;  /* 0x0000000200107825 */ /* 0x040fe200078e0202 */
[----:B------:R-:W-:Y:S01]  /*261e0*/  ISETP.LT.AND P3, PT, R11, UR6, !P3 ;  /* 0x000000060b007c0c */ /* 0x000fe2000df61270 */
[----:B------:R0:W-:Y:S01]  /*261f0*/  @P6 STG.E.U16 desc[UR8][R18.64], R26 ;  /* 0x0000001a12006986 */ /* 0x0001e2000c101508 */
[----:B------:R-:W-:Y:S01]  /*26200*/  ISETP.LT.AND P6, PT, R5, UR6, !P0 ;  /* 0x0000000605007c0c */ /* 0x000fe2000c7c1270 */
[----:B------:R-:W-:Y:S02]  /*26210*/  IMAD.WIDE R22, R0, 0x2, R12 ;  /* 0x0000000200167825 */ /* 0x000fe400078e020c */
[----:B---3--:R1:W-:Y:S01]  /*26220*/  @P1 STG.E.U16 desc[UR8][R16.64], R28 ;  /* 0x0000001c10001986 */ /* 0x0083e2000c101508 */
[----:B0-----:R-:W-:Y:S01]  /*26230*/  PRMT R26, R28, 0x7632, R26 ;  /* 0x000076321c1a7816 */ /* 0x001fe2000000001a */
[C---:B------:R-:W-:Y:S02]  /*26240*/  IMAD.WIDE R18, R0.reuse, 0x2, R14 ;  /* 0x0000000200127825 */ /* 0x040fe400078e020e */
[----:B-1----:R-:W3:Y:S02]  /*26250*/  LDL.LU R28, [R1+0x7c] ;  /* 0x00007c00011c7983 */ /* 0x002ee40000300800 */
[----:B------:R-:W-:-:S02]  /*26260*/  IMAD.WIDE R16, R0, 0x2, R20 ;  /* 0x0000000200107825 */ /* 0x000fc400078e0214 */
[----:B------:R-:W-:Y:S02]  /*26270*/  @P5 STG.E.U16 desc[UR8][R22.64], R26 ;  /* 0x0000001a16005986 */ /* 0x000fe4000c101508 */
[----:B------:R-:W-:Y:S01]  /*26280*/  VIADD R0, R0, UR4 ;  /* 0x0000000400007c36 */ /* 0x000fe20008000000 */
[----:B----4-:R-:W-:Y:S01]  /*26290*/  PRMT R25, R10, 0x7632, R25 ;  /* 0x000076320a197816 */ /* 0x010fe20000000019 */
[----:B------:R0:W-:Y:S04]  /*262a0*/  @P4 STG.E.U16 desc[UR8][R18.64], R10 ;  /* 0x0000000a12004986 */ /* 0x0001e8000c101508 */
[----:B------:R1:W-:Y:S04]  /*262b0*/  @P3 STG.E.U16 desc[UR8][R16.64], R25 ;  /* 0x0000001910003986 */ /* 0x0003e8000c101508 */
[----:B0-----:R-:W4:Y:S01]  /*262c0*/  LDL.LU R10, [R1+0x6c] ;  /* 0x00006c00010a7983 */ /* 0x001f220000300800 */
[----:B-1----:R-:W-:Y:S01]  /*262d0*/  IMAD.WIDE R16, R0, 0x2, R2 ;  /* 0x0000000200107825 */ /* 0x002fe200078e0202 */
[----:B------:R-:W-:-:S04]  /*262e0*/  PRMT R26, R9, 0x7632, R26 ;  /* 0x00007632091a7816 */ /* 0x000fc8000000001a */
        /* <DEDUP_REMOVED lines=10> */
[----:B------:R-:W-:Y:S01]  /*26390*/  VIADD R24, R6, 0x7 ;  /* 0x0000000706187836 */ /* 0x000fe20000000000 */
[----:B------:R-:W-:-:S04]  /*263a0*/  ISETP.LT.AND P5, PT, R11, UR6, !P0 ;  /* 0x000000060b007c0c */ /* 0x000fc8000c7a1270 */
[----:B------:R-:W-:Y:S01]  /*263b0*/  ISETP.GE.AND P2, PT, R24, UR7, PT ;  /* 0x0000000718007c0c */ /* 0x000fe2000bf46270 */
[----:B------:R-:W-:-:S03]  /*263c0*/  IMAD.WIDE R18, R0, 0x2, R20 ;  /* 0x0000000200127825 */ /* 0x000fc600078e0214 */
[----:B------:R-:W-:Y:S01]  /*263d0*/  ISETP.LT.AND P6, PT, R5, UR6, !P2 ;  /* 0x0000000605007c0c */ /* 0x000fe2000d7c1270 */
[----:B------:R-:W-:Y:S02]  /*263e0*/  VIADD R0, R0, UR4 ;  /* 0x0000000400007c36 */ /* 0x000fe40008000000 */
[----:B------:R-:W-:Y:S01]  /*263f0*/  VIADD R24, R6, 0x8 ;  /* 0x0000000806187836 */ /* 0x000fe20000000000 */
[----:B------:R-:W-:Y:S01]  /*26400*/  ISETP.LT.AND P3, PT, R4, UR6, !P2 ;  /* 0x0000000604007c0c */ /* 0x000fe2000d761270 */
[----:B------:R-:W-:Y:S01]  /*26410*/  IMAD.WIDE R16, R0, 0x2, R2 ;  /* 0x0000000200107825 */ /* 0x000fe200078e0202 */
[----:B------:R0:W-:Y:S01]  /*26420*/  @P5 STG.E.U16 desc[UR8][R18.64], R25 ;  /* 0x0000001912005986 */ /* 0x0001e2000c101508 */
[----:B------:R-:W-:Y:S02]  /*26430*/  ISETP.LT.AND P5, PT, R7, UR6, !P2 ;  /* 0x0000000607007c0c */ /* 0x000fe4000d7a1270 */
[----:B------:R-:W-:Y:S02]  /*26440*/  ISETP.GE.AND P1, PT, R24, UR7, PT ;  /* 0x0000000718007c0c */ /* 0x000fe4000bf26270 */
[----:B------:R-:W-:-:S02]  /*26450*/  ISETP.LT.AND P2, PT, R11, UR6, !P2 ;  /* 0x000000060b007c0c */ /* 0x000fc4000d741270 */
[----:B---3--:R-:W-:Y:S01]  /*26460*/  PRMT R29, R28, 0x7632, R29 ;  /* 0x000076321c1d7816 */ /* 0x008fe2000000001d */
[----:B------:R1:W-:Y:S01]  /*26470*/  @P6 STG.E.U16 desc[UR8][R16.64], R28 ;  /* 0x0000001c10006986 */ /* 0x0003e2000c101508 */
[----:B------:R-:W-:Y:S01]  /*26480*/  ISETP.LT.AND P4, PT, R5, UR6, !P1 ;  /* 0x0000000605007c0c */ /* 0x000fe2000cf81270 */
[----:B------:R-:W-:Y:S02]  /*26490*/  VIADD R24, R6, 0x9 ;  /* 0x0000000906187836 */ /* 0x000fe40000000000 */
[C---:B0-----:R-:W-:Y:S01]  /*264a0*/  IMAD.WIDE R18, R0.reuse, 0x2, R12 ;  /* 0x0000000200127825 */ /* 0x041fe200078e020c */
[----:B-1----:R-:W3:Y:S03]  /*264b0*/  LDL.LU R28, [R1+0x30] ;  /* 0x00003000011c7983 */ /* 0x002ee60000300800 */
[----:B------:R-:W-:Y:S01]  /*264c0*/  IMAD.WIDE R16, R0, 0x2, R14 ;  /* 0x0000000200107825 */ /* 0x000fe200078e020e */
[----:B------:R-:W-:-:S03]  /*264d0*/  ISETP.GE.AND P0, PT, R24, UR7, PT ;  /* 0x0000000718007c0c */ /* 0x000fc6000bf06270 */
[C---:B------:R-:W-:Y:S01]  /*264e0*/  VIADD R26, R0.reuse, UR4 ;  /* 0x00000004001a7c36 */ /* 0x040fe20008000000 */
[----:B------:R-:W-:Y:S01]  /*264f0*/  @P3 STG.E.U16 desc[UR8][R18.64], R29 ;  /* 0x0000001d12003986 */ /* 0x000fe2000c101508 */
[----:B------:R-:W-:Y:S01]  /*26500*/  IMAD.WIDE R22, R0, 0x2, R20 ;  /* 0x0000000200167825 */ /* 0x000fe200078e0214 */
[----:B----4-:R-:W-:Y:S02]  /*26510*/  PRMT R0, R10, 0x7632, R0 ;  /* 0x000076320a007816 */ /* 0x010fe40000000000 */
[----:B------:R0:W-:Y:S01]  /*26520*/  @P5 STG.E.U16 desc[UR8][R16.64], R10 ;  /* 0x0000000a10005986 */ /* 0x0001e2000c101508 */
[----:B------:R-:W-:-:S03]  /*26530*/  IMAD.WIDE R24, R26, 0x2, R2 ;  /* 0x000000021a187825 */ /* 0x000fc600078e0202 */
[----:B------:R-:W-:Y:S04]  /*26540*/  @P2 STG.E.U16 desc[UR8][R22.64], R0 ;  /* 0x0000000016002986 */ /* 0x000fe8000c101508 */
[----:B0-----:R-:W4:Y:S04]  /*26550*/  LDL.LU R10, [R1+0x20] ;  /* 0x00002000010a7983 */ /* 0x001f280000300800 */
[----:B------:R0:W-:Y:S01]  /*26560*/  @P4 STG.E.U16 desc[UR8][R24.64], R9 ;  /* 0x0000000918004986 */ /* 0x0001e2000c101508 */
[----:B------:R-:W-:-:S03]  /*26570*/  PRMT R29, R9, 0x7632, R29 ;  /* 0x00007632091d7816 */ /* 0x000fc6000000001d */
[----:B0-----:R-:W4:Y:S01]  /*26580*/  LDL.LU R9, [R1+0x54] ;  /* 0x0000540001097983 */ /* 0x001f220000300800 */
[----:B------:R-:W-:Y:S02]  /*26590*/  ISETP.LT.AND P3, PT, R4, UR6, !P1 ;  /* 0x0000000604007c0c */ /* 0x000fe4000cf61270 */
[----:B------:R-:W-:Y:S01]  /*265a0*/  ISETP.LT.AND P4, PT, R7, UR6, !P1 ;  /* 0x0000000607007c0c */ /* 0x000fe2000cf81270 */
[----:B------:R-:W-:-:S04]  /*265b0*/  IMAD.WIDE R18, R26, 0x2, R12 ;  /* 0x000000021a127825 */ /* 0x000fc800078e020c */
[----:B------:R-:W-:-:S04]  /*265c0*/  IMAD.WIDE R16, R26, 0x2, R14 ;  /* 0x000000021a107825 */ /* 0x000fc800078e020e */
[C---:B------:R-:W-:Y:S02]  /*265d0*/  VIADD R0, R26.reuse, UR4 ;  /* 0x000000041a007c36 */ /* 0x040fe40008000000 */
[----:B------:R-:W-:Y:S01]  /*265e0*/  IMAD.WIDE R22, R26, 0x2, R20 ;  /* 0x000000021a167825 */ /* 0x000fe200078e0214 */
[----:B------:R-:W-:Y:S01]  /*265f0*/  @P3 STG.E.U16 desc[UR8][R18.64], R29 ;  /* 0x0000001d12003986 */ /* 0x000fe2000c101508 */
[----:B--2---:R-:W-:-:S03]  /*26600*/  PRMT R26, R8, 0x7632, R26 ;  /* 0x00007632081a7816 */ /* 0x004fc6000000001a */
[----:B------:R0:W-:Y:S04]  /*26610*/  @P4 STG.E.U16 desc[UR8][R16.64], R8 ;  /* 0x0000000810004986 */ /* 0x0001e8000c101508 */
[----:B0-----:R-:W2:Y:S01]  /*26620*/  LDL.LU R8, [R1+0x44] ;  /* 0x0000440001087983 */ /* 0x001ea20000300800 */
[----:B------:R-:W-:Y:S02]  /*26630*/  ISETP.LT.AND P2, PT, R11, UR6, !P1 ;  /* 0x000000060b007c0c */ /* 0x000fe4000cf41270 */
[----:B------:R-:W-:Y:S01]  /*26640*/  ISETP.LT.AND P5, PT, R5, UR6, !P0 ;  /* 0x0000000605007c0c */ /* 0x000fe2000c7a1270 */
[----:B------:R-:W-:Y:S02]  /*26650*/  VIADD R27, R6, 0xa ;  /* 0x0000000a061b7836 */ /* 0x000fe40000000000 */
[----:B------:R-:W-:Y:S01]  /*26660*/  IMAD.WIDE R24, R0, 0x2, R2 ;  /* 0x0000000200187825 */ /* 0x000fe200078e0202 */
[----:B------:R-:W-:-:S02]  /*26670*/  ISETP.LT.AND P3, PT, R7, UR6, !P0 ;  /* 0x0000000607007c0c */ /* 0x000fc4000c761270 */
[----:B------:R-:W-:-:S05]  /*26680*/  ISETP.GE.AND P6, PT, R27, UR7, PT ;  /* 0x000000071b007c0c */ /* 0x000fca000bfc6270 */
[----:B------:R0:W-:Y:S01]  /*26690*/  @P2 STG.E.U16 desc[UR8][R22.64], R26 ;  /* 0x0000001a16002986 */ /* 0x0001e2000c101508 */
[----:B------:R-:W-:Y:S02]  /*266a0*/  ISETP.LT.AND P2, PT, R4, UR6, !P0 ;  /* 0x0000000604007c0c */ /* 0x000fe4000c741270 */
[----:B------:R-:W-:Y:S02]  /*266b0*/  ISETP.LT.AND P0, PT, R11, UR6, !P0 ;  /* 0x000000060b007c0c */ /* 0x000fe4000c701270 */
[----:B------:R-:W-:Y:S01]  /*266c0*/  ISETP.LT.AND P4, PT, R5, UR6, !P6 ;  /* 0x0000000605007c0c */ /* 0x000fe2000f781270 */
[----:B---3--:R1:W-:Y:S01]  /*266d0*/  @P5 STG.E.U16 desc[UR8][R24.64], R28 ;  /* 0x0000001c18005986 */ /* 0x0083e2000c101508 */
[----:B------:R-:W-:Y:S01]  /*266e0*/  PRMT R29, R28, 0x7632, R29 ;  /* 0x000076321c1d7816 */ /* 0x000fe2000000001d */
[----:B0-----:R-:W-:-:S04]  /*266f0*/  IMAD.WIDE R22, R0, 0x2, R12 ;  /* 0x0000000200167825 */ /* 0x001fc800078e020c */
[----:B------:R-:W-:Y:S02]  /*26700*/  VIADD R27, R6, 0xb ;  /* 0x0000000b061b7836 */ /* 0x000fe40000000000 */
[C---:B------:R-:W-:Y:S01]  /*26710*/  IMAD.WIDE R18, R0.reuse, 0x2, R14 ;  /* 0x0000000200127825 */ /* 0x040fe200078e020e */
[----:B-1----:R-:W3:Y:S03]  /*26720*/  LDL.LU R28, [R1+0x34] ;  /* 0x00003400011c7983 */ /* 0x002ee60000300800 */
[C---:B------:R-:W-:Y:S01]  /*26730*/  VIADD R16, R0.reuse, UR4 ;  /* 0x0000000400107c36 */ /* 0x040fe20008000000 */
[----:B------:R-:W-:Y:S01]  /*26740*/  ISETP.GE.AND P1, PT, R27, UR7, PT ;  /* 0x000000071b007c0c */ /* 0x000fe2000bf26270 */
[----:B------:R-:W-:Y:S01]  /*26750*/  IMAD.WIDE R24, R0, 0x2, R20 ;  /* 0x0000000200187825 */ /* 0x000fe200078e0214 */
[----:B------:R-:W-:Y:S03]  /*26760*/  @P2 STG.E.U16 desc[UR8][R22.64], R29 ;  /* 0x0000001d16002986 */ /* 0x000fe6000c101508 */
[----:B------:R-:W-:Y:S01]  /*26770*/  IMAD.WIDE R26, R16, 0x2, R2 ;  /* 0x00000002101a7825 */ /* 0x000fe200078e0202 */
[----:B----4-:R-:W-:Y:S01]  /*26780*/  PRMT R0, R10, 0x7632, R0 ;  /* 0x000076320a007816 */ /* 0x010fe20000000000 */
[----:B------:R0:W-:Y:S04]  /*26790*/  @P3 STG.E.U16 desc[UR8][R18.64], R10 ;  /* 0x0000000a12003986 */ /* 0x0001e8000c101508 */
        /* <DEDUP_REMOVED lines=8> */
[----:B------:R-:W-:-:S06]  /*26820*/  IMAD.WIDE R18, R16, 0x2, R14 ;  /* 0x0000000210127825 */ /* 0x000fcc00078e020e */
[----:B------:R-:W-:Y:S01]  /*26830*/  @P0 STG.E.U16 desc[UR8][R22.64], R29 ;  /* 0x0000001d16000986 */ /* 0x000fe2000c101508 */
[----:B--2---:R-:W-:-:S03]  /*26840*/  PRMT R27, R8, 0x7632, R27 ;  /* 0x00007632081b7816 */ /* 0x004fc6000000001b */
[----:B------:R0:W-:Y:S04]  /*26850*/  @P2 STG.E.U16 desc[UR8][R18.64], R8 ;  /* 0x0000000812002986 */ /* 0x0001e8000c101508 */
[----:B0-----:R-:W2:Y:S01]  /*26860*/  LDL.LU R8, [R1+0x48] ;  /* 0x0000480001087983 */ /* 0x001ea20000300800 */
[----:B------:R-:W-:Y:S01]  /*26870*/  ISETP.LT.AND P6, PT, R11, UR6, !P6 ;  /* 0x000000060b007c0c */ /* 0x000fe2000f7c1270 */
[----:B------:R-:W-:Y:S01]  /*26880*/  VIADD R17, R6, 0xc ;  /* 0x0000000c06117836 */ /* 0x000fe20000000000 */
[----:B------:R-:W-:Y:S01]  /*26890*/  ISETP.LT.AND P4, PT, R5, UR6, !P1 ;  /* 0x0000000605007c0c */ /* 0x000fe2000cf81270 */
[----:B------:R-:W-:-:S03]  /*268a0*/  VIADD R0, R16, UR4 ;  /* 0x0000000410007c36 */ /* 0x000fc60008000000 */
[----:B------:R-:W-:Y:S01]  /*268b0*/  ISETP.GE.AND P5, PT, R17, UR7, PT ;  /* 0x0000000711007c0c */ /* 0x000fe2000bfa6270 */
[----:B------:R-:W-:-:S04]  /*268c0*/  IMAD.WIDE R16, R16, 0x2, R20 ;  /* 0x0000000210107825 */ /* 0x000fc800078e0214 */
[----:B------:R-:W-:Y:S01]  /*268d0*/  IMAD.WIDE R24, R0, 0x2, R2 ;  /* 0x0000000200187825 */ /* 0x000fe200078e0202 */
[----:B------:R-:W-:Y:S01]  /*268e0*/  ISETP.LT.AND P0, PT, R4, UR6, !P1 ;  /* 0x0000000604007c0c */ /* 0x000fe2000cf01270 */
[----:B------:R0:W-:Y:S01]  /*268f0*/  @P6 STG.E.U16 desc[UR8][R16.64], R27 ;  /* 0x0000001b10006986 */ /* 0x0001e2000c101508 */
[----:B------:R-:W-:Y:S01]  /*26900*/  ISETP.LT.AND P6, PT, R11, UR6, !P1 ;  /* 0x000000060b007c0c */ /* 0x000fe2000cfc1270 */
[----:B------:R-:W-:Y:S02]  /*26910*/  VIADD R26, R6, 0xd ;  /* 0x0000000d061a7836 */ /* 0x000fe40000000000 */
[----:B---3--:R1:W-:Y:S01]  /*26920*/  @P4 STG.E.U16 desc[UR8][R24.64], R28 ;  /* 0x0000001c18004986 */ /* 0x0083e2000c101508 */
[----:B------:R-:W-:Y:S02]  /*26930*/  ISETP.LT.AND P4, PT, R7, UR6, !P1 ;  /* 0x0000000607007c0c */ /* 0x000fe4000cf81270 */
[----:B------:R-:W-:Y:S01]  /*26940*/  ISETP.LT.AND P1, PT, R5, UR6, !P5 ;  /* 0x0000000605007c0c */ /* 0x000fe2000ef21270 */
[----:B0-----:R-:W-:Y:S01]  /*26950*/  VIADD R16, R0, UR4 ;  /* 0x0000000400107c36 */ /* 0x001fe20008000000 */
[----:B------:R-:W-:Y:S01]  /*26960*/  PRMT R29, R28, 0x7632, R29 ;  /* 0x000076321c1d7816 */ /* 0x000fe2000000001d */
[----:B------:R-:W-:Y:S01]  /*26970*/  IMAD.WIDE R22, R0, 0x2, R12 ;  /* 0x0000000200167825 */ /* 0x000fe200078e020c */
[----:B------:R-:W-:-:S03]  /*26980*/  ISETP.GE.AND P3, PT, R26, UR7, PT ;  /* 0x000000071a007c0c */ /* 0x000fc6000bf66270 */
[----:B------:R-:W-:-:S04]  /*26990*/  IMAD.WIDE R18, R0, 0x2, R14 ;  /* 0x0000000200127825 */ /* 0x000fc800078e020e */
[----:B-1----:R-:W-:Y:S01]  /*269a0*/  IMAD.WIDE R24, R0, 0x2, R20 ;  /* 0x0000000200187825 */ /* 0x002fe200078e0214 */
[----:B------:R-:W-:Y:S03]  /*269b0*/  @P0 STG.E.U16 desc[UR8][R22.64], R29 ;  /* 0x0000001d16000986 */ /* 0x000fe6000c101508 */
[----:B------:R-:W-:Y:S01]  /*269c0*/  IMAD.WIDE R26, R16, 0x2, R2 ;  /* 0x00000002101a7825 */ /* 0x000fe200078e0202 */
[----:B----4-:R-:W-:Y:S01]  /*269d0*/  PRMT R0, R10, 0x7632, R0 ;  /* 0x000076320a007816 */ /* 0x010fe20000000000 */
[----:B------:R0:W-:Y:S04]  /*269e0*/  @P4 STG.E.U16 desc[UR8][R18.64], R10 ;  /* 0x0000000a12004986 */ /* 0x0001e8000c101508 */
[----:B------:R-:W-:Y:S04]  /*269f0*/  @P6 STG.E.U16 desc[UR8][R24.64], R0 ;  /* 0x0000000018006986 */ /* 0x000fe8000c101508 */
[----:B0-----:R-:W3:Y:S04]  /*26a00*/  LDL.LU R10, [R1+0x28] ;  /* 0x00002800010a7983 */ /* 0x001ee80000300800 */
[----:B------:R0:W-:Y:S01]  /*26a10*/  @P1 STG.E.U16 desc[UR8][R26.64], R9 ;  /* 0x000000091a001986 */ /* 0x0001e2000c101508 */
[----:B------:R-:W-:-:S03]  /*26a20*/  ISETP.LT.AND P0, PT, R4, UR6, !P5 ;  /* 0x0000000604007c0c */ /* 0x000fc6000ef01270 */
[----:B0-----:R-:W4:Y:S01]  /*26a30*/  LDL.LU R27, [R1+0x38] ;  /* 0x00003800011b7983 */ /* 0x001f220000300800 */
[----:B------:R-:W-:-:S03]  /*26a40*/  ISETP.LT.AND P6, PT, R7, UR6, !P5 ;  /* 0x0000000607007c0c */ /* 0x000fc6000efc1270 */
[----:B------:R-:W4:Y:S01]  /*26a50*/  LDL.LU R28, [R1+0x5c] ;  /* 0x00005c00011c7983 */ /* 0x000f220000300800 */
[----:B------:R-:W-:Y:S01]  /*26a60*/  VIADD R17, R6, 0xe ;  /* 0x0000000e06117836 */ /* 0x000fe20000000000 */
[----:B------:R-:W-:Y:S01]  /*26a70*/  PRMT R26, R9, 0x7632, R26 ;  /* 0x00007632091a7816 */ /* 0x000fe2000000001a */
[----:B------:R-:W-:-:S04]  /*26a80*/  IMAD.WIDE R18, R16, 0x2, R12 ;  /* 0x0000000210127825 */ /* 0x000fc800078e020c */
[----:B------:R-:W-:Y:S01]  /*26a90*/  IMAD.WIDE R22, R16, 0x2, R14 ;  /* 0x0000000210167825 */ /* 0x000fe200078e020e */
[----:B------:R-:W-:Y:S01]  /*26aa0*/  ISETP.GE.AND P2, PT, R17, UR7, PT ;  /* 0x0000000711007c0c */ /* 0x000fe2000bf46270 */
[----:B------:R-:W-:Y:S01]  /*26ab0*/  @P0 STG.E.U16 desc[UR8][R18.64], R26 ;  /* 0x0000001a12000986 */ /* 0x000fe2000c101508 */
[----:B--2---:R-:W-:-:S03]  /*26ac0*/  PRMT R17, R8, 0x7632, R17 ;  /* 0x0000763208117816 */ /* 0x004fc60000000011 */
[----:B------:R0:W-:Y:S04]  /*26ad0*/  @P6 STG.E.U16 desc[UR8][R22.64], R8 ;  /* 0x0000000816006986 */ /* 0x0001e8000c101508 */
[----:B0-----:R-:W2:Y:S04]  /*26ae0*/  LDL R8, [R1+0x3c] ;  /* 0x00003c0001087983 */ /* 0x001ea80000100800 */
[----:B------:R-:W2:Y:S01]  /*26af0*/  LDL.LU R9, [R1+0x4c] ;  /* 0x00004c0001097983 */ /* 0x000ea20000300800 */
[----:B------:R-:W-:Y:S01]  /*26b00*/  ISETP.LT.AND P5, PT, R11, UR6, !P5 ;  /* 0x000000060b007c0c */ /* 0x000fe2000efa1270 */
[----:B------:R-:W-:Y:S01]  /*26b10*/  IMAD.WIDE R24, R16, 0x2, R20 ;  /* 0x0000000210187825 */ /* 0x000fe200078e0214 */
[----:B------:R-:W-:-:S02]  /*26b20*/  ISETP.LT.AND P4, PT, R5, UR6, !P3 ;  /* 0x0000000605007c0c */ /* 0x000fc4000df81270 */
[----:B------:R-:W-:Y:S01]  /*26b30*/  ISETP.LT.AND P1, PT, R4, UR6, !P3 ;  /* 0x0000000604007c0c */ /* 0x000fe2000df21270 */
[----:B------:R-:W-:Y:S02]  /*26b40*/  VIADD R0, R6, 0xf ;  /* 0x0000000f06007836 */ /* 0x000fe40000000000 */
[----:B------:R-:W-:-:S03]  /*26b50*/  VIADD R16, R16, UR4 ;  /* 0x0000000410107c36 */ /* 0x000fc60008000000 */
[----:B------:R-:W-:Y:S01]  /*26b60*/  ISETP.GE.AND P0, PT, R0, UR7, PT ;  /* 0x0000000700007c0c */ /* 0x000fe2000bf06270 */
[C---:B------:R-:W-:Y:S02]  /*26b70*/  IMAD.WIDE R18, R16.reuse, 0x2, R2 ;  /* 0x0000000210127825 */ /* 0x040fe400078e0202 */
[----:B------:R3:W-:Y:S01]  /*26b80*/  @P5 STG.E.U16 desc[UR8][R24.64], R17 ;  /* 0x0000001118005986 */ /* 0x0007e2000c101508 */
[----:B------:R-:W-:Y:S01]  /*26b90*/  ISETP.LT.AND P5, PT, R7, UR6, !P3 ;  /* 0x0000000607007c0c */ /* 0x000fe2000dfa1270 */
[----:B------:R-:W-:Y:S01]  /*26ba0*/  IMAD.WIDE R22, R16, 0x2, R12 ;  /* 0x0000000210167825 */ /* 0x000fe200078e020c */
[----:B------:R-:W-:Y:S02]  /*26bb0*/  ISETP.LT.AND P3, PT, R11, UR6, !P3 ;  /* 0x000000060b007c0c */ /* 0x000fe4000df61270 */
[----:B------:R-:W-:Y:S02]  /*26bc0*/  ISETP.LT.AND P6, PT, R5, UR6, !P2 ;  /* 0x0000000605007c0c */ /* 0x000fe4000d7c1270 */
[----:B---3--:R-:W-:-:S02]  /*26bd0*/  PRMT R25, R10, 0x7632, R25 ;  /* 0x000076320a197816 */ /* 0x008fc40000000019 */
[----:B----4-:R-:W-:Y:S01]  /*26be0*/  PRMT R0, R27, 0x7632, R0 ;  /* 0x000076321b007816 */ /* 0x010fe20000000000 */
[----:B------:R0:W-:Y:S01]  /*26bf0*/  @P4 STG.E.U16 desc[UR8][R18.64], R27 ;  /* 0x0000001b12004986 */ /* 0x0001e2000c101508 */
[----:B------:R-:W-:-:S03]  /*26c00*/  ISETP.LT.AND P4, PT, R4, UR6, !P2 ;  /* 0x0000000604007c0c */ /* 0x000fc6000d781270 */
[----:B------:R1:W-:Y:S01]  /*26c10*/  @P1 STG.E.U16 desc[UR8][R22.64], R0 ;  /* 0x0000000016001986 */ /* 0x0003e2000c101508 */
[----:B0-----:R-:W-:-:S04]  /*26c20*/  IMAD.WIDE R18, R16, 0x2, R14 ;  /* 0x0000000210127825 */ /* 0x001fc800078e020e */
[C---:B-1----:R-:W-:Y:S02]  /*26c30*/  VIADD R0, R16.reuse, UR4 ;  /* 0x0000000410007c36 */ /* 0x042fe40008000000 */
[----:B------:R-:W-:Y:S01]  /*26c40*/  IMAD.WIDE R16, R16, 0x2, R20 ;  /* 0x0000000210107825 */ /* 0x000fe200078e0214 */
[----:B------:R0:W-:Y:S04]  /*26c50*/  @P5 STG.E.U16 desc[UR8][R18.64], R10 ;  /* 0x0000000a12005986 */ /* 0x0001e8000c101508 */
[----:B------:R1:W-:Y:S01]  /*26c60*/  @P3 STG.E.U16 desc[UR8][R16.64], R25 ;  /* 0x0000001910003986 */ /* 0x0003e2000c101508 */
[----:B------:R-:W-:Y:S01]  /*26c70*/  ISETP.LT.AND P3, PT, R7, UR6, !P2 ;  /* 0x0000000607007c0c */ /* 0x000fe2000d761270 */
[----:B------:R-:W-:Y:S01]  /*26c80*/  IMAD.WIDE R22, R0, 0x2, R2 ;  /* 0x0000000200167825 */ /* 0x000fe200078e0202 */
[----:B0-----:R-:W-:Y:S01]  /*26c90*/  PRMT R18, R28, 0x7632, R18 ;  /* 0x000076321c127816 */ /* 0x001fe20000000012 */
[----:B------:R-:W3:Y:S02]  /*26ca0*/  LDL.LU R10, [R1+0x2c] ;  /* 0x00002c00010a7983 */ /* 0x000ee40000300800 */
[----:B-1----:R-:W-:-:S02]  /*26cb0*/  IMAD.WIDE R16, R0, 0x2, R12 ;  /* 0x0000000200107825 */ /* 0x002fc400078e020c */
[----:B------:R0:W-:Y:S04]  /*26cc0*/  @P6 STG.E.U16 desc[UR8][R22.64], R28 ;  /* 0x0000001c16006986 */ /* 0x0001e8000c101508 */
[----:B------:R1:W-:Y:S01]  /*26cd0*/  @P4 STG.E.U16 desc[UR8][R16.64], R18 ;  /* 0x0000001210004986 */ /* 0x0003e2000c101508 */
[----:B------:R-:W-:-:S03]  /*26ce0*/  VIADD R26, R0, UR4 ;  /* 0x00000004001a7c36 */ /* 0x000fc60008000000 */
[----:B0-----:R-:W4:Y:S01]  /*26cf0*/  LDL.LU R28, [R1+0xa0] ;  /* 0x0000a000011c7983 */ /* 0x001f220000300800 */
[----:B-1----:R-:W-:-:S04]  /*26d00*/  IMAD.WIDE R16, R0, 0x2, R14 ;  /* 0x0000000200107825 */ /* 0x002fc800078e020e */
[----:B------:R-:W-:Y:S01]  /*26d10*/  IMAD.WIDE R18, R0, 0x2, R20 ;  /* 0x0000000200127825 */ /* 0x000fe200078e0214 */
[----:B--2---:R-:W-:Y:S02]  /*26d20*/  PRMT R0, R8, 0x7632, R0 ;  /* 0x0000763208007816 */ /* 0x004fe40000000000 */
[----:B------:R-:W2:Y:S01]  /*26d30*/  LDL.LU R8, [R1+0xf0c] ;  /* 0x000f0c0001087983 */ /* 0x000ea20000300800 */
[----:B------:R-:W-:-:S03]  /*26d40*/  PRMT R29, R9, 0x7632, R29 ;  /* 0x00007632091d7816 */ /* 0x000fc6000000001d */
[----:B------:R0:W-:Y:S04]  /*26d50*/  @P3 STG.E.U16 desc[UR8][R16.64], R9 ;  /* 0x0000000910003986 */ /* 0x0001e8000c101508 */
[----:B0-----:R-:W2:Y:S04]  /*26d60*/  LDL.LU R9, [R1+0xf08] ;  /* 0x000f080001097983 */ /* 0x001ea80000300800 */
[----:B------:R-:W4:Y:S01]  /*26d70*/  LDL.LU R17, [R1+0x3c] ;  /* 0x00003c0001117983 */ /* 0x000f220000300800 */
[----:B------:R-:W-:Y:S02]  /*26d80*/  ISETP.LT.AND P2, PT, R11, UR6, !P2 ;  /* 0x000000060b007c0c */ /* 0x000fe4000d741270 */
[----:B------:R-:W-:-:S02]  /*26d90*/  ISETP.LT.AND P5, PT, R5, UR6, !P0 ;  /* 0x0000000605007c0c */ /* 0x000fc4000c7a1270 */
[----:B------:R-:W-:Y:S01]  /*26da0*/  ISETP.LT.AND P6, PT, R4, UR6, !P0 ;  /* 0x0000000604007c0c */ /* 0x000fe2000c7c1270 */
[----:B------:R-:W-:Y:S02]  /*26db0*/  VIADD R24, R6, 0x10 ;  /* 0x0000001006187836 */ /* 0x000fe40000000000 */
[----:B------:R-:W-:-:S03]  /*26dc0*/  IMAD.WIDE R22, R26, 0x2, R2 ;  /* 0x000000021a167825 */ /* 0x000fc600078e0202 */
[----:B------:R-:W-:Y:S01]  /*26dd0*/  ISETP.GE.AND P1, PT, R24, UR7, PT ;  /* 0x0000000718007c0c */ /* 0x000fe2000bf26270 */
[----:B------:R-:W-:Y:S02]  /*26de0*/  IMAD.WIDE R24, R26, 0x2, R12 ;  /* 0x000000021a187825 */ /* 0x000fe400078e020c */
[----:B------:R0:W-:Y:S01]  /*26df0*/  @P2 STG.E.U16 desc[UR8][R18.64], R29 ;  /* 0x0000001d12002986 */ /* 0x0001e2000c101508 */
[----:B------:R-:W-:Y:S01]  /*26e00*/  ISETP.LT.AND P2, PT, R7, UR6, !P0 ;  /* 0x0000000607007c0c */ /* 0x000fe2000c741270 */
[C---:B------:R-:W-:Y:S01]  /*26e10*/  VIADD R16, R6.reuse, 0x12 ;  /* 0x0000001206107836 */ /* 0x040fe20000000000 */
[----:B------:R-:W-:Y:S01]  /*26e20*/  ISETP.LT.AND P0, PT, R11, UR6, !P0 ;  /* 0x000000060b007c0c */ /* 0x000fe2000c701270 */
[----:B------:R-:W-:-:S03]  /*26e30*/  VIADD R27, R6, 0x11 ;  /* 0x00000011061b7836 */ /* 0x000fc60000000000 */
[----:B------:R-:W-:Y:S02]  /*26e40*/  ISETP.GE.AND P3, PT, R16, UR7, PT ;  /* 0x0000000710007c0c */ /* 0x000fe4000bf66270 */
[----:B------:R-:W-:Y:S01]  /*26e50*/  ISETP.GE.AND P4, PT, R27, UR7, PT ;  /* 0x000000071b007c0c */ /* 0x000fe2000bf86270 */
[----:B0-----:R-:W-:Y:S01]  /*26e60*/  IMAD.WIDE R18, R26, 0x2, R20 ;  /* 0x000000021a127825 */ /* 0x001fe200078e0214 */
[----:B---3--:R-:W-:Y:S01]  /*26e70*/  PRMT R27, R10, 0x7632, R27 ;  /* 0x000076320a1b7816 */ /* 0x008fe2000000001b */
[----:B----4-:R0:W-:Y:S04]  /*26e80*/  @P5 STG.E.U16 desc[UR8][R22.64], R17 ;  /* 0x0000001116005986 */ /* 0x0101e8000c101508 */
[----:B------:R1:W-:Y:S01]  /*26e90*/  @P6 STG.E.U16 desc[UR8][R24.64], R0 ;  /* 0x0000000018006986 */ /* 0x0003e2000c101508 */
[----:B------:R-:W-:Y:S01]  /*26ea0*/  ISETP.LT.AND P6, PT, R5, UR6, !P1 ;  /* 0x0000000605007c0c */ /* 0x000fe2000cfc1270 */
[----:B0-----:R-:W-:-:S04]  /*26eb0*/  IMAD.WIDE R16, R26, 0x2, R14 ;  /* 0x000000021a107825 */ /* 0x001fc800078e020e */
[----:B-1----:R-:W-:Y:S01]  /*26ec0*/  VIADD R0, R26, UR4 ;  /* 0x000000041a007c36 */ /* 0x002fe20008000000 */
[----:B------:R0:W-:Y:S03]  /*26ed0*/  @P2 STG.E.U16 desc[UR8][R16.64], R10 ;  /* 0x0000000a10002986 */ /* 0x0001e6000c101508 */
[----:B------:R-:W-:Y:S01]  /*26ee0*/  IMAD.WIDE R22, R0, 0x2, R2 ;  /* 0x0000000200167825 */ /* 0x000fe200078e0202 */
[----:B------:R1:W-:Y:S04]  /*26ef0*/  @P0 STG.E.U16 desc[UR8][R18.64], R27 ;  /* 0x0000001b12000986 */ /* 0x0003e8000c101508 */
[----:B------:R3:W-:Y:S04]  /*26f00*/  @P6 STG.E.U16 desc[UR8][R22.64], R28 ;  /* 0x0000001c16006986 */ /* 0x0007e8000c101508 */
[----:B0-----:R-:W4:Y:S04]  /*26f10*/  LDL.LU R10, [R1+0xf04] ;  /* 0x000f0400010a7983 */ /* 0x001f280000300800 */
[----:B-1----:R-:W2:Y:S04]  /*26f20*/  LDL.LU R27, [R1] ;  /* 0x00000000011b7983 */ /* 0x002ea80000300800 */
[----:B---3--:R-:W3:Y:S01]  /*26f30*/  LDL.LU R23, [R1+0x10] ;  /* 0x0000100001177983 */ /* 0x008ee20000300800 */
[----:B------:R-:W-:-:S02]  /*26f40*/  ISETP.LT.AND P5, PT, R4, UR6, !P1 ;  /* 0x0000000604007c0c */ /* 0x000fc4000cfa1270 */
[----:B------:R-:W-:Y:S02]  /*26f50*/  ISETP.LT.AND P0, PT, R7, UR6, !P1 ;  /* 0x0000000607007c0c */ /* 0x000fe4000cf01270 */
[----:B------:R-:W-:Y:S01]  /*26f60*/  ISETP.LT.AND P2, PT, R11, UR5, !P1 ;  /* 0x000000050b007c0c */ /* 0x000fe2000cf41270 */
[----:B------:R-:W-:Y:S01]  /*26f70*/  IMAD.WIDE R24, R0, 0x2, R12 ;  /* 0x0000000200187825 */ /* 0x000fe200078e020c */
[----:B------:R-:W-:Y:S01]  /*26f80*/  PRMT R26, R28, 0x7632, R26 ;  /* 0x000076321c1a7816 */ /* 0x000fe2000000001a */
[----:B------:R-:W-:Y:S01]  /*26f90*/  ULDC UR6, c[0x0][0x228] ;  /* 0x00008a0000067ab9 */ /* 0x000fe20000000800 */
[----:B------:R-:W4:Y:S01]  /*26fa0*/  LDL.LU R28, [R1+0xa4] ;  /* 0x0000a400011c7983 */ /* 0x000f220000300800 */
[----:B------:R-:W-:Y:S01]  /*26fb0*/  VIADD R17, R6, 0x13 ;  /* 0x0000001306117836 */ /* 0x000fe20000000000 */
[----:B------:R-:W-:Y:S01]  /*26fc0*/  ULDC UR5, c[0x0][0x228] ;  /* 0x00008a0000057ab9 */ /* 0x000fe20000000800 */
[----:B------:R-:W-:Y:S02]  /*26fd0*/  IMAD.WIDE R18, R0, 0x2, R14 ;  /* 0x0000000200127825 */ /* 0x000fe400078e020e */
[----:B------:R0:W-:Y:S01]  /*26fe0*/  @P5 STG.E.U16 desc[UR8][R24.64], R26 ;  /* 0x0000001a18005986 */ /* 0x0001e2000c101508 */
[----:B------:R-:W-:-:S02]  /*26ff0*/  ISETP.GE.AND P1, PT, R17, UR7, PT ;  /* 0x0000000711007c0c */ /* 0x000fc4000bf26270 */
[----:B------:R-:W-:Y:S01]  /*27000*/  ISETP.LT.AND P6, PT, R5, UR6, !P4 ;  /* 0x0000000605007c0c */ /* 0x000fe2000e7c1270 */
[C---:B------:R-:W-:Y:S02]  /*27010*/  VIADD R16, R0.reuse, UR4 ;  /* 0x0000000400107c36 */ /* 0x040fe40008000000 */
[----:B0-----:R-:W-:Y:S01]  /*27020*/  IMAD.WIDE R24, R0, 0x2, R20 ;  /* 0x0000000200187825 */ /* 0x001fe200078e0214 */
[----:B------:R-:W-:Y:S01]  /*27030*/  ISETP.LT.AND P5, PT, R4, UR10, !P4 ;  /* 0x0000000a04007c0c */ /* 0x000fe2000e7a1270 */
[----:B------:R-:W-:Y:S01]  /*27040*/  ULDC UR6, c[0x0][0x228] ;  /* 0x00008a0000067ab9 */ /* 0x000fe20000000800 */
[----:B------:R-:W-:Y:S01]  /*27050*/  ULDC UR10, c[0x0][0x228] ;  /* 0x00008a00000a7ab9 */ /* 0x000fe20000000800 */
[----:B---3--:R-:W-:Y:S01]  /*27060*/  PRMT R17, R23, 0x7632, R17 ;  /* 0x0000763217117816 */ /* 0x008fe20000000011 */
[----:B------:R-:W-:Y:S04]  /*27070*/  @P0 STG.E.U16 desc[UR8][R18.64], R23 ;  /* 0x0000001712000986 */ /* 0x000fe8000c101508 */
[----:B------:R0:W-:Y:S04]  /*27080*/  @P2 STG.E.U16 desc[UR8][R24.64], R17 ;  /* 0x0000001118002986 */ /* 0x0001e8000c101508 */
[----:B0-----:R-:W3:Y:S01]  /*27090*/  LDL.LU R25, [R1+0xb0] ;  /* 0x0000b00001197983 */ /* 0x001ee20000300800 */
[----:B------:R-:W-:Y:S01]  /*270a0*/  IMAD.WIDE R22, R16, 0x2, R2 ;  /* 0x0000000210167825 */ /* 0x000fe200078e0202 */
[----:B--2---:R-:W-:-:S04]  /*270b0*/  PRMT R0, R27, 0x7632, R0 ;  /* 0x000076321b007816 */ /* 0x004fc80000000000 */
[----:B------:R0:W-:Y:S04]  /*270c0*/  @P6 STG.E.U16 desc[UR8][R22.64], R27 ;  /* 0x0000001b16006986 */ /* 0x0001e8000c101508 */
[----:B0-----:R-:W2:Y:S01]  /*270d0*/  LDL.LU R27, [R1+0x14] ;  /* 0x00001400011b7983 */ /* 0x001ea20000300800 */
[----:B------:R-:W-:Y:S01]  /*270e0*/  ISETP.LT.AND P0, PT, R7, UR5, !P4 ;  /* 0x0000000507007c0c */ /* 0x000fe2000e701270 */
[C---:B------:R-:W-:Y:S01]  /*270f0*/  IMAD.WIDE R18, R16.reuse, 0x2, R12 ;  /* 0x0000000210127825 */ /* 0x040fe200078e020c */
[----:B------:R-:W-:Y:S02]  /*27100*/  ULDC UR5, c[0x0][0x228] ;  /* 0x00008a0000057ab9 */ /* 0x000fe40000000800 */
[----:B------:R-:W-:Y:S01]  /*27110*/  ISETP.LT.AND P6, PT, R11, UR5, !P4 ;  /* 0x000000050b007c0c */ /* 0x000fe2000e7c1270 */
[----:B------:R-:W-:Y:S01]  /*27120*/  ULDC UR5, c[0x0][0x228] ;  /* 0x00008a0000057ab9 */ /* 0x000fe20000000800 */
[----:B------:R0:W-:Y:S01]  /*27130*/  @P5 STG.E.U16 desc[UR8][R18.64], R0 ;  /* 0x0000000012005986 */ /* 0x0001e2000c101508 */
[----:B------:R-:W-:Y:S01]  /*27140*/  ISETP.LT.AND P4, PT, R5, UR6, !P3 ;  /* 0x0000000605007c0c */ /* 0x000fe2000df81270 */
[----:B------:R-:W-:Y:S01]  /*27150*/  VIADD R17, R16, UR4 ;  /* 0x0000000410117c36 */ /* 0x000fe20008000000 */
[----:B------:R-:W-:Y:S01]  /*27160*/  ISETP.LT.AND P5, PT, R4, UR10, !P3 ;  /* 0x0000000a04007c0c */ /* 0x000fe2000dfa1270 */
[----:B------:R-:W-:Y:S01]  /*27170*/  ULDC UR6, c[0x0][0x228] ;  /* 0x00008a0000067ab9 */ /* 0x000fe20000000800 */
[----:B------:R-:W-:Y:S01]  /*27180*/  ULDC UR10, c[0x0][0x228] ;  /* 0x00008a00000a7ab9 */ /* 0x000fe20000000800 */
[----:B0-----:R-:W-:-:S04]  /*27190*/  IMAD.WIDE R18, R16, 0x2, R14 ;  /* 0x0000000210127825 */ /* 0x001fc800078e020e */
[----:B------:R-:W-:-:S05]  /*271a0*/  VIADD R0, R6, 0x14 ;  /* 0x0000001406007836 */ /* 0x000fca0000000000 */
[----:B------:R-:W-:Y:S01]  /*271b0*/  ISETP.GE.AND P2, PT, R0, UR7, PT ;  /* 0x0000000700007c0c */ /* 0x000fe2000bf46270 */
[----:B------:R-:W-:Y:S01]  /*271c0*/  IMAD.WIDE R22, R17, 0x2, R2 ;  /* 0x0000000211167825 */ /* 0x000fe200078e0202 */
[----:B---3--:R0:W-:Y:S01]  /*271d0*/  @P0 STG.E.U16 desc[UR8][R18.64], R25 ;  /* 0x0000001912000986 */ /* 0x0081e2000c101508 */
[----:B------:R-:W-:Y:S01]  /*271e0*/  ISETP.LT.AND P0, PT, R7, UR5, !P3 ;  /* 0x0000000507007c0c */ /* 0x000fe2000df01270 */
[----:B------:R-:W-:Y:S01]  /*271f0*/  ULDC UR5, c[0x0][0x228] ;  /* 0x00008a0000057ab9 */ /* 0x000fe20000000800 */
[----:B------:R-:W-:Y:S02]  /*27200*/  PRMT R0, R25, 0x7632, R0 ;  /* 0x0000763219007816 */ /* 0x000fe40000000000 */
[----:B------:R-:W-:Y:S01]  /*27210*/  ISETP.LT.AND P3, PT, R11, UR5, !P3 ;  /* 0x000000050b007c0c */ /* 0x000fe2000df61270 */
[----:B------:R-:W-:Y:S01]  /*27220*/  ULDC UR5, c[0x0][0x228] ;  /* 0x00008a0000057ab9 */ /* 0x000fe20000000800 */
[----:B0-----:R-:W-:Y:S01]  /*27230*/  IMAD.WIDE R18, R16, 0x2, R20 ;  /* 0x0000000210127825 */ /* 0x001fe200078e0214 */
[----:B----4-:R-:W-:-:S03]  /*27240*/  PRMT R16, R28, 0x7632, R16 ;  /* 0x000076321c107816 */ /* 0x010fc60000000010 */
[----:B------:R-:W-:Y:S01]  /*27250*/  IMAD.WIDE R24, R17, 0x2, R12 ;  /* 0x0000000211187825 */ /* 0x000fe200078e020c */
[----:B------:R0:W-:Y:S01]  /*27260*/  @P6 STG.E.U16 desc[UR8][R18.64], R0 ;  /* 0x0000000012006986 */ /* 0x0001e2000c101508 */
[----:B--2---:R-:W-:-:S03]  /*27270*/  PRMT R26, R27, 0x7632, R26 ;  /* 0x000076321b1a7816 */ /* 0x004fc6000000001a */
[----:B------:R-:W-:Y:S04]  /*27280*/  @P4 STG.E.U16 desc[UR8][R22.64], R28 ;  /* 0x0000001c16004986 */ /* 0x000fe8000c101508 */
[----:B------:R1:W-:Y:S01]  /*27290*/  @P5 STG.E.U16 desc[UR8][R24.64], R16 ;  /* 0x0000001018005986 */ /* 0x0003e2000c101508 */
[----:B0-----:R-:W-:-:S04]  /*272a0*/  IMAD.WIDE R18, R17, 0x2, R14 ;  /* 0x0000000211127825 */ /* 0x001fc800078e020e */
[C---:B------:R-:W-:Y:S01]  /*272b0*/  VIADD R0, R17.reuse, UR4 ;  /* 0x0000000411007c36 */ /* 0x040fe20008000000 */
[----:B------:R0:W-:Y:S01]  /*272c0*/  @P0 STG.E.U16 desc[UR8][R18.64], R27 ;  /* 0x0000001b12000986 */ /* 0x0001e2000c101508 */
[----:B-1----:R-:W-:-:S03]  /*272d0*/  IMAD.WIDE R16, R17, 0x2, R20 ;  /* 0x0000000211107825 */ /* 0x002fc600078e0214 */
[----:B------:R-:W2:Y:S04]  /*272e0*/  LDL.LU R28, [R1+0xa8] ;  /* 0x0000a800011c7983 */ /* 0x000ea80000300800 */
[----:B------:R-:W3:Y:S01]  /*272f0*/  LDL R25, [R1+0x4] ;  /* 0x0000040001197983 */ /* 0x000ee20000100800 */
[----:B0-----:R-:W-:-:S03]  /*27300*/  VIADD R27, R6, 0x15 ;  /* 0x00000015061b7836 */ /* 0x001fc60000000000 */
[----:B------:R0:W-:Y:S02]  /*27310*/  @P3 STG.E.U16 desc[UR8][R16.64], R26 ;  /* 0x0000001a10003986 */ /* 0x0001e4000c101508 */
[----:B------:R-:W-:Y:S02]  /*27320*/  ISETP.GE.AND P0, PT, R27, UR7, PT ;  /* 0x000000071b007c0c */ /* 0x000fe4000bf06270 */
[----:B------:R-:W4:Y:S04]  /*27330*/  LDL.LU R27, [R1+0x18] ;  /* 0x00001800011b7983 */ /* 0x000f280000300800 */
[----:B0-----:R-:W2:Y:S01]  /*27340*/  LDL.LU R16, [R1+0x4] ;  /* 0x0000040001107983 */ /* 0x001ea20000300800 */
[----:B------:R-:W-:Y:S01]  /*27350*/  ISETP.LT.AND P4, PT, R5, UR6, !P1 ;  /* 0x0000000605007c0c */ /* 0x000fe2000cf81270 */
[----:B------:R-:W-:Y:S01]  /*27360*/  IMAD.WIDE R18, R0, 0x2, R2 ;  /* 0x0000000200127825 */ /* 0x000fe200078e0202 */
[----:B------:R-:W-:Y:S01]  /*27370*/  ISETP.LT.AND P5, PT, R4, UR10, !P1 ;  /* 0x0000000a04007c0c */ /* 0x000fe2000cfa1270 */
[----:B------:R-:W-:Y:S01]  /*27380*/  ULDC UR6, c[0x0][0x228] ;  /* 0x00008a0000067ab9 */ /* 0x000fe20000000800 */
[----:B------:R-:W-:Y:S01]  /*27390*/  ISETP.LT.AND P6, PT, R7, UR11, !P1 ;  /* 0x0000000b07007c0c */ /* 0x000fe2000cfc1270 */
[----:B------:R-:W-:Y:S01]  /*273a0*/  IMAD.WIDE R22, R0, 0x2, R12 ;  /* 0x0000000200167825 */ /* 0x000fe200078e020c */
[----:B------:R-:W-:Y:S01]  /*273b0*/  ISETP.LT.AND P3, PT, R11, UR5, !P1 ;  /* 0x000000050b007c0c */ /* 0x000fe2000cf61270 */
[----:B------:R-:W-:Y:S01]  /*273c0*/  ULDC UR10, c[0x0][0x228] ;  /* 0x00008a00000a7ab9 */ /* 0x000fe20000000800 */
[----:B------:R-:W-:-:S05]  /*273d0*/  ULDC UR5, c[0x0][0x228] ;  /* 0x00008a0000057ab9 */ /* 0x000fca0000000800 */
[----:B--2---:R0:W-:Y:S04]  /*273e0*/  @P4 STG.E.U16 desc[UR8][R18.64], R16 ;  /* 0x0000001012004986 */ /* 0x0041e8000c101508 */
[----:B0-----:R-:W2:Y:S01]  /*273f0*/  LDL.LU R19, [R1+0xb4] ;  /* 0x0000b40001137983 */ /* 0x001ea20000300800 */
[----:B---3--:R-:W-:Y:S01]  /*27400*/  PRMT R29, R25, 0x7632, R29 ;  /* 0x00007632191d7816 */ /* 0x008fe2000000001d */
[----:B------:R-:W-:Y:S01]  /*27410*/  IMAD.WIDE R24, R0, 0x2, R14 ;  /* 0x0000000200187825 */ /* 0x000fe200078e020e */
[----:B------:R-:W-:Y:S01]  /*27420*/  ISETP.LT.AND P4, PT, R7, UR5, !P2 ;  /* 0x0000000507007c0c */ /* 0x000fe2000d781270 */
[----:B------:R-:W-:Y:S02]  /*27430*/  ULDC UR5, c[0x0][0x228] ;  /* 0x00008a0000057ab9 */ /* 0x000fe40000000800 */
[----:B------:R0:W-:Y:S01]  /*27440*/  @P5 STG.E.U16 desc[UR8][R22.64], R29 ;  /* 0x0000001d16005986 */ /* 0x0001e2000c101508 */
[----:B------:R-:W-:Y:S01]  /*27450*/  ISETP.LT.AND P5, PT, R5, UR6, !P2 ;  /* 0x0000000605007c0c */ /* 0x000fe2000d7a1270 */
[----:B------:R-:W-:Y:S01]  /*27460*/  VIADD R18, R6, 0x16 ;  /* 0x0000001606127836 */ /* 0x000fe20000000000 */
[----:B------:R-:W-:Y:S01]  /*27470*/  ULDC UR6, c[0x0][0x228] ;  /* 0x00008a0000067ab9 */ /* 0x000fe20000000800 */
[----:B------:R-:W-:-:S03]  /*27480*/  VIADD R16, R0, UR4 ;  /* 0x0000000400107c36 */ /* 0x000fc60008000000 */
[----:B------:R-:W-:Y:S01]  /*27490*/  ISETP.GE.AND P1, PT, R18, UR7, PT ;  /* 0x0000000712007c0c */ /* 0x000fe2000bf26270 */
[----:B0-----:R-:W-:Y:S01]  /*274a0*/  IMAD.WIDE R22, R16, 0x2, R2 ;  /* 0x0000000210167825 */ /* 0x001fe200078e0202 */
[----:B------:R-:W3:Y:S04]  /*274b0*/  LDL.LU R29, [R1+0xb8] ;  /* 0x0000b800011d7983 */ /* 0x000ee80000300800 */
[----:B--2---:R0:W-:Y:S01]  /*274c0*/  @P6 STG.E.U16 desc[UR8][R24.64], R19 ;  /* 0x0000001318006986 */ /* 0x0041e2000c101508 */
[----:B------:R-:W-:Y:S01]  /*274d0*/  ISETP.LT.AND P6, PT, R4, UR10, !P2 ;  /* 0x0000000a04007c0c */ /* 0x000fe2000d7c1270 */
[----:B------:R-:W-:Y:S01]  /*274e0*/  ULDC UR10, c[0x0][0x228] ;  /* 0x00008a00000a7ab9 */ /* 0x000fe20000000800 */
[----:B------:R-:W-:Y:S02]  /*274f0*/  PRMT R17, R19, 0x7632, R17 ;  /* 0x0000763213117816 */ /* 0x000fe40000000011 */
[----:B------:R-:W-:Y:S01]  /*27500*/  ISETP.LT.AND P2, PT, R11, UR5, !P2 ;  /* 0x000000050b007c0c */ /* 0x000fe2000d741270 */
[----:B------:R-:W-:Y:S01]  /*27510*/  ULDC UR5, c[0x0][0x228] ;  /* 0x00008a0000057ab9 */ /* 0x000fe20000000800 */
[----:B0-----:R-:W-:Y:S01]  /*27520*/  IMAD.WIDE R24, R0, 0x2, R20 ;  /* 0x0000000200187825 */ /* 0x001fe200078e0214 */
[----:B------:R-:W-:-:S03]  /*27530*/  PRMT R0, R28, 0x7632, R0 ;  /* 0x000076321c007816 */ /* 0x000fc60000000000 */
[C---:B------:R-:W-:Y:S01]  /*27540*/  IMAD.WIDE R18, R16.reuse, 0x2, R12 ;  /* 0x0000000210127825 */ /* 0x040fe200078e020c */
[----:B------:R0:W-:Y:S04]  /*27550*/  @P3 STG.E.U16 desc[UR8][R24.64], R17 ;  /* 0x0000001118003986 */ /* 0x0001e8000c101508 */
[----:B------:R1:W-:Y:S04]  /*27560*/  @P5 STG.E.U16 desc[UR8][R22.64], R28 ;  /* 0x0000001c16005986 */ /* 0x0003e8000c101508 */
[----:B------:R2:W-:Y:S01]  /*27570*/  @P6 STG.E.U16 desc[UR8][R18.64], R0 ;  /* 0x0000000012006986 */ /* 0x0005e2000c101508 */
[----:B0-----:R-:W-:Y:S01]  /*27580*/  IMAD.WIDE R24, R16, 0x2, R14 ;  /* 0x0000000210187825 */ /* 0x001fe200078e020e */
[----:B----4-:R-:W-:-:S02]  /*27590*/  PRMT R17, R27, 0x7632, R17 ;  /* 0x000076321b117816 */ /* 0x010fc40000000011 */
[----:B-1----:R-:W4:Y:S04]  /*275a0*/  LDL.LU R28, [R1+0xf00] ;  /* 0x000f0000011c7983 */ /* 0x002f280000300800 */
[----:B------:R0:W-:Y:S01]  /*275b0*/  @P4 STG.E.U16 desc[UR8][R24.64], R27 ;  /* 0x0000001b18004986 */ /* 0x0001e2000c101508 */
[----:B--2---:R-:W-:-:S03]  /*275c0*/  IMAD.WIDE R18, R16, 0x2, R20 ;  /* 0x0000000210127825 */ /* 0x004fc600078e0214 */
[----:B------:R-:W2:Y:S04]  /*275d0*/  LDL R23, [R1+0x8] ;  /* 0x0000080001177983 */ /* 0x000ea80000100800 */
[----:B------:R1:W-:Y:S01]  /*275e0*/  @P2 STG.E.U16 desc[UR8][R18.64], R17 ;  /* 0x0000001112002986 */ /* 0x0003e2000c101508 */
[----:B0-----:R-:W-:-:S03]  /*275f0*/  VIADD R24, R6, 0x18 ;  /* 0x0000001806187836 */ /* 0x001fc60000000000 */
[----:B------:R-:W4:Y:S02]  /*27600*/  LDL.LU R27, [R1+0x1c] ;  /* 0x00001c00011b7983 */ /* 0x000f240000300800 */
[----:B------:R-:W-:Y:S02]  /*27610*/  ISETP.GE.AND P2, PT, R24, UR7, PT ;  /* 0x0000000718007c0c */ /* 0x000fe4000bf46270 */
[----:B------:R-:W3:Y:S01]  /*27620*/  LDL.LU R24, [R1+0x8] ;  /* 0x0000080001187983 */ /* 0x000ee20000300800 */
[----:B------:R-:W-:Y:S02]  /*27630*/  ISETP.LT.AND P4, PT, R5, UR5, !P0 ;  /* 0x0000000505007c0c */ /* 0x000fe4000c781270 */
[----:B------:R-:W-:Y:S01]  /*27640*/  ISETP.LT.AND P5, PT, R4, UR6, !P0 ;  /* 0x0000000604007c0c */ /* 0x000fe2000c7a1270 */
[----:B------:R-:W-:Y:S01]  /*27650*/  VIADD R0, R16, UR4 ;  /* 0x0000000410007c36 */ /* 0x000fe20008000000 */
[----:B------:R-:W-:Y:S01]  /*27660*/  ISETP.LT.AND P6, PT, R7, UR10, !P0 ;  /* 0x0000000a07007c0c */ /* 0x000fe2000c7c1270 */
[----:B------:R-:W-:Y:S01]  /*27670*/  VIADD R22, R6, 0x17 ;  /* 0x0000001706167836 */ /* 0x000fe20000000000 */
[----:B------:R-:W-:Y:S01]  /*27680*/  ULDC UR5, c[0x0][0x228] ;  /* 0x00008a0000057ab9 */ /* 0x000fe20000000800 */
[----:B-1----:R-:W-:Y:S01]  /*27690*/  IMAD.WIDE R16, R0, 0x2, R2 ;  /* 0x0000000200107825 */ /* 0x002fe200078e0202 */
[----:B------:R-:W-:-:S03]  /*276a0*/  ULDC UR6, c[0x0][0x228] ;  /* 0x00008a0000067ab9 */ /* 0x000fc60000000800 */
[----:B------:R-:W-:Y:S01]  /*276b0*/  IMAD.WIDE R18, R0, 0x2, R12 ;  /* 0x0000000200127825 */ /* 0x000fe200078e020c */
[----:B------:R-:W-:Y:S02]  /*276c0*/  ISETP.GE.AND P3, PT, R22, UR7, PT ;  /* 0x0000000716007c0c */ /* 0x000fe4000bf66270 */
[----:B--2---:R-:W-:Y:S01]  /*276d0*/  PRMT R25, R23, 0x7632, R25 ;  /* 0x0000763217197816 */ /* 0x004fe20000000019 */
[----:B---3--:R-:W-:Y:S04]  /*276e0*/  @P4 STG.E.U16 desc[UR8][R16.64], R24 ;  /* 0x0000001810004986 */ /* 0x008fe8000c101508 */
[----:B------:R0:W-:Y:S04]  /*276f0*/  @P5 STG.E.U16 desc[UR8][R18.64], R25 ;  /* 0x0000001912005986 */ /* 0x0001e8000c101508 */
[----:B0-----:R-:W2:Y:S01]  /*27700*/  LDL.LU R25, [R1+0xac] ;  /* 0x0000ac0001197983 */ /* 0x001ea20000300800 */
[----:B------:R-:W-:-:S03]  /*27710*/  IMAD.WIDE R22, R0, 0x2, R14 ;  /* 0x0000000200167825 */ /* 0x000fc600078e020e */
[----:B------:R-:W3:Y:S01]  /*27720*/  LDL.LU R24, [R1+0xc] ;  /* 0x00000c0001187983 */ /* 0x000ee20000300800 */
[----:B------:R-:W-:-:S03]  /*27730*/  PRMT R19, R29, 0x7632, R19 ;  /* 0x000076321d137816 */ /* 0x000fc60000000013 */
[----:B------:R0:W-:Y:S04]  /*27740*/  @P6 STG.E.U16 desc[UR8][R22.64], R29 ;  /* 0x0000001d16006986 */ /* 0x0001e8000c101508 */
[----:B0-----:R-:W3:Y:S01]  /*27750*/  LDL.LU R29, [R1+0xbc] ;  /* 0x0000bc00011d7983 */ /* 0x001ee20000300800 */
[----:B------:R-:W-:Y:S01]  /*27760*/  ISETP.LT.AND P0, PT, R11, UR5, !P0 ;  /* 0x000000050b007c0c */ /* 0x000fe2000c701270 */
[----:B------:R-:W-:Y:S02]  /*27770*/  ULDC UR5, c[0x0][0x228] ;  /* 0x00008a0000057ab9 */ /* 0x000fe40000000800 */
[----:B------:R-:W-:Y:S01]  /*27780*/  ISETP.LT.AND P6, PT, R5, UR5, !P1 ;  /* 0x0000000505007c0c */ /* 0x000fe2000cfc1270 */
[----:B------:R-:W-:Y:S01]  /*27790*/  IMAD.WIDE R16, R0, 0x2, R20 ;  /* 0x0000000200107825 */ /* 0x000fe200078e0214 */
[----:B------:R-:W-:Y:S01]  /*277a0*/  ISETP.LT.AND P5, PT, R4, UR6, !P1 ;  /* 0x0000000604007c0c */ /* 0x000fe2000cfa1270 */
[----:B------:R-:W-:Y:S01]  /*277b0*/  ULDC UR5, c[0x0][0x228] ;  /* 0x00008a0000057ab9 */ /* 0x000fe20000000800 */
[----:B------:R-:W-:Y:S01]  /*277c0*/  ULDC UR6, c[0x0][0x228] ;  /* 0x00008a0000067ab9 */ /* 0x000fe20000000800 */
[----:B------:R-:W-:Y:S01]  /*277d0*/  VIADD R0, R0, UR4 ;  /* 0x0000000400007c36 */ /* 0x000fe20008000000 */
[----:B------:R-:W-:Y:S01]  /*277e0*/  ISETP.LT.AND P4, PT, R7, UR5, !P1 ;  /* 0x0000000507007c0c */ /* 0x000fe2000cf81270 */
[----:B------:R-:W-:Y:S01]  /*277f0*/  VIADD R18, R6, 0x19 ;  /* 0x0000001906127836 */ /* 0x000fe20000000000 */
[----:B------:R-:W-:-:S02]  /*27800*/  ULDC UR5, c[0x0][0x228] ;  /* 0x00008a0000057ab9 */ /* 0x000fc40000000800 */
[----:B------:R0:W-:Y:S01]  /*27810*/  @P0 STG.E.U16 desc[UR8][R16.64], R19 ;  /* 0x0000001310000986 */ /* 0x0001e2000c101508 */
[----:B------:R-:W-:Y:S01]  /*27820*/  ISETP.LT.AND P1, PT, R11, UR5, !P1 ;  /* 0x000000050b007c0c */ /* 0x000fe2000cf21270 */
[----:B------:R-:W-:Y:S01]  /*27830*/  ULDC UR5, c[0x0][0x228] ;  /* 0x00008a0000057ab9 */ /* 0x000fe20000000800 */
[----:B------:R-:W-:Y:S01]  /*27840*/  ISETP.GE.AND P0, PT, R18, UR7, PT ;  /* 0x0000000712007c0c */ /* 0x000fe2000bf06270 */
[----:B0-----:R-:W-:-:S04]  /*27850*/  IMAD.WIDE R16, R0, 0x2, R2 ;  /* 0x0000000200107825 */ /* 0x001fc800078e0202 */
[----:B------:R-:W-:Y:S01]  /*27860*/  IMAD.WIDE R18, R0, 0x2, R12 ;  /* 0x0000000200127825 */ /* 0x000fe200078e020c */
[----:B--2---:R-:W-:Y:S01]  /*27870*/  PRMT R22, R25, 0x7632, R22 ;  /* 0x0000763219167816 */ /* 0x004fe20000000016 */
[----:B------:R0:W-:Y:S01]  /*27880*/  @P6 STG.E.U16 desc[UR8][R16.64], R25 ;  /* 0x0000001910006986 */ /* 0x0001e2000c101508 */
[----:B------:R-:W-:Y:S01]  /*27890*/  ISETP.LT.AND P6, PT, R5, UR5, !P3 ;  /* 0x0000000505007c0c */ /* 0x000fe2000dfc1270 */
[----:B------:R-:W-:Y:S02]  /*278a0*/  ULDC UR5, c[0x0][0x228] ;  /* 0x00008a0000057ab9 */ /* 0x000fe40000000800 */
[----:B------:R1:W-:Y:S01]  /*278b0*/  @P5 STG.E.U16 desc[UR8][R18.64], R22 ;  /* 0x0000001612005986 */ /* 0x0003e2000c101508 */
[----:B------:R-:W-:Y:S01]  /*278c0*/  ISETP.LT.AND P5, PT, R4, UR5, !P3 ;  /* 0x0000000504007c0c */ /* 0x000fe2000dfa1270 */
[----:B------:R-:W-:Y:S01]  /*278d0*/  ULDC UR5, c[0x0][0x228] ;  /* 0x00008a0000057ab9 */ /* 0x000fe20000000800 */
[----:B0-----:R-:W-:-:S04]  /*278e0*/  IMAD.WIDE R16, R0, 0x2, R14 ;  /* 0x0000000200107825 */ /* 0x001fc800078e020e */
[----:B-1----:R-:W-:Y:S01]  /*278f0*/  VIADD R19, R0, UR4 ;  /* 0x0000000400137c36 */ /* 0x002fe20008000000 */
[----:B----4-:R0:W-:Y:S01]  /*27900*/  @P4 STG.E.U16 desc[UR8][R16.64], R27 ;  /* 0x0000001b10004986 */ /* 0x0101e2000c101508 */
[----:B------:R-:W-:Y:S02]  /*27910*/  PRMT R18, R27, 0x7632, R18 ;  /* 0x000076321b127816 */ /* 0x000fe40000000012 */
[----:B------:R-:W-:Y:S01]  /*27920*/  ISETP.LT.AND P4, PT, R7, UR6, !P3 ;  /* 0x0000000607007c0c */ /* 0x000fe2000df81270 */
[----:B------:R-:W-:-:S04]  /*27930*/  IMAD.WIDE R22, R19, 0x2, R2 ;  /* 0x0000000213167825 */ /* 0x000fc800078e0202 */
[----:B0-----:R-:W-:Y:S01]  /*27940*/  IMAD.WIDE R16, R0, 0x2, R20 ;  /* 0x0000000200107825 */ /* 0x001fe200078e0214 */
[----:B------:R-:W2:Y:S01]  /*27950*/  LDL.LU R27, [R1+0xc0] ;  /* 0x0000c000011b7983 */ /* 0x000ea20000300800 */
[----:B---3--:R-:W-:Y:S01]  /*27960*/  PRMT R26, R29, 0x7632, R26 ;  /* 0x000076321d1a7816 */ /* 0x008fe2000000001a */
[----:B------:R-:W-:Y:S01]  /*27970*/  ULDC UR6, c[0x0][0x228] ;  /* 0x00008a0000067ab9 */ /* 0x000fe20000000800 */
[----:B------:R-:W-:Y:S01]  /*27980*/  VIADD R0, R6, 0x1a ;  /* 0x0000001a06007836 */ /* 0x000fe20000000000 */
[----:B------:R0:W-:Y:S04]  /*27990*/  @P1 STG.E.U16 desc[UR8][R16.64], R18 ;  /* 0x0000001210001986 */ /* 0x0001e8000c101508 */
[----:B------:R-:W-:Y:S01]  /*279a0*/  ISETP.GE.AND P1, PT, R0, UR7, PT ;  /* 0x0000000700007c0c */ /* 0x000fe2000bf26270 */
[----:B------:R1:W-:Y:S01]  /*279b0*/  @P6 STG.E.U16 desc[UR8][R22.64], R24 ;  /* 0x0000001816006986 */ /* 0x0003e2000c101508 */
[----:B------:R-:W-:-:S03]  /*279c0*/  PRMT R0, R24, 0x7632, R0 ;  /* 0x0000763218007816 */ /* 0x000fc60000000000 */
[----:B------:R-:W3:Y:S01]  /*279d0*/  LDL.LU R4, [R1+0xefc] ;  /* 0x000efc0001047983 */ /* 0x000ee20000300800 */
[----:B0-----:R-:W-:-:S04]  /*279e0*/  IMAD.WIDE R16, R19, 0x2, R14 ;  /* 0x0000000213107825 */ /* 0x001fc800078e020e */
[----:B-1----:R-:W-:-:S05]  /*279f0*/  IMAD.WIDE R22, R19, 0x2, R12 ;  /* 0x0000000213167825 */ /* 0x002fca00078e020c */
[----:B------:R0:W-:Y:S04]  /*27a00*/  @P5 STG.E.U16 desc[UR8][R22.64], R0 ;  /* 0x0000000016005986 */ /* 0x0001e8000c101508 */
[----:B------:R-:W-:Y:S01]  /*27a10*/  @P4 STG.E.U16 desc[UR8][R16.64], R29 ;  /* 0x0000001d10004986 */ /* 0x000fe2000c101508 */
[C---:B0-----:R-:W-:Y:S02]  /*27a20*/  VIADD R0, R19.reuse, UR4 ;  /* 0x0000000413007c36 */ /* 0x041fe40008000000 */
[----:B------:R-:W-:Y:S02]  /*27a30*/  IMAD.WIDE R22, R19, 0x2, R20 ;  /* 0x0000000213167825 */ /* 0x000fe400078e0214 */
[----:B------:R0:W1:Y:S04]  /*27a40*/  LDS.128 R16, [R28] ;  /* 0x000000001c107984 */ /* 0x0000680000000c00 */
[----:B0-----:R-:W4:Y:S04]  /*27a50*/  LDL.LU R28, [R1+0xeb8] ;  /* 0x000eb800011c7983 */ /* 0x001f280000300800 */
[----:B------:R-:W3:Y:S01]  /*27a60*/  LDL.LU R29, [R1+0xc4] ;  /* 0x0000c400011d7983 */ /* 0x000ee20000300800 */
[----:B------:R-:W-:Y:S01]  /*27a70*/  ISETP.LT.AND P3, PT, R11, UR5, !P3 ;  /* 0x000000050b007c0c */ /* 0x000fe2000df61270 */
[----:B------:R-:W-:Y:S01]  /*27a80*/  ULDC UR5, c[0x0][0x228] ;  /* 0x00008a0000057ab9 */ /* 0x000fe20000000800 */
[----:B------:R-:W-:Y:S01]  /*27a90*/  ISETP.LT.AND P6, PT, R5, UR6, !P2 ;  /* 0x0000000605007c0c */ /* 0x000fe2000d7c1270 */
[----:B------:R-:W-:Y:S01]  /*27aa0*/  ULDC UR6, c[0x0][0x228] ;  /* 0x00008a0000067ab9 */ /* 0x000fe20000000800 */
[----:B------:R-:W-:-:S09]  /*27ab0*/  IMAD.WIDE R24, R0, 0x2, R2 ;  /* 0x0000000200187825 */ /* 0x000fd200078e0202 */
[----:B------:R0:W-:Y:S01]  /*27ac0*/  @P3 STG.E.U16 desc[UR8][R22.64], R26 ;  /* 0x0000001a16003986 */ /* 0x0001e2000c101508 */
[----:B------:R-:W-:Y:S01]  /*27ad0*/  ISETP.LT.AND P3, PT, R7, UR6, !P2 ;  /* 0x0000000607007c0c */ /* 0x000fe2000d761270 */
[----:B------:R-:W-:Y:S01]  /*27ae0*/  ULDC UR6, c[0x0][0x228] ;  /* 0x00008a0000067ab9 */ /* 0x000fe20000000800 */
[C---:B0-----:R-:W-:Y:S01]  /*27af0*/  IMAD.WIDE R22, R0.reuse, 0x2, R12 ;  /* 0x0000000200167825 */ /* 0x041fe200078e020c */
[----:B--2---:R-:W-:Y:S01]  /*27b00*/  PRMT R26, R27, 0x7632, R26 ;  /* 0x000076321b1a7816 */ /* 0x004fe2000000001a */
[----:B------:R0:W-:Y:S01]  /*27b10*/  @P6 STG.E.U16 desc[UR8][R24.64], R27 ;  /* 0x0000001b18006986 */ /* 0x0001e2000c101508 */
[----:B------:R-:W-:Y:S01]  /*27b20*/  ISETP.LT.AND P6, PT, R5, UR6, !P0 ;  /* 0x0000000605007c0c */ /* 0x000fe2000c7c1270 */
[----:B------:R-:W-:Y:S01]  /*27b30*/  ULDC UR6, c[0x0][0x228] ;  /* 0x00008a0000067ab9 */ /* 0x000fe20000000800 */
[----:B0-----:R-:W-:-:S04]  /*27b40*/  IMAD.WIDE R24, R0, 0x2, R14 ;  /* 0x0000000200187825 */ /* 0x001fc800078e020e */
[----:B------:R-:W-:Y:S01]  /*27b50*/  VIADD R27, R6, 0x1b ;  /* 0x0000001b061b7836 */ /* 0x000fe20000000000 */
[----:B----4-:R-:W-:Y:S01]  /*27b60*/  ISETP.LT.AND P4, PT, R28, UR5, !P2 ;  /* 0x000000051c007c0c */ /* 0x010fe2000d781270 */
[----:B------:R-:W-:Y:S02]  /*27b70*/  ULDC UR5, c[0x0][0x228] ;  /* 0x00008a0000057ab9 */ /* 0x000fe40000000800 */
[----:B------:R-:W-:Y:S01]  /*27b80*/  ISETP.LT.AND P5, PT, R11, UR5, !P2 ;  /* 0x000000050b007c0c */ /* 0x000fe2000d7a1270 */
[----:B------:R-:W-:Y:S01]  /*27b90*/  ULDC UR5, c[0x0][0x228] ;  /* 0x00008a0000057ab9 */ /* 0x000fe20000000800 */
[----:B------:R-:W-:-:S08]  /*27ba0*/  ISETP.GE.AND P2, PT, R27, UR7, PT ;  /* 0x000000071b007c0c */ /* 0x000fd0000bf46270 */
[----:B------:R0:W-:Y:S04]  /*27bb0*/  @P4 STG.E.U16 desc[UR8][R22.64], R26 ;  /* 0x0000001a16004986 */ /* 0x0001e8000c101508 */
[----:B---3--:R2:W-:Y:S01]  /*27bc0*/  @P3 STG.E.U16 desc[UR8][R24.64], R4 ;  /* 0x0000000418003986 */ /* 0x0085e2000c101508 */
[----:B------:R-:W-:Y:S01]  /*27bd0*/  ISETP.LT.AND P3, PT, R28, UR5, !P0 ;  /* 0x000000051c007c0c */ /* 0x000fe2000c761270 */
[----:B------:R-:W-:Y:S01]  /*27be0*/  ULDC UR5, c[0x0][0x228] ;  /* 0x00008a0000057ab9 */ /* 0x000fe20000000800 */
[----:B0-----:R-:W-:Y:S01]  /*27bf0*/  VIADD R22, R0, UR4 ;  /* 0x0000000400167c36 */ /* 0x001fe20008000000 */
[----:B--2---:R-:W-:Y:S01]  /*27c00*/  PRMT R4, R4, 0x7632, R4 ;  /* 0x0000763204047816 */ /* 0x004fe20000000004 */
[----:B------:R-:W-:-:S04]  /*27c10*/  IMAD.WIDE R24, R0, 0x2, R20 ;  /* 0x0000000200187825 */ /* 0x000fc800078e0214 */
[----:B------:R-:W-:Y:S01]  /*27c20*/  IMAD.WIDE R26, R22, 0x2, R2 ;  /* 0x00000002161a7825 */ /* 0x000fe200078e0202 */
[----:B------:R-:W-:Y:S01]  /*27c30*/  @P5 STG.E.U16 desc[UR8][R24.64], R4 ;  /* 0x0000000418005986 */ /* 0x000fe2000c101508 */
[----:B------:R-:W-:Y:S01]  /*27c40*/  ISETP.LT.AND P4, PT, R7, UR6, !P0 ;  /* 0x0000000607007c0c */ /* 0x000fe2000c781270 */
[----:B------:R-:W-:Y:S02]  /*27c50*/  ULDC UR6, c[0x0][0x228] ;  /* 0x00008a0000067ab9 */ /* 0x000fe40000000800 */
[----:B------:R0:W-:Y:S01]  /*27c60*/  @P6 STG.E.U16 desc[UR8][R26.64], R8 ;  /* 0x000000081a006986 */ /* 0x0001e2000c101508 */
[----:B------:R-:W-:Y:S01]  /*27c70*/  ISETP.LT.AND P6, PT, R5, UR6, !P1 ;  /* 0x0000000605007c0c */ /* 0x000fe2000cfc1270 */
[----:B------:R-:W-:Y:S01]  /*27c80*/  VIADD R0, R6, 0x1c ;  /* 0x0000001c06007836 */ /* 0x000fe20000000000 */
[----:B------:R-:W-:Y:S01]  /*27c90*/  ISETP.LT.AND P5, PT, R11, UR5, !P0 ;  /* 0x000000050b007c0c */ /* 0x000fe2000c7a1270 */
[----:B------:R-:W2:Y:S01]  /*27ca0*/  LDL.LU R5, [R1+0xef8] ;  /* 0x000ef80001057983 */ /* 0x000ea20000300800 */
[----:B------:R-:W-:Y:S01]  /*27cb0*/  ULDC UR5, c[0x0][0x228] ;  /* 0x00008a0000057ab9 */ /* 0x000fe20000000800 */
[----:B------:R-:W-:Y:S01]  /*27cc0*/  ULDC UR6, c[0x0][0x228] ;  /* 0x00008a0000067ab9 */ /* 0x000fe20000000800 */
[----:B0-----:R-:W-:Y:S01]  /*27cd0*/  PRMT R8, R8, 0x7632, R8 ;  /* 0x0000763208087816 */ /* 0x001fe20000000008 */
[----:B------:R-:W-:-:S05]  /*27ce0*/  IMAD.WIDE R26, R22, 0x2, R12 ;  /* 0x00000002161a7825 */ /* 0x000fca00078e020c */
[----:B------:R0:W-:Y:S04]  /*27cf0*/  @P3 STG.E.U16 desc[UR8][R26.64], R8 ;  /* 0x000000081a003986 */ /* 0x0001e8000c101508 */
[----:B0-----:R-:W3:Y:S01]  /*27d00*/  LDL.LU R27, [R1+0xeb4] ;  /* 0x000eb400011b7983 */ /* 0x001ee20000300800 */
[----:B------:R-:W-:Y:S01]  /*27d10*/  IMAD.WIDE R24, R22, 0x2, R14 ;  /* 0x0000000216187825 */ /* 0x000fe200078e020e */
[----:B------:R-:W-:-:S03]  /*27d20*/  ISETP.GE.AND P0, PT, R0, UR7, PT ;  /* 0x0000000700007c0c */ /* 0x000fc6000bf06270 */
[C---:B------:R-:W-:Y:S01]  /*27d30*/  VIADD R0, R22.reuse, UR4 ;  /* 0x0000000416007c36 */ /* 0x040fe20008000000 */
[----:B-1----:R0:W-:Y:S01]  /*27d40*/  @P4 STG.E.U16 desc[UR8][R24.64], R16 ;  /* 0x0000001018004986 */ /* 0x0021e2000c101508 */
[----:B------:R-:W-:Y:S01]  /*27d50*/  IMAD.WIDE R22, R22, 0x2, R20 ;  /* 0x0000000216167825 */ /* 0x000fe200078e0214 */
[----:B------:R-:W-:Y:S02]  /*27d60*/  PRMT R4, R29, 0x7632, R4 ;  /* 0x000076321d047816 */ /* 0x000fe40000000004 */
[----:B0-----:R-:W-:Y:S01]  /*27d70*/  PRMT R16, R16, 0x7632, R16 ;  /* 0x0000763210107816 */ /* 0x001fe20000000010 */
[----:B------:R-:W-:-:S04]  /*27d80*/  IMAD.WIDE R24, R0, 0x2, R2 ;  /* 0x0000000200187825 */ /* 0x000fc800078e0202 */
[----:B------:R-:W-:Y:S04]  /*27d90*/  @P5 STG.E.U16 desc[UR8][R22.64], R16 ;  /* 0x0000001016005986 */ /* 0x000fe8000c101508 */
[----:B------:R0:W-:Y:S04]  /*27da0*/  @P6 STG.E.U16 desc[UR8][R24.64], R29 ;  /* 0x0000001d18006986 */ /* 0x0001e8000c101508 */
[----:B0-----:R-:W4:Y:S01]  /*27db0*/  LDL.LU R29, [R1+0xc8] ;  /* 0x0000c800011d7983 */ /* 0x001f220000300800 */
[----:B------:R-:W-:Y:S01]  /*27dc0*/  ISETP.LT.AND P3, PT, R28, UR5, !P1 ;  /* 0x000000051c007c0c */ /* 0x000fe2000cf61270 */
[----:B------:R-:W-:Y:S01]  /*27dd0*/  ULDC UR5, c[0x0][0x228] ;  /* 0x00008a0000057ab9 */ /* 0x000fe20000000800 */
[----:B------:R-:W-:Y:S01]  /*27de0*/  ISETP.LT.AND P4, PT, R7, UR6, !P1 ;  /* 0x0000000607007c0c */ /* 0x000fe2000cf81270 */
[C---:B------:R-:W-:Y:S01]  /*27df0*/  IMAD.WIDE R22, R0.reuse, 0x2, R12 ;  /* 0x0000000200167825 */ /* 0x040fe200078e020c */
[----:B------:R-:W-:Y:S01]  /*27e00*/  ISETP.LT.AND P5, PT, R11, UR5, !P1 ;  /* 0x000000050b007c0c */ /* 0x000fe2000cfa1270 */
[----:B------:R-:W-:Y:S01]  /*27e10*/  ULDC UR6, c[0x0][0x228] ;  /* 0x00008a0000067ab9 */ /* 0x000fe20000000800 */
[----:B------:R-:W-:Y:S01]  /*27e20*/  ULDC UR5, c[0x0][0x228] ;  /* 0x00008a0000057ab9 */ /* 0x000fe20000000800 */
[----:B------:R-:W-:-:S04]  /*27e30*/  IMAD.WIDE R24, R0, 0x2, R14 ;  /* 0x0000000200187825 */ /* 0x000fc800078e020e */
[----:B------:R-:W-:Y:S02]  /*27e40*/  VIADD R8, R6, 0x1d ;  /* 0x0000001d06087836 */ /* 0x000fe40000000000 */
[----:B------:R0:W-:Y:S03]  /*27e50*/  @P3 STG.E.U16 desc[UR8][R22.64], R4 ;  /* 0x0000000416003986 */ /* 0x0001e6000c101508 */
[----:B------:R-:W-:Y:S01]  /*27e60*/  ISETP.GE.AND P1, PT, R8, UR7, PT ;  /* 0x0000000708007c0c */ /* 0x000fe2000bf26270 */
[----:B------:R-:W-:Y:S01]  /*27e70*/  VIADD R8, R0, UR4 ;  /* 0x0000000400087c36 */ /* 0x000fe20008000000 */
[----:B------:R-:W-:Y:S01]  /*27e80*/  ISETP.LT.AND P3, PT, R28, UR5, !P2 ;  /* 0x000000051c007c0c */ /* 0x000fe2000d761270 */
[----:B------:R-:W-:Y:S02]  /*27e90*/  ULDC UR5, c[0x0][0x228] ;  /* 0x00008a0000057ab9 */ /* 0x000fe40000000800 */
[----:B0-----:R-:W-:Y:S01]  /*27ea0*/  IMAD.WIDE R22, R8, 0x2, R2 ;  /* 0x0000000208167825 */ /* 0x001fe200078e0202 */
[----:B--2---:R0:W-:Y:S01]  /*27eb0*/  @P4 STG.E.U16 desc[UR8][R24.64], R5 ;  /* 0x0000000518004986 */ /* 0x0041e2000c101508 */
[----:B------:R-:W-:-:S02]  /*27ec0*/  PRMT R16, R5, 0x7632, R16 ;  /* 0x0000763205107816 */ /* 0x000fc40000000010 */
[----:B0-----:R-:W-:-:S04]  /*27ed0*/  IMAD.WIDE R4, R0, 0x2, R20 ;  /* 0x0000000200047825 */ /* 0x001fc800078e0214 */
[C---:B------:R-:W-:Y:S01]  /*27ee0*/  VIADD R0, R6.reuse, 0x1e ;  /* 0x0000001e06007836 */ /* 0x040fe20000000000 */
[----:B------:R0:W-:Y:S01]  /*27ef0*/  @P5 STG.E.U16 desc[UR8][R4.64], R16 ;  /* 0x0000001004005986 */ /* 0x0001e2000c101508 */
[----:B---3--:R-:W-:Y:S01]  /*27f00*/  ISETP.LT.AND P6, PT, R27, UR6, !P2 ;  /* 0x000000061b007c0c */ /* 0x008fe2000d7c1270 */
[----:B------:R-:W-:Y:S01]  /*27f10*/  ULDC UR6, c[0x0][0x228] ;  /* 0x00008a0000067ab9 */ /* 0x000fe20000000800 */
[----:B0-----:R-:W-:Y:S01]  /*27f20*/  VIADD R16, R6, 0x1f ;  /* 0x0000001f06107836 */ /* 0x001fe20000000000 */
[----:B------:R-:W-:Y:S01]  /*27f30*/  ISETP.LT.AND P4, PT, R7, UR6, !P2 ;  /* 0x0000000607007c0c */ /* 0x000fe2000d781270 */
[----:B------:R-:W2:Y:S01]  /*27f40*/  LDL.LU R6, [R1+0xef4] ;  /* 0x000ef40001067983 */ /* 0x000ea20000300800 */
[----:B------:R-:W-:Y:S01]  /*27f50*/  ULDC UR6, c[0x0][0x228] ;  /* 0x00008a0000067ab9 */ /* 0x000fe20000000800 */
[----:B------:R-:W-:Y:S01]  /*27f60*/  ISETP.LT.AND P5, PT, R11, UR5, !P2 ;  /* 0x000000050b007c0c */ /* 0x000fe2000d7a1270 */
[----:B------:R-:W-:Y:S01]  /*27f70*/  IMAD.WIDE R4, R8, 0x2, R12 ;  /* 0x0000000208047825 */ /* 0x000fe200078e020c */
[----:B------:R-:W-:Y:S01]  /*27f80*/  PRMT R25, R9, 0x7632, R25 ;  /* 0x0000763209197816 */ /* 0x000fe20000000019 */
[----:B------:R-:W-:-:S04]  /*27f90*/  ULDC UR5, c[0x0][0x228] ;  /* 0x00008a0000057ab9 */ /* 0x000fc80000000800 */
[----:B------:R0:W-:Y:S01]  /*27fa0*/  @P6 STG.E.U16 desc[UR8][R22.64], R9 ;  /* 0x0000000916006986 */ /* 0x0001e2000c101508 */
[----:B------:R-:W-:Y:S01]  /*27fb0*/  ISETP.LT.AND P6, PT, R27, UR6, !P0 ;  /* 0x000000061b007c0c */ /* 0x000fe2000c7c1270 */
[----:B------:R-:W-:Y:S01]  /*27fc0*/  ULDC UR6, c[0x0][0x228] ;  /* 0x00008a0000067ab9 */ /* 0x000fe20000000800 */
[----:B------:R-:W-:Y:S01]  /*27fd0*/  ISETP.GE.AND P2, PT, R0, UR7, PT ;  /* 0x0000000700007c0c */ /* 0x000fe2000bf46270 */
[C---:B------:R-:W-:Y:S01]  /*27fe0*/  VIADD R0, R8.reuse, UR4 ;  /* 0x0000000408007c36 */ /* 0x040fe20008000000 */
[----:B------:R1:W-:Y:S01]  /*27ff0*/  @P3 STG.E.U16 desc[UR8][R4.64], R25 ;  /* 0x0000001904003986 */ /* 0x0003e2000c101508 */
[----:B0-----:R-:W-:-:S04]  /*28000*/  IMAD.WIDE R22, R8, 0x2, R14 ;  /* 0x0000000208167825 */ /* 0x001fc800078e020e */
[----:B------:R-:W-:Y:S01]  /*28010*/  IMAD.WIDE R8, R8, 0x2, R20 ;  /* 0x0000000208087825 */ /* 0x000fe200078e0214 */
[----:B------:R0:W-:Y:S03]  /*28020*/  @P4 STG.E.U16 desc[UR8][R22.64], R17 ;  /* 0x0000001116004986 */ /* 0x0001e6000c101508 */
[----:B-1----:R-:W-:Y:S01]  /*28030*/  IMAD.WIDE R4, R0, 0x2, R2 ;  /* 0x0000000200047825 */ /* 0x002fe200078e0202 */
[----:B0-----:R-:W-:Y:S02]  /*28040*/  PRMT R23, R17, 0x7632, R23 ;  /* 0x0000763211177816 */ /* 0x001fe40000000017 */
[----:B----4-:R-:W-:-:S03]  /*28050*/  PRMT R24, R29, 0x7632, R24 ;  /* 0x000076321d187816 */ /* 0x010fc60000000018 */
[----:B------:R-:W-:Y:S04]  /*28060*/  @P5 STG.E.U16 desc[UR8][R8.64], R23 ;  /* 0x0000001708005986 */ /* 0x000fe8000c101508 */
[----:B------:R0:W-:Y:S04]  /*28070*/  @P6 STG.E.U16 desc[UR8][R4.64], R29 ;  /* 0x0000001d04006986 */ /* 0x0001e8000c101508 */
[----:B0-----:R-:W3:Y:S01]  /*28080*/  LDL.LU R29, [R1+0xcc] ;  /* 0x0000cc00011d7983 */ /* 0x001ee20000300800 */
[----:B------:R-:W-:Y:S01]  /*28090*/  ISETP.LT.AND P3, PT, R28, UR5, !P0 ;  /* 0x000000051c007c0c */ /* 0x000fe2000c761270 */
[----:B------:R-:W-:Y:S01]  /*280a0*/  ULDC UR5, c[0x0][0x228] ;  /* 0x00008a0000057ab9 */ /* 0x000fe20000000800 */
[----:B------:R-:W-:Y:S01]  /*280b0*/  ISETP.LT.AND P4, PT, R7, UR6, !P0 ;  /* 0x0000000607007c0c */ /* 0x000fe2000c781270 */
[----:B------:R-:W-:Y:S01]  /*280c0*/  ULDC UR6, c[0x0][0x228] ;  /* 0x00008a0000067ab9 */ /* 0x000fe20000000800 */
[C---:B------:R-:W-:Y:S01]  /*280d0*/  IMAD.WIDE R4, R0.reuse, 0x2, R12 ;  /* 0x0000000200047825 */ /* 0x040fe200078e020c */
[----:B------:R-:W-:Y:S01]  /*280e0*/  ISETP.LT.AND P5, PT, R11, UR5, !P0 ;  /* 0x000000050b007c0c */ /* 0x000fe2000c7a1270 */
[----:B------:R-:W-:Y:S01]  /*280f0*/  ULDC UR5, c[0x0][0x228] ;  /* 0x00008a0000057ab9 */ /* 0x000fe20000000800 */
[----:B------:R-:W-:Y:S01]  /*28100*/  ISETP.LT.AND P6, PT, R27, UR6, !P1 ;  /* 0x000000061b007c0c */ /* 0x000fe2000cfc1270 */
[----:B------:R-:W-:Y:S01]  /*28110*/  IMAD.WIDE R8, R0, 0x2, R14 ;  /* 0x0000000200087825 */ /* 0x000fe200078e020e */
[----:B------:R-:W-:Y:S01]  /*28120*/  ISETP.GE.AND P0, PT, R16, UR7, PT ;  /* 0x0000000710007c0c */ /* 0x000fe2000bf06270 */
[----:B------:R-:W-:Y:S01]  /*28130*/  ULDC UR6, c[0x0][0x228] ;  /* 0x00008a0000067ab9 */ /* 0x000fe20000000800 */
[----:B------:R-:W-:-:S02]  /*28140*/  ULDC UR7, c[0x0][0x228] ;  /* 0x00008a0000077ab9 */ /* 0x000fc40000000800 */
[----:B------:R0:W-:Y:S01]  /*28150*/  @P3 STG.E.U16 desc[UR8][R4.64], R24 ;  /* 0x0000001804003986 */ /* 0x0001e2000c101508 */
[----:B------:R-:W-:Y:S01]  /*28160*/  ISETP.LT.AND P3, PT, R28, UR5, !P1 ;  /* 0x000000051c007c0c */ /* 0x000fe2000cf61270 */
[----:B------:R-:W-:Y:S01]  /*28170*/  ULDC UR5, c[0x0][0x228] ;  /* 0x00008a0000057ab9 */ /* 0x000fe20000000800 */
[----:B0-----:R-:W-:-:S04]  /*28180*/  VIADD R4, R0, UR4 ;  /* 0x0000000400047c36 */ /* 0x001fc80008000000 */
[----:B------:R-:W-:-:S04]  /*28190*/  IMAD.WIDE R16, R4, 0x2, R2 ;  /* 0x0000000204107825 */ /* 0x000fc800078e0202 */
[----:B------:R-:W-:-:S04]  /*281a0*/  VIADD R23, R4, UR4 ;  /* 0x0000000404177c36 */ /* 0x000fc80008000000 */
[----:B------:R-:W-:Y:S01]  /*281b0*/  IMAD.WIDE R24, R23, 0x2, R2 ;  /* 0x0000000217187825 */ /* 0x000fe200078e0202 */
[----:B--2---:R0:W-:Y:S01]  /*281c0*/  @P4 STG.E.U16 desc[UR8][R8.64], R6 ;  /* 0x0000000608004986 */ /* 0x0041e2000c101508 */
[----:B------:R-:W-:Y:S02]  /*281d0*/  PRMT R5, R6, 0x7632, R5 ;  /* 0x0000763206057816 */ /* 0x000fe40000000005 */
[----:B------:R-:W-:Y:S01]  /*281e0*/  ISETP.LT.AND P4, PT, R7, UR6, !P1 ;  /* 0x0000000607007c0c */ /* 0x000fe2000cf81270 */
[----:B------:R-:W-:Y:S01]  /*281f0*/  ULDC UR6, c[0x0][0x228] ;  /* 0x00008a0000067ab9 */ /* 0x000fe20000000800 */
[----:B------:R-:W-:Y:S01]  /*28200*/  ISETP.LT.AND P1, PT, R11, UR5, !P1 ;  /* 0x000000050b007c0c */ /* 0x000fe2000cf21270 */
[----:B------:R-:W-:Y:S01]  /*28210*/  ULDC UR5, c[0x0][0x228] ;  /* 0x00008a0000057ab9 */ /* 0x000fe20000000800 */
[----:B0-----:R-:W-:-:S05]  /*28220*/  IMAD.WIDE R8, R0, 0x2, R20 ;  /* 0x0000000200087825 */ /* 0x001fca00078e0214 */
[----:B------:R0:W-:Y:S04]  /*28230*/  @P5 STG.E.U16 desc[UR8][R8.64], R5 ;  /* 0x0000000508005986 */ /* 0x0001e8000c101508 */
[----:B------:R1:W-:Y:S01]  /*28240*/  @P6 STG.E.U16 desc[UR8][R16.64], R10 ;  /* 0x0000000a10006986 */ /* 0x0003e2000c101508 */
[----:B------:R-:W-:Y:S01]  /*28250*/  ISETP.LT.AND P6, PT, R27, UR6, !P2 ;  /* 0x000000061b007c0c */ /* 0x000fe2000d7c1270 */
[----:B------:R-:W-:Y:S01]  /*28260*/  ULDC UR6, c[0x0][0x228] ;  /* 0x00008a0000067ab9 */ /* 0x000fe20000000800 */
[----:B------:R-:W-:Y:S02]  /*28270*/  PRMT R0, R10, 0x7632, R0 ;  /* 0x000076320a007816 */ /* 0x000fe40000000000 */
[----:B------:R-:W-:Y:S01]  /*28280*/  PRMT R6, R18, 0x7632, R6 ;  /* 0x0000763212067816 */ /* 0x000fe20000000006 */
[----:B0-----:R-:W-:-:S04]  /*28290*/  IMAD.WIDE R8, R4, 0x2, R12 ;  /* 0x0000000204087825 */ /* 0x001fc800078e020c */
[C---:B-1----:R-:W-:Y:S01]  /*282a0*/  IMAD.WIDE R16, R4.reuse, 0x2, R14 ;  /* 0x0000000204107825 */ /* 0x042fe200078e020e */
[----:B------:R0:W-:Y:S03]  /*282b0*/  @P3 STG.E.U16 desc[UR8][R8.64], R0 ;  /* 0x0000000008003986 */ /* 0x0001e6000c101508 */
[----:B------:R-:W-:Y:S01]  /*282c0*/  IMAD.WIDE R4, R4, 0x2, R20 ;  /* 0x0000000204047825 */ /* 0x000fe200078e0214 */
[----:B------:R-:W-:Y:S01]  /*282d0*/  @P4 STG.E.U16 desc[UR8][R16.64], R18 ;  /* 0x0000001210004986 */ /* 0x000fe2000c101508 */
[C---:B------:R-:W-:Y:S01]  /*282e0*/  ISETP.LT.AND P3, PT, R28.reuse, UR5, !P2 ;  /* 0x000000051c007c0c */ /* 0x040fe2000d761270 */
[----:B------:R-:W-:Y:S01]  /*282f0*/  ULDC UR5, c[0x0][0x228] ;  /* 0x00008a0000057ab9 */ /* 0x000fe20000000800 */
[----:B------:R-:W-:Y:S01]  /*28300*/  ISETP.LT.AND P4, PT, R28, UR6, !P0 ;  /* 0x000000061c007c0c */ /* 0x000fe2000c781270 */
[----:B------:R1:W-:Y:S01]  /*28310*/  @P1 STG.E.U16 desc[UR8][R4.64], R6 ;  /* 0x0000000604001986 */ /* 0x0003e2000c101508 */
[----:B------:R-:W-:-:S02]  /*28320*/  ULDC UR6, c[0x0][0x228] ;  /* 0x00008a0000067ab9 */ /* 0x000fc40000000800 */
[----:B------:R-:W-:Y:S01]  /*28330*/  ISETP.LT.AND P1, PT, R7, UR6, !P0 ;  /* 0x0000000607007c0c */ /* 0x000fe2000c721270 */
[----:B------:R-:W-:Y:S01]  /*28340*/  ULDC UR6, c[0x0][0x228] ;  /* 0x00008a0000067ab9 */ /* 0x000fe20000000800 */
[----:B------:R-:W-:Y:S02]  /*28350*/  ISETP.LT.AND P5, PT, R27, UR7, !P0 ;  /* 0x000000071b007c0c */ /* 0x000fe4000c7a1270 */
[----:B------:R-:W-:Y:S01]  /*28360*/  ISETP.LT.AND P0, PT, R11, UR6, !P0 ;  /* 0x000000060b007c0c */ /* 0x000fe2000c701270 */
[----:B---3--:R2:W-:Y:S01]  /*28370*/  @P6 STG.E.U16 desc[UR8][R24.64], R29 ;  /* 0x0000001d18006986 */ /* 0x0085e2000c101508 */
[----:B------:R-:W-:Y:S01]  /*28380*/  ISETP.LT.AND P6, PT, R7, UR5, !P2 ;  /* 0x0000000507007c0c */ /* 0x000fe2000d7c1270 */
[----:B------:R-:W-:Y:S02]  /*28390*/  ULDC UR5, c[0x0][0x228] ;  /* 0x00008a0000057ab9 */ /* 0x000fe40000000800 */
[----:B------:R-:W3:Y:S01]  /*283a0*/  LDL.LU R7, [R1+0xef0] ;  /* 0x000ef00001077983 */ /* 0x000ee20000300800 */
[----:B------:R-:W-:-:S03]  /*283b0*/  ISETP.LT.AND P2, PT, R11, UR5, !P2 ;  /* 0x000000050b007c0c */ /* 0x000fc6000d741270 */
[----:B------:R-:W4:Y:S01]  /*283c0*/  LDL.LU R11, [R1+0xeec] ;  /* 0x000eec00010b7983 */ /* 0x000f220000300800 */
[----:B------:R-:W-:Y:S01]  /*283d0*/  VIADD R27, R23, UR4 ;  /* 0x00000004171b7c36 */ /* 0x000fe20008000000 */
[----:B0-----:R-:W-:Y:S01]  /*283e0*/  PRMT R0, R29, 0x7632, R0 ;  /* 0x000076321d007816 */ /* 0x001fe20000000000 */
[----:B-1----:R-:W-:-:S04]  /*283f0*/  IMAD.WIDE R4, R23, 0x2, R12 ;  /* 0x0000000217047825 */ /* 0x002fc800078e020c */
[C---:B------:R-:W-:Y:S01]  /*28400*/  IMAD.WIDE R8, R23.reuse, 0x2, R14 ;  /* 0x0000000217087825 */ /* 0x040fe200078e020e */
[----:B------:R2:W-:Y:S03]  /*28410*/  @P3 STG.E.U16 desc[UR8][R4.64], R0 ;  /* 0x0000000004003986 */ /* 0x0005e6000c101508 */
[----:B------:R-:W-:-:S04]  /*28420*/  IMAD.WIDE R16, R23, 0x2, R20 ;  /* 0x0000000217107825 */ /* 0x000fc800078e0214 */
[----:B------:R-:W-:-:S04]  /*28430*/  IMAD.WIDE R2, R27, 0x2, R2 ;  /* 0x000000021b027825 */ /* 0x000fc800078e0202 */
[----:B------:R-:W-:-:S04]  /*28440*/  IMAD.WIDE R12, R27, 0x2, R12 ;  /* 0x000000021b0c7825 */ /* 0x000fc800078e020c */
[----:B------:R-:W-:-:S04]  /*28450*/  IMAD.WIDE R14, R27, 0x2, R14 ;  /* 0x000000021b0e7825 */ /* 0x000fc800078e020e */
[----:B------:R-:W-:Y:S01]  /*28460*/  IMAD.WIDE R20, R27, 0x2, R20 ;  /* 0x000000021b147825 */ /* 0x000fe200078e0214 */
[----:B---3--:R-:W-:Y:S01]  /*28470*/  PRMT R6, R7, 0x7632, R6 ;  /* 0x0000763207067816 */ /* 0x008fe20000000006 */
[----:B------:R2:W-:Y:S01]  /*28480*/  @P6 STG.E.U16 desc[UR8][R8.64], R7 ;  /* 0x0000000708006986 */ /* 0x0005e2000c101508 */
[----:B----4-:R-:W-:-:S03]  /*28490*/  PRMT R10, R11, 0x7632, R10 ;  /* 0x000076320b0a7816 */ /* 0x010fc6000000000a */
[----:B------:R2:W-:Y:S04]  /*284a0*/  @P2 STG.E.U16 desc[UR8][R16.64], R6 ;  /* 0x0000000610002986 */ /* 0x0005e8000c101508 */
[----:B------:R2:W-:Y:S04]  /*284b0*/  @P5 STG.E.U16 desc[UR8][R2.64], R11 ;  /* 0x0000000b02005986 */ /* 0x0005e8000c101508 */
[----:B------:R2:W-:Y:S04]  /*284c0*/  @P4 STG.E.U16 desc[UR8][R12.64], R10 ;  /* 0x0000000a0c004986 */ /* 0x0005e8000c101508 */
[----:B------:R2:W-:Y:S01]  /*284d0*/  @P1 STG.E.U16 desc[UR8][R14.64], R19 ;  /* 0x000000130e001986 */ /* 0x0005e2000c101508 */
[----:B------:R-:W-:Y:S05]  /*284e0*/  @!P0 EXIT ;  /* 0x000000000000894d */ /* 0x000fea0003800000 */
[----:B--2---:R-:W-:-:S05]  /*284f0*/  PRMT R10, R19, 0x7632, R10 ;  /* 0x00007632130a7816 */ /* 0x004fca000000000a */
[----:B------:R-:W-:Y:S01]  /*28500*/  STG.E.U16 desc[UR8][R20.64], R10 ;  /* 0x0000000a14007986 */ /* 0x000fe2000c101508 */
[----:B------:R-:W-:Y:S05]  /*28510*/  EXIT ;  /* 0x000000000000794d */ /* 0x000fea0003800000 */
.L_x_2:
[----:B------:R-:W-:-:S00]  /*28520*/  BRA `(.L_x_2) ;  /* 0xfffffffc00fc7947 */ /* 0x000fc0000383ffff */
[----:B------:R-:W-:-:S00]  /*28530*/  NOP ;  /* 0x0000000000007918 */ /* 0x000fc00000000000 */
        /* <DEDUP_REMOVED lines=12> */
.L_x_3:


//--------------------- .nv.shared.matmul_kernel  --------------------------
	.section	.nv.shared.matmul_kernel,"aw",@nobits
	.sectionflags	@""
	.align	16
	.zero		1024


//--------------------- .nv.shared.reserved.0     --------------------------
	.section	.nv.shared.reserved.0,"aw",@nobits
	.weak		__nv_reservedSMEM_offset_0_alias
	.size		__nv_reservedSMEM_offset_0_alias, 0, 0
	.other		__nv_reservedSMEM_offset_0_alias,@"STO_CUDA_RESERVED_SHARED STV_DEFAULT"
__nv_reservedSMEM_offset_0_alias:
	.zero		0


//--------------------- .nv.constant0.matmul_kernel --------------------------
	.section	.nv.constant0.matmul_kernel,"a",@progbits
	.sectionflags	@""
	.align	4
.nv.constant0.matmul_kernel:
	.zero		608


//--------------------- SYMBOLS --------------------------

	.type		.nv.reservedSmem.offset0,@object
	.size		.nv.reservedSmem.offset0,0x4
